	.target	sm_120

	.elftype	@"ET_EXEC"


//--------------------- .note.nv.tkinfo           --------------------------
	.section	.note.nv.tkinfo,"",@"SHT_NOTE"
	.sectionflags	@"SHF_NOTE_NV_TKINFO"
	.tkinfo
        /*0018*/ 	.word	0x00000080
        /*0030*/ 	.string	""
        /*0030*/ 	.string	"ptxas"
        /*0030*/ 	.string	"Cuda compilation tools, release 12.8, V12.8.61"
        /*0030*/ 	.string	"Build system must define TOOLS_VERSION_EXTENDED"
        /*0030*/ 	.string	"-arch sm_120 "



//--------------------- .note.nv.cuver            --------------------------
	.section	.note.nv.cuver,"",@"SHT_NOTE"
	.sectionflags	@"SHF_NOTE_NV_CUVER"
        /*0018*/ 	.short	0x0001
        /*001a*/ 	.short	0x0078
        /*001c*/ 	.short	0x0001
        /*001e*/ 	.short	0x0000
        /*0020*/ 	.short	0x0001
        /*0022*/ 	.short	0x0000


//--------------------- .nv.info                  --------------------------
	.section	.nv.info,"",@"SHT_CUDA_INFO"
	.align	4


	//----- nvinfo : EIATTR_REGCOUNT
	.align		4
        /*0000*/ 	.byte	0x04, 0x2f
        /*0002*/ 	.short	(.L_35 - .L_34)
	.align		4
.L_34:
        /*0004*/ 	.word	index@(jit_computeValues)
        /*0008*/ 	.word	0x00000082


	//----- nvinfo : EIATTR_FRAME_SIZE
	.align		4
.L_35:
        /*000c*/ 	.byte	0x04, 0x11
        /*000e*/ 	.short	(.L_37 - .L_36)
	.align		4
.L_36:
        /*0010*/ 	.word	index@($__internal_0_$__cuda_sm20_rem_u64)
        /*0014*/ 	.word	0x000001a8


	//----- nvinfo : EIATTR_FRAME_SIZE
	.align		4
.L_37:
        /*0018*/ 	.byte	0x04, 0x11
        /*001a*/ 	.short	(.L_39 - .L_38)
	.align		4
.L_38:
        /*001c*/ 	.word	index@($jit_computeValues$_ZN23kb31_septic_extension_taSERKS_)
        /*0020*/ 	.word	0x000001a8


	//----- nvinfo : EIATTR_FRAME_SIZE
	.align		4
.L_39:
        /*0024*/ 	.byte	0x04, 0x11
        /*0026*/ 	.short	(.L_41 - .L_40)
	.align		4
.L_40:
        /*0028*/ 	.word	index@($jit_computeValues$_ZN23kb31_septic_extension_tC1Ev)
        /*002c*/ 	.word	0x000001a8


	//----- nvinfo : EIATTR_FRAME_SIZE
	.align		4
.L_41:
        /*0030*/ 	.byte	0x04, 0x11
        /*0032*/ 	.short	(.L_43 - .L_42)
	.align		4
.L_42:
        /*0034*/ 	.word	index@($jit_computeValues$_ZN23kb31_septic_extension_t4zeroEv)
        /*0038*/ 	.word	0x000001a8


	//----- nvinfo : EIATTR_FRAME_SIZE
	.align		4
.L_43:
        /*003c*/ 	.byte	0x04, 0x11
        /*003e*/ 	.short	(.L_45 - .L_44)
	.align		4
.L_44:
        /*0040*/ 	.word	index@($jit_computeValues$_ZN20kb31_septic_digest_tC1Ev)
        /*0044*/ 	.word	0x000001a8


	//----- nvinfo : EIATTR_FRAME_SIZE
	.align		4
.L_45:
        /*0048*/ 	.byte	0x04, 0x11
        /*004a*/ 	.short	(.L_47 - .L_46)
	.align		4
.L_46:
        /*004c*/ 	.word	index@($jit_computeValues$_ZN19kb31_septic_curve_tC1Ev)
        /*0050*/ 	.word	0x000001a8


	//----- nvinfo : EIATTR_FRAME_SIZE
	.align		4
.L_47:
        /*0054*/ 	.byte	0x04, 0x11
        /*0056*/ 	.short	(.L_49 - .L_48)
	.align		4
.L_48:
        /*0058*/ 	.word	index@(jit_computeValues)
        /*005c*/ 	.word	0x000001a8


	//----- nvinfo : EIATTR_MIN_STACK_SIZE
	.align		4
.L_49:
        /*0060*/ 	.byte	0x04, 0x12
        /*0062*/ 	.short	(.L_51 - .L_50)
	.align		4
.L_50:
        /*0064*/ 	.word	index@(jit_computeValues)
        /*0068*/ 	.word	0x000001a8
.L_51:


//--------------------- .nv.info.jit_computeValues --------------------------
	.section	.nv.info.jit_computeValues,"",@"SHT_CUDA_INFO"
	.sectionflags	@""
	.align	4


	//----- nvinfo : EIATTR_CUDA_API_VERSION
	.align		4
        /*0000*/ 	.byte	0x04, 0x37
        /*0002*/ 	.short	(.L_53 - .L_52)
.L_52:
        /*0004*/ 	.word	0x00000080


	//----- nvinfo : EIATTR_KPARAM_INFO
	.align		4
.L_53:
        /*0008*/ 	.byte	0x04, 0x17
        /*000a*/ 	.short	(.L_55 - .L_54)
.L_54:
        /*000c*/ 	.word	0x00000000
        /*0010*/ 	.short	0x0010
        /*0012*/ 	.short	0x0110
        /*0014*/ 	.byte	0x00, 0xf0, 0x81, 0x00


	//----- nvinfo : EIATTR_KPARAM_INFO
	.align		4
.L_55:
        /*0018*/ 	.byte	0x04, 0x17
        /*001a*/ 	.short	(.L_57 - .L_56)
.L_56:
        /*001c*/ 	.word	0x00000000
        /*0020*/ 	.short	0x000f
        /*0022*/ 	.short	0x0108
        /*0024*/ 	.byte	0x00, 0xf0, 0x21, 0x00


	//----- nvinfo : EIATTR_KPARAM_INFO
	.align		4
.L_57:
        /*0028*/ 	.byte	0x04, 0x17
        /*002a*/ 	.short	(.L_59 - .L_58)
.L_58:
        /*002c*/ 	.word	0x00000000
        /*0030*/ 	.short	0x000e
        /*0032*/ 	.short	0x0100
        /*0034*/ 	.byte	0x00, 0xf0, 0x21, 0x00


	//----- nvinfo : EIATTR_KPARAM_INFO
	.align		4
.L_59:
        /*0038*/ 	.byte	0x04, 0x17
        /*003a*/ 	.short	(.L_61 - .L_60)
.L_60:
        /*003c*/ 	.word	0x00000000
        /*0040*/ 	.short	0x000d
        /*0042*/ 	.short	0x00f8
        /*0044*/ 	.byte	0x00, 0xf0, 0x21, 0x00


	//----- nvinfo : EIATTR_KPARAM_INFO
	.align		4
.L_61:
        /*0048*/ 	.byte	0x04, 0x17
        /*004a*/ 	.short	(.L_63 - .L_62)
.L_62:
        /*004c*/ 	.word	0x00000000
        /*0050*/ 	.short	0x000c
        /*0052*/ 	.short	0x00f0
        /*0054*/ 	.byte	0x00, 0xf0, 0x21, 0x00


	//----- nvinfo : EIATTR_KPARAM_INFO
	.align		4
.L_63:
        /*0058*/ 	.byte	0x04, 0x17
        /*005a*/ 	.short	(.L_65 - .L_64)
.L_64:
        /*005c*/ 	.word	0x00000000
        /*0060*/ 	.short	0x000b
        /*0062*/ 	.short	0x00e8
        /*0064*/ 	.byte	0x00, 0xf0, 0x21, 0x00


	//----- nvinfo : EIATTR_KPARAM_INFO
	.align		4
.L_65:
        /*0068*/ 	.byte	0x04, 0x17
        /*006a*/ 	.short	(.L_67 - .L_66)
.L_66:
        /*006c*/ 	.word	0x00000000
        /*0070*/ 	.short	0x000a
        /*0072*/ 	.short	0x00e0
        /*0074*/ 	.byte	0x00, 0xf0, 0x21, 0x00


	//----- nvinfo : EIATTR_KPARAM_INFO
	.align		4
.L_67:
        /*0078*/ 	.byte	0x04, 0x17
        /*007a*/ 	.short	(.L_69 - .L_68)
.L_68:
        /*007c*/ 	.word	0x00000000
        /*0080*/ 	.short	0x0009
        /*0082*/ 	.short	0x00d8
        /*0084*/ 	.byte	0x00, 0xf0, 0x21, 0x00


	//----- nvinfo : EIATTR_KPARAM_INFO
	.align		4
.L_69:
        /*0088*/ 	.byte	0x04, 0x17
        /*008a*/ 	.short	(.L_71 - .L_70)
.L_70:
        /*008c*/ 	.word	0x00000000
        /*0090*/ 	.short	0x0008
        /*0092*/ 	.short	0x00b8
        /*0094*/ 	.byte	0x00, 0xf0, 0x81, 0x00


	//----- nvinfo : EIATTR_KPARAM_INFO
	.align		4
.L_71:
        /*0098*/ 	.byte	0x04, 0x17
        /*009a*/ 	.short	(.L_73 - .L_72)
.L_72:
        /*009c*/ 	.word	0x00000000
        /*00a0*/ 	.short	0x0007
        /*00a2*/ 	.short	0x0098
        /*00a4*/ 	.byte	0x00, 0xf0, 0x81, 0x00


	//----- nvinfo : EIATTR_KPARAM_INFO
	.align		4
.L_73:
        /*00a8*/ 	.byte	0x04, 0x17
        /*00aa*/ 	.short	(.L_75 - .L_74)
.L_74:
        /*00ac*/ 	.word	0x00000000
        /*00b0*/ 	.short	0x0006
        /*00b2*/ 	.short	0x0078
        /*00b4*/ 	.byte	0x00, 0xf0, 0x81, 0x00


	//----- nvinfo : EIATTR_KPARAM_INFO
	.align		4
.L_75:
        /*00b8*/ 	.byte	0x04, 0x17
        /*00ba*/ 	.short	(.L_77 - .L_76)
.L_76:
        /*00bc*/ 	.word	0x00000000
        /*00c0*/ 	.short	0x0005
        /*00c2*/ 	.short	0x0068
        /*00c4*/ 	.byte	0x00, 0xf0, 0x41, 0x00


	//----- nvinfo : EIATTR_KPARAM_INFO
	.align		4
.L_77:
        /*00c8*/ 	.byte	0x04, 0x17
        /*00ca*/ 	.short	(.L_79 - .L_78)
.L_78:
        /*00cc*/ 	.word	0x00000000
        /*00d0*/ 	.short	0x0004
        /*00d2*/ 	.short	0x0058
        /*00d4*/ 	.byte	0x00, 0xf0, 0x41, 0x00


	//----- nvinfo : EIATTR_KPARAM_INFO
	.align		4
.L_79:
        /*00d8*/ 	.byte	0x04, 0x17
        /*00da*/ 	.short	(.L_81 - .L_80)
.L_80:
        /*00dc*/ 	.word	0x00000000
        /*00e0*/ 	.short	0x0003
        /*00e2*/ 	.short	0x0020
        /*00e4*/ 	.byte	0x00, 0xf0, 0xe1, 0x00


	//----- nvinfo : EIATTR_KPARAM_INFO
	.align		4
.L_81:
        /*00e8*/ 	.byte	0x04, 0x17
        /*00ea*/ 	.short	(.L_83 - .L_82)
.L_82:
        /*00ec*/ 	.word	0x00000000
        /*00f0*/ 	.short	0x0002
        /*00f2*/ 	.short	0x0010
        /*00f4*/ 	.byte	0x00, 0xf0, 0x41, 0x00


	//----- nvinfo : EIATTR_KPARAM_INFO
	.align		4
.L_83:
        /*00f8*/ 	.byte	0x04, 0x17
        /*00fa*/ 	.short	(.L_85 - .L_84)
.L_84:
        /*00fc*/ 	.word	0x00000000
        /*0100*/ 	.short	0x0001
        /*0102*/ 	.short	0x0008
        /*0104*/ 	.byte	0x00, 0xf0, 0x21, 0x00


	//----- nvinfo : EIATTR_KPARAM_INFO
	.align		4
.L_85:
        /*0108*/ 	.byte	0x04, 0x17
        /*010a*/ 	.short	(.L_87 - .L_86)
.L_86:
        /*010c*/ 	.word	0x00000000
        /*0110*/ 	.short	0x0000
        /*0112*/ 	.short	0x0000
        /*0114*/ 	.byte	0x00, 0xf0, 0x21, 0x00


	//----- nvinfo : EIATTR_SPARSE_MMA_MASK
	.align		4
.L_87:
        /*0118*/ 	.byte	0x03, 0x50
        /*011a*/ 	.short	0x0000


	//----- nvinfo : EIATTR_MAXREG_COUNT
	.align		4
        /*011c*/ 	.byte	0x03, 0x1b
        /*011e*/ 	.short	0x00ff


	//----- nvinfo : EIATTR_VRC_CTA_INIT_COUNT
	.align		4
        /*0120*/ 	.byte	0x02, 0x4a
	.zero		1
	.zero		1


	//----- nvinfo : EIATTR_EXIT_INSTR_OFFSETS
	.align		4
        /*0124*/ 	.byte	0x04, 0x1c
        /*0126*/ 	.short	(.L_89 - .L_88)


	//   ....[0]....
.L_88:
        /*0128*/ 	.word	0x000001e0


	//   ....[1]....
        /*012c*/ 	.word	0x0001d240


	//----- nvinfo : EIATTR_CRS_STACK_SIZE
	.align		4
.L_89:
        /*0130*/ 	.byte	0x04, 0x1e
        /*0132*/ 	.short	(.L_91 - .L_90)
.L_90:
        /*0134*/ 	.word	0x00000000


	//----- nvinfo : EIATTR_CBANK_PARAM_SIZE
	.align		4
.L_91:
        /*0138*/ 	.byte	0x03, 0x19
        /*013a*/ 	.short	0x0130


	//----- nvinfo : EIATTR_PARAM_CBANK
	.align		4
        /*013c*/ 	.byte	0x04, 0x0a
        /*013e*/ 	.short	(.L_93 - .L_92)
	.align		4
.L_92:
        /*0140*/ 	.word	index@(.nv.constant0.jit_computeValues)
        /*0144*/ 	.short	0x0380
        /*0146*/ 	.short	0x0130


	//----- nvinfo : EIATTR_SW_WAR
	.align		4
.L_93:
        /*0148*/ 	.byte	0x04, 0x36
        /*014a*/ 	.short	(.L_95 - .L_94)
.L_94:
        /*014c*/ 	.word	0x00000000
.L_95:


//--------------------- .nv.compat                --------------------------
	.section	.nv.compat,"",@"SHT_CUDA_COMPAT_INFO"
	.align	4
        /*0000*/ 	.byte	0x02, 0x02, 0x02, 0x00, 0x02, 0x05, 0x05, 0x00, 0x02, 0x03, 0x00, 0x00, 0x02, 0x06, 0x01, 0x00


//--------------------- .nv.callgraph             --------------------------
	.section	.nv.callgraph,"",@"SHT_CUDA_CALLGRAPH"
	.align	4
	.sectionentsize	8
	.align		4
        /*0000*/ 	.word	0x00000000
	.align		4
        /*0004*/ 	.word	0xffffffff
	.align		4
        /*0008*/ 	.word	0x00000000
	.align		4
        /*000c*/ 	.word	0xfffffffe
	.align		4
        /*0010*/ 	.word	0x00000000
	.align		4
        /*0014*/ 	.word	0xfffffffd
	.align		4
        /*0018*/ 	.word	0x00000000
	.align		4
        /*001c*/ 	.word	0xfffffffc


//--------------------- .nv.constant4             --------------------------
	.section	.nv.constant4,"a",@progbits
	.align	8
	.align		8
.nv.constant4:
        /*0000*/ 	.dword	_ZN6kb31_t6DEGREEE
	.align		8
        /*0008*/ 	.dword	_ZN6kb31_t5NBITSE
	.align		8
        /*0010*/ 	.dword	_ZN6kb31_t3MODE
	.align		8
        /*0018*/ 	.dword	_ZN6kb31_t1ME
	.align		8
        /*0020*/ 	.dword	_ZN6kb31_t2RRE
	.align		8
        /*0028*/ 	.dword	_ZN6kb31_t3ONEE
	.align		8
        /*0030*/ 	.dword	_ZN6kb31_t10MONTY_BITSE
	.align		8
        /*0038*/ 	.dword	_ZN6kb31_t8MONTY_MUE
	.align		8
        /*0040*/ 	.dword	_ZN6kb31_t10MONTY_MASKE
	.align		8
        /*0048*/ 	.dword	_ZN6kb31_t8TOP_BITSE
	.align		8
        /*0050*/ 	.dword	_ZN23kb31_septic_extension_t15frobenius_constE
	.align		8
        /*0058*/ 	.dword	_ZN23kb31_septic_extension_t22double_frobenius_constE
	.align		8
        /*0060*/ 	.dword	_ZN23kb31_septic_extension_t10A_EC_LOGUPE
	.align		8
        /*0068*/ 	.dword	_ZN23kb31_septic_extension_t10B_EC_LOGUPE
	.align		8
        /*0070*/ 	.dword	_ZN19kb31_septic_curve_t7dummy_xE
	.align		8
        /*0078*/ 	.dword	_ZN19kb31_septic_curve_t7dummy_yE
	.align		8
        /*0080*/ 	.dword	_ZN19kb31_septic_curve_t7start_xE
	.align		8
        /*0088*/ 	.dword	_ZN19kb31_septic_curve_t7start_yE
	.align		8
        /*0090*/ 	.dword	_ZN16kb31_extension_t1DE
	.align		8
        /*0098*/ 	.dword	_ZN16kb31_extension_t1WE
	.align		8
        /*00a0*/ 	.dword	_ZN26__nv_atomic_triv_cp_helperIjE5__valE
	.align		8
        /*00a8*/ 	.dword	_ZN44_INTERNAL_00000000_13_jit_kernel_cu_d23cb39829poseidon2_constants_koalabear3t1620half_external_roundsE
	.align		8
        /*00b0*/ 	.dword	_ZN44_INTERNAL_00000000_13_jit_kernel_cu_d23cb39829poseidon2_constants_koalabear3t1615internal_roundsE
	.align		8
        /*00b8*/ 	.dword	_ZN44_INTERNAL_00000000_13_jit_kernel_cu_d23cb39829poseidon2_constants_koalabear3t165alphaE
	.align		8
        /*00c0*/ 	.dword	_ZN44_INTERNAL_00000000_13_jit_kernel_cu_d23cb39829poseidon2_constants_koalabear3t1615round_constantsE
	.align		8
        /*00c8*/ 	.dword	_ZN44_INTERNAL_00000000_13_jit_kernel_cu_d23cb3989poseidon223EXTERNAL_ROUNDS_DEFAULTE


//--------------------- .nv.constant3             --------------------------
	.section	.nv.constant3,"a",@progbits
	.align	4
.nv.constant3:
	.type		_ZN44_INTERNAL_00000000_13_jit_kernel_cu_d23cb3989constants20kb31_frobenius_constE,@object
	.size		_ZN44_INTERNAL_00000000_13_jit_kernel_cu_d23cb3989constants20kb31_frobenius_constE,(_ZN44_INTERNAL_00000000_13_jit_kernel_cu_d23cb3989constants27kb31_double_frobenius_constE - _ZN44_INTERNAL_00000000_13_jit_kernel_cu_d23cb3989constants20kb31_frobenius_constE)
_ZN44_INTERNAL_00000000_13_jit_kernel_cu_d23cb3989constants20kb31_frobenius_constE:
        /*0000*/ 	.byte	0xfe, 0xff, 0xff, 0x01, 0xfe, 0xff, 0xff, 0x01, 0xfe, 0xff, 0xff, 0x01, 0xfe, 0xff, 0xff, 0x01
        /* <DEDUP_REMOVED lines=11> */
        /*00c0*/ 	.byte	0xc9, 0x59, 0x6b, 0x6b
	.type		_ZN44_INTERNAL_00000000_13_jit_kernel_cu_d23cb3989constants27kb31_double_frobenius_constE,@object
	.size		_ZN44_INTERNAL_00000000_13_jit_kernel_cu_d23cb3989constants27kb31_double_frobenius_constE,(_ZN44_INTERNAL_00000000_13_jit_kernel_cu_d23cb3989constants15KB31_A_EC_LOGUPE - _ZN44_INTERNAL_00000000_13_jit_kernel_cu_d23cb3989constants27kb31_double_frobenius_constE)
_ZN44_INTERNAL_00000000_13_jit_kernel_cu_d23cb3989constants27kb31_double_frobenius_constE:
        /* <DEDUP_REMOVED lines=13> */
	.type		_ZN44_INTERNAL_00000000_13_jit_kernel_cu_d23cb3989constants15KB31_A_EC_LOGUPE,@object
	.size		_ZN44_INTERNAL_00000000_13_jit_kernel_cu_d23cb3989constants15KB31_A_EC_LOGUPE,(_ZN44_INTERNAL_00000000_13_jit_kernel_cu_d23cb3989constants15KB31_B_EC_LOGUPE - _ZN44_INTERNAL_00000000_13_jit_kernel_cu_d23cb3989constants15KB31_A_EC_LOGUPE)
_ZN44_INTERNAL_00000000_13_jit_kernel_cu_d23cb3989constants15KB31_A_EC_LOGUPE:
        /*0188*/ 	.byte	0x2c, 0xbb, 0xb6, 0x70, 0x79, 0xce, 0xfe, 0x5e, 0x50, 0x0b, 0x68, 0x68, 0xe1, 0x04, 0x2a, 0x37
        /*0198*/ 	.byte	0x61, 0x47, 0xe5, 0x19, 0x25, 0xc9, 0x7d, 0x2d, 0xa1, 0x58, 0xae, 0x3b
	.type		_ZN44_INTERNAL_00000000_13_jit_kernel_cu_d23cb3989constants15KB31_B_EC_LOGUPE,@object
	.size		_ZN44_INTERNAL_00000000_13_jit_kernel_cu_d23cb3989constants15KB31_B_EC_LOGUPE,(_ZN44_INTERNAL_00000000_13_jit_kernel_cu_d23cb3989constants12kb31_dummy_xE - _ZN44_INTERNAL_00000000_13_jit_kernel_cu_d23cb3989constants15KB31_B_EC_LOGUPE)
_ZN44_INTERNAL_00000000_13_jit_kernel_cu_d23cb3989constants15KB31_B_EC_LOGUPE:
        /*01a4*/ 	.byte	0xce, 0x77, 0x01, 0x47, 0x5a, 0x6c, 0x4c, 0x44, 0x08, 0x8c, 0x66, 0x31, 0x90, 0x4a, 0xcd, 0x5c
        /*01b4*/ 	.byte	0x3a, 0xbd, 0x92, 0x34, 0x70, 0x39, 0x96, 0x61, 0xf7, 0x4b, 0xac, 0x5f
	.type		_ZN44_INTERNAL_00000000_13_jit_kernel_cu_d23cb3989constants12kb31_dummy_xE,@object
	.size		_ZN44_INTERNAL_00000000_13_jit_kernel_cu_d23cb3989constants12kb31_dummy_xE,(_ZN44_INTERNAL_00000000_13_jit_kernel_cu_d23cb3989constants12kb31_dummy_yE - _ZN44_INTERNAL_00000000_13_jit_kernel_cu_d23cb3989constants12kb31_dummy_xE)
_ZN44_INTERNAL_00000000_13_jit_kernel_cu_d23cb3989constants12kb31_dummy_xE:
        /*01c0*/ 	.byte	0x48, 0x52, 0x49, 0x76, 0xee, 0xb5, 0xa6, 0x5c, 0xfd, 0x7e, 0x55, 0x67, 0x78, 0xd1, 0xfb, 0x2c
        /*01d0*/ 	.byte	0x75, 0x0e, 0x3b, 0x3d, 0xf9, 0xe5, 0x6a, 0x3f, 0x30, 0xf3, 0x1c, 0x37
	.type		_ZN44_INTERNAL_00000000_13_jit_kernel_cu_d23cb3989constants12kb31_dummy_yE,@object
	.size		_ZN44_INTERNAL_00000000_13_jit_kernel_cu_d23cb3989constants12kb31_dummy_yE,(_ZN44_INTERNAL_00000000_13_jit_kernel_cu_d23cb3989constants12kb31_start_xE - _ZN44_INTERNAL_00000000_13_jit_kernel_cu_d23cb3989constants12kb31_dummy_yE)
_ZN44_INTERNAL_00000000_13_jit_kernel_cu_d23cb3989constants12kb31_dummy_yE:
        /*01dc*/ 	.byte	0x35, 0xcf, 0x98, 0x04, 0x53, 0x0b, 0x50, 0x60, 0xb3, 0x26, 0x96, 0x20, 0x7c, 0xc6, 0xbc, 0x62
        /*01ec*/ 	.byte	0xb2, 0xbd, 0x9b, 0x0c, 0x48, 0xa0, 0xa5, 0x43, 0x21, 0x56, 0xe5, 0x56
	.type		_ZN44_INTERNAL_00000000_13_jit_kernel_cu_d23cb3989constants12kb31_start_xE,@object
	.size		_ZN44_INTERNAL_00000000_13_jit_kernel_cu_d23cb3989constants12kb31_start_xE,(_ZN44_INTERNAL_00000000_13_jit_kernel_cu_d23cb3989constants12kb31_start_yE - _ZN44_INTERNAL_00000000_13_jit_kernel_cu_d23cb3989constants12kb31_start_xE)
_ZN44_INTERNAL_00000000_13_jit_kernel_cu_d23cb3989constants12kb31_start_xE:
        /*01f8*/ 	.byte	0x12, 0x3f, 0xef, 0x53, 0x58, 0x4e, 0xc2, 0x3d, 0x1c, 0xce, 0xf8, 0x3c, 0xfd, 0x1a, 0x20, 0x73
        /*0208*/ 	.byte	0x48, 0xbe, 0x33, 0x62, 0x39, 0x80, 0x7d, 0x09, 0x78, 0x4b, 0xfd, 0x0c
	.type		_ZN44_INTERNAL_00000000_13_jit_kernel_cu_d23cb3989constants12kb31_start_yE,@object
	.size		_ZN44_INTERNAL_00000000_13_jit_kernel_cu_d23cb3989constants12kb31_start_yE,(.L_24 - _ZN44_INTERNAL_00000000_13_jit_kernel_cu_d23cb3989constants12kb31_start_yE)
_ZN44_INTERNAL_00000000_13_jit_kernel_cu_d23cb3989constants12kb31_start_yE:
        /*0214*/ 	.byte	0xd9, 0xbe, 0x30, 0x18, 0xa3, 0x5a, 0xc6, 0x0d, 0x20, 0x92, 0x33, 0x57, 0x26, 0x77, 0xf4, 0x49
        /*0224*/ 	.byte	0x50, 0x17, 0xd8, 0x23, 0x5c, 0xfa, 0x55, 0x52, 0xd7, 0x42, 0x2d, 0x41
.L_24:


//--------------------- .text.jit_computeValues   --------------------------
	.section	.text.jit_computeValues,"ax",@progbits
	.align	128
        .global         jit_computeValues
        .type           jit_computeValues,@function
        .size           jit_computeValues,(.L_x_9 - jit_computeValues)
        .other          jit_computeValues,@"STO_CUDA_ENTRY STV_DEFAULT"
jit_computeValues:
.text.jit_computeValues:
[----:B------:R-:W0:Y:S01]  /*0000*/  LDC R1, c[0x0][0x37c] ;  /* 0x0000df00ff017b82 */ /* 0x000e220000000800 */
[----:B------:R-:W1:Y:S01]  /*0010*/  S2R R3, SR_TID.X ;  /* 0x0000000000037919 */ /* 0x000e620000002100 */
[----:B------:R-:W2:Y:S06]  /*0020*/  LDCU UR7, c[0x0][0x2fc] ;  /* 0x00005f80ff0777ac */ /* 0x000eac0008000800 */
[----:B------:R-:W1:Y:S01]  /*0030*/  S2UR UR6, SR_CTAID.X ;  /* 0x00000000000679c3 */ /* 0x000e620000002500 */
[----:B0-----:R-:W-:Y:S01]  /*0040*/  IADD3 R1, PT, PT, R1, -0x1a8, RZ ;  /* 0xfffffe5801017810 */ /* 0x001fe20007ffe0ff */
[----:B------:R-:W0:Y:S01]  /*0050*/  LDCU UR4, c[0x0][0x3e8] ;  /* 0x00007d00ff0477ac */ /* 0x000e220008000800 */
[----:B------:R-:W-:-:S05]  /*0060*/  UMOV UR5, 0x1 ;  /* 0x0000000100057882 */ /* 0x000fca0000000000 */
[----:B------:R-:W1:Y:S08]  /*0070*/  LDC R2, c[0x0][0x360] ;  /* 0x0000d800ff027b82 */ /* 0x000e700000000800 */
[----:B------:R-:W3:Y:S01]  /*0080*/  LDC.64 R4, c[0x0][0x3a0] ;  /* 0x0000e800ff047b82 */ /* 0x000ee20000000a00 */
[----:B0-----:R-:W-:-:S07]  /*0090*/  USHF.L.U32 UR4, UR5, UR4, URZ ;  /* 0x0000000405047299 */ /* 0x001fce00080006ff */
[----:B------:R-:W0:Y:S01]  /*00a0*/  LDC.64 R6, c[0x0][0x3a8] ;  /* 0x0000ea00ff067b82 */ /* 0x000e220000000a00 */
[----:B------:R-:W-:-:S07]  /*00b0*/  USHF.R.S32.HI UR5, URZ, 0x1f, UR4 ;  /* 0x0000001fff057899 */ /* 0x000fce0008011404 */
[----:B------:R-:W4:Y:S01]  /*00c0*/  LDC.64 R8, c[0x0][0x3b0] ;  /* 0x0000ec00ff087b82 */ /* 0x000f220000000a00 */
[----:B-1----:R-:W-:Y:S02]  /*00d0*/  IMAD R2, R2, UR6, R3 ;  /* 0x0000000602027c24 */ /* 0x002fe4000f8e0203 */
[----:B------:R-:W-:Y:S01]  /*00e0*/  HFMA2 R3, -RZ, RZ, 0, 0 ;  /* 0x00000000ff037431 */ /* 0x000fe200000001ff */
[----:B------:R-:W2:Y:S04]  /*00f0*/  LDCU UR6, c[0x0][0x2f8] ;  /* 0x00005f00ff0677ac */ /* 0x000ea80008000800 */
[----:B------:R-:W-:Y:S02]  /*0100*/  ISETP.LT.U64.AND P0, PT, R2, UR4, PT ;  /* 0x0000000402007c0c */ /* 0x000fe4000bf11070 */
[----:B------:R-:W1:Y:S01]  /*0110*/  LDC.64 R10, c[0x0][0x3b8] ;  /* 0x0000ee00ff0a7b82 */ /* 0x000e620000000a00 */
[----:B------:R-:W-:Y:S01]  /*0120*/  MOV R2, R1 ;  /* 0x0000000100027202 */ /* 0x000fe20000000f00 */
[----:B---3--:R3:W-:Y:S04]  /*0130*/  STL.64 [R1], R4 ;  /* 0x0000000401007387 */ /* 0x0087e80000100a00 */
[----:B0-----:R3:W-:Y:S02]  /*0140*/  STL.64 [R1+0x8], R6 ;  /* 0x0000080601007387 */ /* 0x0017e40000100a00 */
[----:B------:R-:W0:Y:S01]  /*0150*/  LDC.64 R12, c[0x0][0x3c0] ;  /* 0x0000f000ff0c7b82 */ /* 0x000e220000000a00 */
[----:B--2---:R-:W-:-:S02]  /*0160*/  IADD.64 R2, R2, UR6 ;  /* 0x0000000602027c35 */ /* 0x004fc4000f8e0200 */
[----:B----4-:R3:W-:Y:S05]  /*0170*/  STL.64 [R1+0x10], R8 ;  /* 0x0000100801007387 */ /* 0x0107ea0000100a00 */
[----:B------:R-:W2:Y:S08]  /*0180*/  LDC.64 R14, c[0x0][0x3c8] ;  /* 0x0000f200ff0e7b82 */ /* 0x000eb00000000a00 */
[----:B------:R-:W4:Y:S01]  /*0190*/  LDC.64 R16, c[0x0][0x3d0] ;  /* 0x0000f400ff107b82 */ /* 0x000f220000000a00 */
[----:B-1----:R3:W-:Y:S04]  /*01a0*/  STL.64 [R1+0x18], R10 ;  /* 0x0000180a01007387 */ /* 0x0027e80000100a00 */
[----:B0-----:R3:W-:Y:S04]  /*01b0*/  STL.64 [R1+0x20], R12 ;  /* 0x0000200c01007387 */ /* 0x0017e80000100a00 */
[----:B--2---:R3:W-:Y:S04]  /*01c0*/  STL.64 [R1+0x28], R14 ;  /* 0x0000280e01007387 */ /* 0x0047e80000100a00 */
[----:B----4-:R3:W-:Y:S01]  /*01d0*/  STL.64 [R1+0x30], R16 ;  /* 0x0000301001007387 */ /* 0x0107e20000100a00 */
[----:B------:R-:W-:Y:S05]  /*01e0*/  @!P0 EXIT ;  /* 0x000000000000894d */ /* 0x000fea0003800000 */
[----:B------:R-:W-:Y:S02]  /*01f0*/  IADD.64 R32, R2, 0xb8 ;  /* 0x000000b802207835 */ /* 0x000fe400078e0200 */
[----:B---3--:R-:W-:-:S07]  /*0200*/  MOV R17, 0x220 ;  /* 0x0000022000117802 */ /* 0x008fce0000000f00 */
[----:B------:R-:W-:Y:S05]  /*0210*/  CALL.REL.NOINC `($jit_computeValues$_ZN20kb31_septic_digest_tC1Ev) ;  /* 0x000001d000a87944 */ /* 0x000fea0003c00000 */
[----:B------:R-:W0:Y:S01]  /*0220*/  LDCU.U16 UR4, c[0x0][0x410] ;  /* 0x00008200ff0477ac */ /* 0x000e220008000400 */
[----:B------:R-:W1:Y:S01]  /*0230*/  LDC.64 R8, c[0x0][0x400] ;  /* 0x00010000ff087b82 */ /* 0x000e620000000a00 */
[----:B------:R-:W2:Y:S01]  /*0240*/  LDCU.U16 UR5, c[0x0][0x412] ;  /* 0x00008240ff0577ac */ /* 0x000ea20008000400 */
[----:B------:R-:W3:Y:S06]  /*0250*/  LDCU.U16 UR6, c[0x0][0x414] ;  /* 0x00008280ff0677ac */ /* 0x000eec0008000400 */
[----:B------:R-:W4:Y:S01]  /*0260*/  LDC.64 R10, c[0x0][0x408] ;  /* 0x00010200ff0a7b82 */ /* 0x000f220000000a00 */
[----:B------:R-:W5:Y:S01]  /*0270*/  LDCU.U16 UR7, c[0x0][0x416] ;  /* 0x000082c0ff0777ac */ /* 0x000f620008000400 */
[----:B------:R-:W1:Y:S06]  /*0280*/  LDCU.U16 UR8, c[0x0][0x430] ;  /* 0x00008600ff0877ac */ /* 0x000e6c0008000400 */
[----:B------:R-:W4:Y:S01]  /*0290*/  LDC.64 R12, c[0x0][0x418] ;  /* 0x00010600ff0c7b82 */ /* 0x000f220000000a00 */
[----:B0-----:R-:W-:Y:S01]  /*02a0*/  MOV R4, UR4 ;  /* 0x0000000400047c02 */ /* 0x001fe20008000f00 */
[----:B------:R-:W0:Y:S01]  /*02b0*/  LDCU.U16 UR9, c[0x0][0x432] ;  /* 0x00008640ff0977ac */ /* 0x000e220008000400 */
[----:B--2---:R-:W-:Y:S01]  /*02c0*/  MOV R5, UR5 ;  /* 0x0000000500057c02 */ /* 0x004fe20008000f00 */
[----:B------:R-:W2:Y:S04]  /*02d0*/  LDCU.U16 UR10, c[0x0][0x434] ;  /* 0x00008680ff0a77ac */ /* 0x000ea80008000400 */
[----:B------:R-:W0:Y:S01]  /*02e0*/  LDC.64 R14, c[0x0][0x420] ;  /* 0x00010800ff0e7b82 */ /* 0x000e220000000a00 */
[----:B---3--:R-:W-:Y:S01]  /*02f0*/  MOV R0, UR6 ;  /* 0x0000000600007c02 */ /* 0x008fe20008000f00 */
[----:B------:R-:W-:Y:S01]  /*0300*/  PRMT R4, R4, 0x5410, R5 ;  /* 0x0000541004047816 */ /* 0x000fe20000000005 */
[----:B------:R-:W3:Y:S01]  /*0310*/  LDCU.U16 UR11, c[0x0][0x436] ;  /* 0x000086c0ff0b77ac */ /* 0x000ee20008000400 */
[----:B-1----:R-:W-:Y:S01]  /*0320*/  STL.64 [R1+0x40], R8 ;  /* 0x0000400801007387 */ /* 0x002fe20000100a00 */
[----:B-----5:R-:W-:Y:S01]  /*0330*/  MOV R7, UR7 ;  /* 0x0000000700077c02 */ /* 0x020fe20008000f00 */
[----:B------:R-:W1:Y:S02]  /*0340*/  LDCU.U16 UR12, c[0x0][0x450] ;  /* 0x00008a00ff0c77ac */ /* 0x000e640008000400 */
[----:B------:R-:W5:Y:S01]  /*0350*/  LDC.64 R18, c[0x0][0x468] ;  /* 0x00011a00ff127b82 */ /* 0x000f620000000a00 */
[----:B----4-:R-:W-:Y:S01]  /*0360*/  STL.64 [R1+0x48], R10 ;  /* 0x0000480a01007387 */ /* 0x010fe20000100a00 */
[----:B------:R-:W-:Y:S01]  /*0370*/  PRMT R5, R0, 0x5410, R7 ;  /* 0x0000541000057816 */ /* 0x000fe20000000007 */
[----:B------:R-:W4:Y:S01]  /*0380*/  LDCU.U16 UR13, c[0x0][0x452] ;  /* 0x00008a40ff0d77ac */ /* 0x000f220008000400 */
[----:B------:R-:W5:Y:S04]  /*0390*/  LDCU.U16 UR4, c[0x0][0x454] ;  /* 0x00008a80ff0477ac */ /* 0x000f680008000400 */
[----:B------:R-:W5:Y:S01]  /*03a0*/  LDC.64 R20, c[0x0][0x438] ;  /* 0x00010e00ff147b82 */ /* 0x000f620000000a00 */
[----:B------:R-:W-:Y:S01]  /*03b0*/  STL.64 [R1+0x58], R12 ;  /* 0x0000580c01007387 */ /* 0x000fe20000100a00 */
[----:B--2---:R-:W-:Y:S01]  /*03c0*/  MOV R0, UR10 ;  /* 0x0000000a00007c02 */ /* 0x004fe20008000f00 */
[----:B------:R-:W2:Y:S02]  /*03d0*/  LDCU.U16 UR5, c[0x0][0x456] ;  /* 0x00008ac0ff0577ac */ /* 0x000ea40008000400 */
[----:B------:R2:W-:Y:S01]  /*03e0*/  STL.64 [R1+0x50], R4 ;  /* 0x0000500401007387 */ /* 0x0005e20000100a00 */
[----:B---3--:R-:W-:-:S02]  /*03f0*/  MOV R35, UR11 ;  /* 0x0000000b00237c02 */ /* 0x008fc40008000f00 */
[----:B------:R-:W3:Y:S01]  /*0400*/  LDC.64 R22, c[0x0][0x440] ;  /* 0x00011000ff167b82 */ /* 0x000ee20000000a00 */
[----:B0-----:R-:W-:Y:S01]  /*0410*/  STL.64 [R1+0x60], R14 ;  /* 0x0000600e01007387 */ /* 0x001fe20000100a00 */
[----:B-1----:R-:W-:Y:S01]  /*0420*/  MOV R34, UR12 ;  /* 0x0000000c00227c02 */ /* 0x002fe20008000f00 */
[----:B----4-:R-:W-:-:S05]  /*0430*/  MOV R37, UR13 ;  /* 0x0000000d00257c02 */ /* 0x010fca0008000f00 */
[----:B------:R-:W0:Y:S01]  /*0440*/  LDC.64 R24, c[0x0][0x448] ;  /* 0x00011200ff187b82 */ /* 0x000e220000000a00 */
[----:B-----5:R-:W-:Y:S01]  /*0450*/  STL.64 [R1+0x78], R18 ;  /* 0x0000781201007387 */ /* 0x020fe20000100a00 */
[----:B--2---:R-:W-:Y:S01]  /*0460*/  MOV R4, UR8 ;  /* 0x0000000800047c02 */ /* 0x004fe20008000f00 */
[----:B------:R-:W-:Y:S01]  /*0470*/  MOV R5, UR9 ;  /* 0x0000000900057c02 */ /* 0x000fe20008000f00 */
[----:B------:R-:W-:Y:S01]  /*0480*/  MOV R36, UR4 ;  /* 0x0000000400247c02 */ /* 0x000fe20008000f00 */
[----:B------:R-:W-:-:S03]  /*0490*/  MOV R39, UR5 ;  /* 0x0000000500277c02 */ /* 0x000fc60008000f00 */
[----:B------:R-:W1:Y:S01]  /*04a0*/  LDC.64 R26, c[0x0][0x458] ;  /* 0x00011600ff1a7b82 */ /* 0x000e620000000a00 */
[----:B------:R-:W-:Y:S01]  /*04b0*/  STL.64 [R1+0x80], R20 ;  /* 0x0000801401007387 */ /* 0x000fe20000100a00 */
[----:B------:R-:W-:Y:S02]  /*04c0*/  PRMT R4, R4, 0x5410, R5 ;  /* 0x0000541004047816 */ /* 0x000fe40000000005 */
[----:B------:R-:W-:Y:S01]  /*04d0*/  PRMT R5, R0, 0x5410, R35 ;  /* 0x0000541000057816 */ /* 0x000fe20000000023 */
[----:B------:R-:W-:-:S03]  /*04e0*/  MOV R0, R32 ;  /* 0x0000002000007202 */ /* 0x000fc60000000f00 */
[----:B------:R-:W2:Y:S01]  /*04f0*/  LDC.64 R28, c[0x0][0x390] ;  /* 0x0000e400ff1c7b82 */ /* 0x000ea20000000a00 */
[----:B---3--:R-:W-:Y:S04]  /*0500*/  STL.64 [R1+0x88], R22 ;  /* 0x0000881601007387 */ /* 0x008fe80000100a00 */
[----:B------:R3:W-:Y:S03]  /*0510*/  STL.64 [R1+0x70], R4 ;  /* 0x0000700401007387 */ /* 0x0007e60000100a00 */
[----:B------:R-:W4:Y:S01]  /*0520*/  LDC.64 R30, c[0x0][0x398] ;  /* 0x0000e600ff1e7b82 */ /* 0x000f220000000a00 */
[----:B0-----:R-:W-:Y:S07]  /*0530*/  STL.64 [R1+0x90], R24 ;  /* 0x0000901801007387 */ /* 0x001fee0000100a00 */
[----:B------:R-:W0:Y:S01]  /*0540*/  LDC.64 R6, c[0x0][0x3f8] ;  /* 0x0000fe00ff067b82 */ /* 0x000e220000000a00 */
[----:B-1----:R-:W-:Y:S01]  /*0550*/  STL.64 [R1+0xa0], R26 ;  /* 0x0000a01a01007387 */ /* 0x002fe20000100a00 */
[----:B---3--:R-:W-:-:S02]  /*0560*/  PRMT R4, R34, 0x5410, R37 ;  /* 0x0000541022047816 */ /* 0x008fc40000000025 */
[----:B------:R-:W-:-:S04]  /*0570*/  PRMT R5, R36, 0x5410, R39 ;  /* 0x0000541024057816 */ /* 0x000fc80000000027 */
[----:B------:R-:W1:Y:S01]  /*0580*/  LDC.64 R16, c[0x0][0x428] ;  /* 0x00010a00ff107b82 */ /* 0x000e620000000a00 */
[----:B--2---:R-:W-:Y:S04]  /*0590*/  STL.64 [R1+0xa8], R28 ;  /* 0x0000a81c01007387 */ /* 0x004fe80000100a00 */
[----:B------:R2:W-:Y:S04]  /*05a0*/  STL.64 [R1+0x98], R4 ;  /* 0x0000980401007387 */ /* 0x0005e80000100a00 */
[----:B----4-:R-:W-:Y:S04]  /*05b0*/  STL.64 [R1+0xb0], R30 ;  /* 0x0000b01e01007387 */ /* 0x010fe80000100a00 */
[----:B0-----:R0:W-:Y:S01]  /*05c0*/  STL.64 [R1+0x38], R6 ;  /* 0x0000380601007387 */ /* 0x0011e20000100a00 */
[----:B--2---:R-:W-:Y:S01]  /*05d0*/  MOV R5, R33 ;  /* 0x0000002100057202 */ /* 0x004fe20000000f00 */
[----:B------:R-:W-:-:S02]  /*05e0*/  MOV R4, R2 ;  /* 0x0000000200047202 */ /* 0x000fc40000000f00 */
[----:B-1----:R1:W-:Y:S01]  /*05f0*/  STL.64 [R1+0x68], R16 ;  /* 0x0000681001007387 */ /* 0x0023e20000100a00 */
[----:B0-----:R-:W-:Y:S01]  /*0600*/  MOV R7, R3 ;  /* 0x0000000300077202 */ /* 0x001fe20000000f00 */
[----:B-1----:R-:W-:-:S07]  /*0610*/  MOV R16, 0x630 ;  /* 0x0000063000107802 */ /* 0x002fce0000000f00 */
[----:B------:R-:W-:Y:S05]  /*0620*/  CALL.REL.NOINC `($jit_computeValues$_ZN23kb31_septic_extension_taSERKS_) ;  /* 0x000001d000707944 */ /* 0x000fea0003c00000 */
[----:B------:R-:W0:Y:S01]  /*0630*/  LDCU UR5, c[0x0][0x3e8] ;  /* 0x00007d00ff0577ac */ /* 0x000e220008000800 */
[C---:B------:R-:W-:Y:S02]  /*0640*/  IADD.64 R4, R2.reuse, 0xd4 ;  /* 0x000000d402047835 */ /* 0x040fe400078e0200 */
[----:B------:R-:W-:Y:S02]  /*0650*/  IADD.64 R6, R2, 0x1c ;  /* 0x0000001c02067835 */ /* 0x000fe400078e0200 */
[----:B------:R-:W0:Y:S01]  /*0660*/  LDCU UR4, c[0x0][0x3d8] ;  /* 0x00007b00ff0477ac */ /* 0x000e220008000800 */
[----:B------:R-:W-:Y:S01]  /*0670*/  MOV R16, 0x720 ;  /* 0x0000072000107802 */ /* 0x000fe20000000f00 */
[----:B------:R-:W-:Y:S02]  /*0680*/  MOV R0, R4 ;  /* 0x0000000400007202 */ /* 0x000fe40000000f00 */
[----:B------:R-:W-:Y:S01]  /*0690*/  MOV R4, R6 ;  /* 0x0000000600047202 */ /* 0x000fe20000000f00 */
[----:B------:R-:W1:Y:S01]  /*06a0*/  LDCU.64 UR14, c[0x0][0x358] ;  /* 0x00006b00ff0e77ac */ /* 0x000e620008000a00 */
[----:B0-----:R-:W-:-:S03]  /*06b0*/  UIADD3 UR4, UPT, UPT, UR5, -UR4, URZ ;  /* 0x8000000405047290 */ /* 0x001fc6000fffe0ff */
[----:B------:R-:W-:Y:S02]  /*06c0*/  UMOV UR5, 0x1 ;  /* 0x0000000100057882 */ /* 0x000fe40000000000 */
[----:B------:R-:W-:-:S04]  /*06d0*/  USHF.L.U32 UR4, UR5, UR4, URZ ;  /* 0x0000000405047299 */ /* 0x000fc800080006ff */
[----:B------:R-:W-:Y:S02]  /*06e0*/  USHF.R.S32.HI UR5, URZ, 0x1f, UR4 ;  /* 0x0000001fff057899 */ /* 0x000fe40008011404 */
[----:B------:R-:W-:-:S04]  /*06f0*/  MOV R10, UR4 ;  /* 0x00000004000a7c02 */ /* 0x000fc80008000f00 */
[----:B-1----:R-:W-:-:S07]  /*0700*/  MOV R11, UR5 ;  /* 0x00000005000b7c02 */ /* 0x002fce0008000f00 */
[----:B------:R-:W-:Y:S05]  /*0710*/  CALL.REL.NOINC `($jit_computeValues$_ZN23kb31_septic_extension_taSERKS_) ;  /* 0x000001d000347944 */ /* 0x000fea0003c00000 */
[----:B------:R-:W0:Y:S01]  /*0720*/  S2R R7, SR_TID.X ;  /* 0x0000000000077919 */ /* 0x000e220000002100 */
[----:B------:R-:W0:Y:S01]  /*0730*/  S2UR UR4, SR_CTAID.X ;  /* 0x00000000000479c3 */ /* 0x000e220000002500 */
[----:B------:R-:W2:Y:S04]  /*0740*/  LDL.64 R18, [R1+0x38] ;  /* 0x0000380001127983 */ /* 0x000ea80000100a00 */
[----:B------:R-:W3:Y:S03]  /*0750*/  LDL.64 R46, [R1+0x48] ;  /* 0x00004800012e7983 */ /* 0x000ee60000100a00 */
[----:B------:R-:W0:Y:S01]  /*0760*/  LDC R6, c[0x0][0x360] ;  /* 0x0000d800ff067b82 */ /* 0x000e220000000800 */
[----:B------:R-:W4:Y:S04]  /*0770*/  LDL.64 R22, [R1+0x58] ;  /* 0x0000580001167983 */ /* 0x000f280000100a00 */
[----:B------:R-:W4:Y:S03]  /*0780*/  LDL.64 R14, [R1+0x68] ;  /* 0x00006800010e7983 */ /* 0x000f260000100a00 */
[----:B------:R-:W1:Y:S01]  /*0790*/  LDC.64 R4, c[0x0][0x480] ;  /* 0x00012000ff047b82 */ /* 0x000e620000000a00 */
[----:B------:R-:W4:Y:S04]  /*07a0*/  LDL.64 R12, [R1+0x80] ;  /* 0x00008000010c7983 */ /* 0x000f280000100a00 */
[----:B------:R-:W4:Y:S03]  /*07b0*/  LDL.64 R126, [R1+0x90] ;  /* 0x00009000017e7983 */ /* 0x000f260000100a00 */
[----:B------:R-:W1:Y:S08]  /*07c0*/  LDC.64 R8, c[0x0][0x470] ;  /* 0x00011c00ff087b82 */ /* 0x000e700000000a00 */
[----:B------:R-:W1:Y:S01]  /*07d0*/  LDC.64 R16, c[0x0][0x478] ;  /* 0x00011e00ff107b82 */ /* 0x000e620000000a00 */
[----:B0-----:R-:W-:Y:S01]  /*07e0*/  IMAD R6, R6, UR4, R7 ;  /* 0x0000000406067c24 */ /* 0x001fe2000f8e0207 */
[----:B------:R-:W0:Y:S03]  /*07f0*/  LDCU UR4, c[0x0][0x3e8] ;  /* 0x00007d00ff0477ac */ /* 0x000e260008000800 */
[----:B-1----:R-:W-:-:S03]  /*0800*/  IMAD.WIDE.U32 R4, R6, 0x4, R4 ;  /* 0x0000000406047825 */ /* 0x002fc600078e0004 */
[----:B------:R-:W1:Y:S03]  /*0810*/  LDC.64 R24, c[0x0][0x460] ;  /* 0x00011800ff187b82 */ /* 0x000e660000000a00 */
[----:B------:R-:W4:Y:S01]  /*0820*/  LDG.E R4, desc[UR14][R4.64] ;  /* 0x0000000e04047981 */ /* 0x000f22000c1e1900 */
[----:B------:R-:W-:-:S05]  /*0830*/  IMAD.WIDE.U32 R8, R6, 0x4, R8 ;  /* 0x0000000406087825 */ /* 0x000fca00078e0008 */
[----:B------:R0:W4:Y:S01]  /*0840*/  LDG.E R2, desc[UR14][R8.64] ;  /* 0x0000000e08027981 */ /* 0x000122000c1e1900 */
[----:B------:R-:W-:-:S05]  /*0850*/  IMAD.WIDE.U32 R16, R6, 0x4, R16 ;  /* 0x0000000406107825 */ /* 0x000fca00078e0010 */
[----:B------:R1:W4:Y:S01]  /*0860*/  LDG.E R3, desc[UR14][R16.64] ;  /* 0x0000000e10037981 */ /* 0x000322000c1e1900 */
[----:B------:R-:W-:Y:S02]  /*0870*/  UMOV UR5, 0x1 ;  /* 0x0000000100057882 */ /* 0x000fe40000000000 */
[----:B0-----:R-:W-:-:S04]  /*0880*/  USHF.L.U32 UR4, UR5, UR4, URZ ;  /* 0x0000000405047299 */ /* 0x001fc800080006ff */
[----:B------:R-:W-:Y:S02]  /*0890*/  USHF.R.S32.HI UR5, URZ, 0x1f, UR4 ;  /* 0x0000001fff057899 */ /* 0x000fe40008011404 */
[----:B------:R-:W-:-:S04]  /*08a0*/  MOV R8, UR4 ;  /* 0x0000000400087c02 */ /* 0x000fc80008000f00 */
[----:B------:R-:W-:Y:S01]  /*08b0*/  MOV R9, UR5 ;  /* 0x0000000500097c02 */ /* 0x000fe20008000f00 */
[----:B-1----:R-:W-:Y:S04]  /*08c0*/  STL.64 [R1+0x100], R24 ;  /* 0x0001001801007387 */ /* 0x002fe80000100a00 */
[----:B------:R0:W-:Y:S01]  /*08d0*/  STL.64 [R1+0x130], R8 ;  /* 0x0001300801007387 */ /* 0x0001e20000100a00 */
[----:B------:R-:W-:-:S03]  /*08e0*/  HFMA2 R7, -RZ, RZ, 0, 0 ;  /* 0x00000000ff077431 */ /* 0x000fc600000001ff */
[----:B------:R-:W-:Y:S04]  /*08f0*/  STL.64 [R1+0x108], RZ ;  /* 0x000108ff01007387 */ /* 0x000fe80000100a00 */
[----:B------:R-:W-:Y:S04]  /*0900*/  STL.64 [R1+0x110], RZ ;  /* 0x000110ff01007387 */ /* 0x000fe80000100a00 */
[----:B------:R-:W-:Y:S04]  /*0910*/  STL.64 [R1+0x118], RZ ;  /* 0x000118ff01007387 */ /* 0x000fe80000100a00 */
[----:B------:R-:W-:Y:S04]  /*0920*/  STL.64 [R1+0x120], R10 ;  /* 0x0001200a01007387 */ /* 0x000fe80000100a00 */
[----:B------:R1:W-:Y:S01]  /*0930*/  STL.64 [R1+0x128], R6 ;  /* 0x0001280601007387 */ /* 0x0003e20000100a00 */
[----:B--2---:R-:W-:-:S04]  /*0940*/  IMAD.WIDE.U32 R18, R6, 0x4, R18 ;  /* 0x0000000406127825 */ /* 0x004fc800078e0012 */
[C---:B---3--:R-:W-:Y:S02]  /*0950*/  IMAD R5, R47.reuse, 0xc, RZ ;  /* 0x0000000c2f057824 */ /* 0x048fe400078e02ff */
[C-C-:B0-----:R-:W-:Y:S01]  /*0960*/  IMAD.WIDE.U32 R8, R46.reuse, 0xc, R18.reuse ;  /* 0x0000000c2e087825 */ /* 0x141fe200078e0012 */
[CC--:B------:R-:W-:Y:S02]  /*0970*/  LEA R24, P0, R46.reuse, R18.reuse, 0x2 ;  /* 0x000000122e187211 */ /* 0x0c0fe400078010ff */
[CC--:B------:R-:W-:Y:S01]  /*0980*/  LEA R36, P3, R46.reuse, R18.reuse, 0x5 ;  /* 0x000000122e247211 */ /* 0x0c0fe200078628ff */
[----:B------:R-:W-:Y:S02]  /*0990*/  IMAD R35, R47, 0x1c, RZ ;  /* 0x0000001c2f237824 */ /* 0x000fe400078e02ff */
[C---:B------:R-:W-:Y:S01]  /*09a0*/  IMAD.WIDE.U32 R32, R46.reuse, 0x1c, R18 ;  /* 0x0000001c2e207825 */ /* 0x040fe200078e0012 */
[----:B------:R-:W-:Y:S02]  /*09b0*/  IADD3 R9, PT, PT, R9, R5, RZ ;  /* 0x0000000509097210 */ /* 0x000fe40007ffe0ff */
[CC--:B------:R-:W-:Y:S01]  /*09c0*/  LEA R26, P1, R46.reuse, R18.reuse, 0x3 ;  /* 0x000000122e1a7211 */ /* 0x0c0fe200078218ff */
[C---:B------:R-:W-:Y:S01]  /*09d0*/  IMAD R31, R47.reuse, 0x18, RZ ;  /* 0x000000182f1f7824 */ /* 0x040fe200078e02ff */
[C---:B------:R-:W-:Y:S01]  /*09e0*/  LEA R88, P2, R46.reuse, R18, 0x4 ;  /* 0x000000122e587211 */ /* 0x040fe200078420ff */
[----:B------:R-:W-:Y:S01]  /*09f0*/  IMAD R41, R47, 0x24, RZ ;  /* 0x000000242f297824 */ /* 0x000fe200078e02ff */
[CC--:B------:R-:W-:Y:S01]  /*0a00*/  LEA.HI.X R25, R46.reuse, R19.reuse, R47, 0x2, P0 ;  /* 0x000000132e197211 */ /* 0x0c0fe200000f142f */
[C---:B------:R-:W-:Y:S01]  /*0a10*/  IMAD.WIDE.U32 R28, R46.reuse, 0x18, R18 ;  /* 0x000000182e1c7825 */ /* 0x040fe200078e0012 */
[----:B------:R-:W-:-:S02]  /*0a20*/  LEA.HI.X R37, R46, R19, R47, 0x5, P3 ;  /* 0x000000132e257211 */ /* 0x000fc400018f2c2f */
[----:B------:R-:W-:Y:S01]  /*0a30*/  IADD3 R33, PT, PT, R33, R35, RZ ;  /* 0x0000002321217210 */ /* 0x000fe20007ffe0ff */
[----:B------:R-:W-:-:S04]  /*0a40*/  IMAD.WIDE.U32 R38, R46, 0x24, R18 ;  /* 0x000000242e267825 */ /* 0x000fc800078e0012 */
[----:B------:R-:W-:Y:S02]  /*0a50*/  IMAD R21, R47, 0x14, RZ ;  /* 0x000000142f157824 */ /* 0x000fe400078e02ff */
[----:B------:R-:W-:-:S04]  /*0a60*/  IMAD.WIDE.U32 R16, R46, 0x14, R18 ;  /* 0x000000142e107825 */ /* 0x000fc800078e0012 */
[----:B----4-:R-:W-:Y:S01]  /*0a70*/  IMAD.WIDE.U32 R22, R6, 0x4, R22 ;  /* 0x0000000406167825 */ /* 0x010fe200078e0016 */
[CCC-:B------:R-:W-:Y:S02]  /*0a80*/  LEA.HI.X R27, R46.reuse, R19.reuse, R47.reuse, 0x3, P1 ;  /* 0x000000132e1b7211 */ /* 0x1c0fe400008f1c2f */
[C---:B------:R-:W-:Y:S01]  /*0a90*/  LEA.HI.X R89, R46.reuse, R19, R47, 0x4, P2 ;  /* 0x000000132e597211 */ /* 0x040fe200010f242f */
[----:B------:R-:W-:Y:S01]  /*0aa0*/  IMAD R30, R47, 0x34, RZ ;  /* 0x000000342f1e7824 */ /* 0x000fe200078e02ff */
[----:B------:R-:W-:Y:S01]  /*0ab0*/  IADD3 R29, PT, PT, R29, R31, RZ ;  /* 0x0000001f1d1d7210 */ /* 0x000fe20007ffe0ff */
[C-C-:B------:R-:W-:Y:S01]  /*0ac0*/  IMAD.WIDE.U32 R42, R46.reuse, 0x28, R18.reuse ;  /* 0x000000282e2a7825 */ /* 0x140fe200078e0012 */
[----:B------:R-:W-:Y:S01]  /*0ad0*/  IADD3 R39, PT, PT, R39, R41, RZ ;  /* 0x0000002927277210 */ /* 0x000fe20007ffe0ff */
[----:B------:R0:W-:Y:S02]  /*0ae0*/  STL [R1+0xf8], R4 ;  /* 0x0000f80401007387 */ /* 0x0001e40000100800 */
[----:B------:R-:W-:Y:S01]  /*0af0*/  IMAD.WIDE.U32 R48, R46, 0x2c, R18 ;  /* 0x0000002c2e307825 */ /* 0x000fe200078e0012 */
[----:B------:R-:W-:-:S02]  /*0b00*/  IADD3 R79, PT, PT, R17, R21, RZ ;  /* 0x00000015114f7210 */ /* 0x000fc40007ffe0ff */
[-C--:B------:R-:W-:Y:S01]  /*0b10*/  LEA R102, P0, R14, R22.reuse, 0x2 ;  /* 0x000000160e667211 */ /* 0x080fe200078010ff */
[----:B------:R-:W-:Y:S01]  /*0b20*/  IMAD.WIDE.U32 R50, R46, 0x30, R18 ;  /* 0x000000302e327825 */ /* 0x000fe200078e0012 */
[----:B------:R-:W-:-:S03]  /*0b30*/  LEA R34, P2, R14, R22, 0x4 ;  /* 0x000000160e227211 */ /* 0x000fc600078420ff */
[----:B------:R-:W-:-:S04]  /*0b40*/  IMAD.WIDE.U32 R52, R46, 0x34, R18 ;  /* 0x000000342e347825 */ /* 0x000fc800078e0012 */
[C-C-:B------:R-:W-:Y:S01]  /*0b50*/  IMAD.WIDE.U32 R54, R46.reuse, 0x38, R18.reuse ;  /* 0x000000382e367825 */ /* 0x140fe200078e0012 */
[----:B------:R0:W-:Y:S03]  /*0b60*/  STL.64 [R1+0xf0], R2 ;  /* 0x0000f00201007387 */ /* 0x0001e60000100a00 */
[----:B------:R-:W-:Y:S01]  /*0b70*/  IMAD.WIDE.U32 R56, R46, 0x3c, R18 ;  /* 0x0000003c2e387825 */ /* 0x000fe200078e0012 */
[----:B------:R-:W5:Y:S03]  /*0b80*/  LD.E R92, desc[UR14][R18.64] ;  /* 0x0000000e125c7980 */ /* 0x000f66000c101900 */
[----:B------:R-:W-:Y:S01]  /*0b90*/  IMAD R21, R15, 0x1c, RZ ;  /* 0x0000001c0f157824 */ /* 0x000fe200078e02ff */
[----:B------:R-:W5:Y:S01]  /*0ba0*/  LD.E R117, desc[UR14][R8.64] ;  /* 0x0000000e08757980 */ /* 0x000f62000c101900 */
[----:B------:R-:W-:-:S03]  /*0bb0*/  IMAD R20, R47, 0x30, RZ ;  /* 0x000000302f147824 */ /* 0x000fc600078e02ff */
[----:B------:R2:W5:Y:S04]  /*0bc0*/  LD.E R71, desc[UR14][R32.64] ;  /* 0x0000000e20477980 */ /* 0x000568000c101900 */
[----:B------:R3:W5:Y:S04]  /*0bd0*/  LD.E R19, desc[UR14][R24.64] ;  /* 0x0000000e18137980 */ /* 0x000768000c101900 */
[----:B------:R4:W5:Y:S01]  /*0be0*/  LD.E R8, desc[UR14][R36.64] ;  /* 0x0000000e24087980 */ /* 0x000962000c101900 */
[----:B--2---:R-:W-:Y:S01]  /*0bf0*/  IMAD.WIDE.U32 R32, R14, 0x1c, R22 ;  /* 0x0000001c0e207825 */ /* 0x004fe200078e0016 */
[----:B------:R-:W-:-:S02]  /*0c00*/  IADD3 R53, PT, PT, R53, R30, RZ ;  /* 0x0000001e35357210 */ /* 0x000fc40007ffe0ff */
[----:B------:R2:W5:Y:S01]  /*0c10*/  LD.E R80, desc[UR14][R28.64] ;  /* 0x0000000e1c507980 */ /* 0x000562000c101900 */
[CC--:B---3--:R-:W-:Y:S01]  /*0c20*/  LEA R24, P1, R14.reuse, R22.reuse, 0x3 ;  /* 0x000000160e187211 */ /* 0x0c8fe200078218ff */
[C---:B------:R-:W-:Y:S02]  /*0c30*/  IMAD R5, R15.reuse, 0xc, RZ ;  /* 0x0000000c0f057824 */ /* 0x040fe400078e02ff */
[----:B------:R-:W5:Y:S01]  /*0c40*/  LD.E R86, desc[UR14][R38.64] ;  /* 0x0000000e26567980 */ /* 0x000f62000c101900 */
[C---:B----4-:R-:W-:Y:S01]  /*0c50*/  LEA R36, P3, R14.reuse, R22, 0x5 ;  /* 0x000000160e247211 */ /* 0x050fe200078628ff */
[C---:B------:R-:W-:Y:S02]  /*0c60*/  IMAD R9, R15.reuse, 0x14, RZ ;  /* 0x000000140f097824 */ /* 0x040fe400078e02ff */
[----:B------:R3:W5:Y:S01]  /*0c70*/  LD.E R75, desc[UR14][R26.64] ;  /* 0x0000000e1a4b7980 */ /* 0x000762000c101900 */
[C---:B------:R-:W-:Y:S01]  /*0c80*/  IMAD R17, R15.reuse, 0x18, RZ ;  /* 0x000000180f117824 */ /* 0x040fe200078e02ff */
[CCC-:B------:R-:W-:Y:S01]  /*0c90*/  LEA.HI.X R103, R14.reuse, R23.reuse, R15.reuse, 0x2, P0 ;  /* 0x000000170e677211 */ /* 0x1c0fe200000f140f */
[----:B------:R-:W-:Y:S01]  /*0ca0*/  IMAD R41, R15, 0x24, RZ ;  /* 0x000000240f297824 */ /* 0x000fe200078e02ff */
[CC--:B------:R-:W-:Y:S01]  /*0cb0*/  LEA.HI.X R25, R14.reuse, R23.reuse, R15, 0x3, P1 ;  /* 0x000000170e197211 */ /* 0x0c0fe200008f1c0f */
[C---:B--2---:R-:W-:Y:S01]  /*0cc0*/  IMAD.WIDE.U32 R28, R14.reuse, 0x14, R22 ;  /* 0x000000140e1c7825 */ /* 0x044fe200078e0016 */
[CCC-:B------:R-:W-:Y:S01]  /*0cd0*/  LEA.HI.X R35, R14.reuse, R23.reuse, R15.reuse, 0x4, P2 ;  /* 0x000000170e237211 */ /* 0x1c0fe200010f240f */
[----:B------:R-:W5:Y:S01]  /*0ce0*/  LD.E R98, desc[UR14][R22.64] ;  /* 0x0000000e16627980 */ /* 0x000f62000c101900 */
[C---:B------:R-:W-:Y:S01]  /*0cf0*/  LEA.HI.X R37, R14.reuse, R23, R15, 0x5, P3 ;  /* 0x000000170e257211 */ /* 0x040fe200018f2c0f */
[----:B------:R-:W-:Y:S01]  /*0d00*/  IMAD.WIDE.U32 R30, R14, 0x18, R22 ;  /* 0x000000180e1e7825 */ /* 0x000fe200078e0016 */
[----:B------:R-:W-:-:S02]  /*0d10*/  IADD3 R15, PT, PT, R33, R21, RZ ;  /* 0x00000015210f7210 */ /* 0x000fc40007ffe0ff */
[----:B------:R-:W-:Y:S01]  /*0d20*/  IADD3 R51, PT, PT, R51, R20, RZ ;  /* 0x0000001433337210 */ /* 0x000fe20007ffe0ff */
[----:B------:R-:W5:Y:S01]  /*0d30*/  LD.E R88, desc[UR14][R88.64] ;  /* 0x0000000e58587980 */ /* 0x000f62000c101900 */
[----:B---3--:R-:W-:-:S03]  /*0d40*/  IMAD.WIDE.U32 R26, R14, 0xc, R22 ;  /* 0x0000000c0e1a7825 */ /* 0x008fc600078e0016 */
[----:B------:R2:W5:Y:S01]  /*0d50*/  LD.E R20, desc[UR14][R50.64] ;  /* 0x0000000e32147980 */ /* 0x000562000c101900 */
[----:B------:R-:W-:Y:S01]  /*0d60*/  IMAD.WIDE.U32 R38, R14, 0x24, R22 ;  /* 0x000000240e267825 */ /* 0x000fe200078e0016 */
[----:B------:R-:W-:Y:S01]  /*0d70*/  MOV R14, R32 ;  /* 0x00000020000e7202 */ /* 0x000fe20000000f00 */
[----:B------:R-:W-:Y:S01]  /*0d80*/  IADD3 R29, PT, PT, R29, R9, RZ ;  /* 0x000000091d1d7210 */ /* 0x000fe20007ffe0ff */
[----:B------:R-:W5:Y:S01]  /*0d90*/  LD.E R76, desc[UR14][R36.64] ;  /* 0x0000000e244c7980 */ /* 0x000f62000c101900 */
[----:B------:R-:W-:Y:S01]  /*0da0*/  IMAD.WIDE.U32 R32, R6, 0x4, R12 ;  /* 0x0000000406207825 */ /* 0x000fe200078e000c */
[----:B------:R-:W-:-:S03]  /*0db0*/  IADD3 R27, PT, PT, R27, R5, RZ ;  /* 0x000000051b1b7210 */ /* 0x000fc60007ffe0ff */
[C---:B------:R-:W-:Y:S02]  /*0dc0*/  IMAD R45, R47.reuse, 0x28, RZ ;  /* 0x000000282f2d7824 */ /* 0x040fe400078e02ff */
[----:B------:R-:W-:Y:S01]  /*0dd0*/  IMAD R61, R47, 0x3c, RZ ;  /* 0x0000003c2f3d7824 */ /* 0x000fe200078e02ff */
[----:B------:R-:W-:Y:S01]  /*0de0*/  IADD3 R31, PT, PT, R31, R17, RZ ;  /* 0x000000111f1f7210 */ /* 0x000fe20007ffe0ff */
[----:B------:R-:W-:Y:S01]  /*0df0*/  IMAD R5, R127, 0xc, RZ ;  /* 0x0000000c7f057824 */ /* 0x000fe200078e02ff */
[----:B------:R3:W5:Y:S01]  /*0e00*/  LD.E R87, desc[UR14][R26.64] ;  /* 0x0000000e1a577980 */ /* 0x000762000c101900 */
[C-C-:B--2---:R-:W-:Y:S01]  /*0e10*/  IMAD.WIDE.U32 R50, R126.reuse, 0xc, R32.reuse ;  /* 0x0000000c7e327825 */ /* 0x144fe200078e0020 */
[----:B------:R-:W-:Y:S02]  /*0e20*/  IADD3 R43, PT, PT, R43, R45, RZ ;  /* 0x0000002d2b2b7210 */ /* 0x000fe40007ffe0ff */
[----:B------:R-:W-:Y:S01]  /*0e30*/  IADD3 R57, PT, PT, R57, R61, RZ ;  /* 0x0000003d39397210 */ /* 0x000fe20007ffe0ff */
[----:B------:R2:W5:Y:S01]  /*0e40*/  LD.E R101, desc[UR14][R14.64] ;  /* 0x0000000e0e657980 */ /* 0x000562000c101900 */
[----:B------:R-:W-:Y:S01]  /*0e50*/  IMAD R9, R127, 0x14, RZ ;  /* 0x000000147f097824 */ /* 0x000fe200078e02ff */
[----:B------:R-:W-:Y:S01]  /*0e60*/  IADD3 R51, PT, PT, R51, R5, RZ ;  /* 0x0000000533337210 */ /* 0x000fe20007ffe0ff */
[----:B------:R-:W-:Y:S01]  /*0e70*/  IMAD.WIDE.U32 R22, R126, 0x14, R32 ;  /* 0x000000147e167825 */ /* 0x000fe200078e0020 */
[----:B------:R4:W5:Y:S03]  /*0e80*/  LD.E R77, desc[UR14][R28.64] ;  /* 0x0000000e1c4d7980 */ /* 0x000966000c101900 */
[----:B------:R-:W-:Y:S01]  /*0e90*/  IMAD R0, R47, 0x2c, RZ ;  /* 0x0000002c2f007824 */ /* 0x000fe200078e02ff */
[----:B------:R-:W5:Y:S01]  /*0ea0*/  LD.E R91, desc[UR14][R34.64] ;  /* 0x0000000e225b7980 */ /* 0x000f62000c101900 */
[----:B------:R-:W-:-:S02]  /*0eb0*/  IMAD R17, R127, 0x18, RZ ;  /* 0x000000187f117824 */ /* 0x000fc400078e02ff */
[C-C-:B---3--:R-:W-:Y:S01]  /*0ec0*/  IMAD.WIDE.U32 R26, R126.reuse, 0x18, R32.reuse ;  /* 0x000000187e1a7825 */ /* 0x148fe200078e0020 */
[----:B------:R-:W-:Y:S01]  /*0ed0*/  IADD3 R39, PT, PT, R39, R41, RZ ;  /* 0x0000002927277210 */ /* 0x000fe20007ffe0ff */
[----:B------:R3:W5:Y:S02]  /*0ee0*/  LD.E R72, desc[UR14][R30.64] ;  /* 0x0000000e1e487980 */ /* 0x000764000c101900 */
[----:B------:R-:W-:Y:S02]  /*0ef0*/  IMAD R5, R127, 0x1c, RZ ;  /* 0x0000001c7f057824 */ /* 0x000fe400078e02ff */
[----:B--2---:R-:W-:Y:S01]  /*0f00*/  IMAD.WIDE.U32 R14, R126, 0x1c, R32 ;  /* 0x0000001c7e0e7825 */ /* 0x004fe200078e0020 */
[----:B----4-:R-:W-:Y:S01]  /*0f10*/  IADD3 R29, PT, PT, R23, R9, RZ ;  /* 0x00000009171d7210 */ /* 0x010fe20007ffe0ff */
[----:B------:R-:W-:Y:S01]  /*0f20*/  MOV R28, R22 ;  /* 0x00000016001c7202 */ /* 0x000fe20000000f00 */
[----:B------:R-:W5:Y:S01]  /*0f30*/  LD.E R89, desc[UR14][R24.64] ;  /* 0x0000000e18597980 */ /* 0x000f62000c101900 */
[----:B------:R-:W-:-:S02]  /*0f40*/  IMAD R21, R127, 0x2c, RZ ;  /* 0x0000002c7f157824 */ /* 0x000fc400078e02ff */
[C-C-:B------:R-:W-:Y:S01]  /*0f50*/  IMAD.WIDE.U32 R44, R126.reuse, 0x2c, R32.reuse ;  /* 0x0000002c7e2c7825 */ /* 0x140fe200078e0020 */
[----:B------:R-:W-:Y:S01]  /*0f60*/  IADD3 R49, PT, PT, R49, R0, RZ ;  /* 0x0000000031317210 */ /* 0x000fe20007ffe0ff */
[----:B------:R2:W5:Y:S01]  /*0f70*/  LD.E R85, desc[UR14][R56.64] ;  /* 0x0000000e38557980 */ /* 0x000562000c101900 */
[----:B---3--:R-:W-:Y:S01]  /*0f80*/  IADD3 R31, PT, PT, R27, R17, RZ ;  /* 0x000000111b1f7210 */ /* 0x008fe20007ffe0ff */
[----:B------:R-:W-:Y:S01]  /*0f90*/  IMAD R9, R127, 0x24, RZ ;  /* 0x000000247f097824 */ /* 0x000fe200078e02ff */
[----:B------:R-:W-:Y:S01]  /*0fa0*/  IADD3 R37, PT, PT, R15, R5, RZ ;  /* 0x000000050f257210 */ /* 0x000fe20007ffe0ff */
[----:B------:R-:W-:Y:S01]  /*0fb0*/  IMAD.WIDE.U32 R22, R126, 0x24, R32 ;  /* 0x000000247e167825 */ /* 0x000fe200078e0020 */
[----:B------:R-:W-:Y:S01]  /*0fc0*/  IADD3 R45, PT, PT, R45, R21, RZ ;  /* 0x000000152d2d7210 */ /* 0x000fe20007ffe0ff */
[----:B------:R3:W5:Y:S02]  /*0fd0*/  LD.E R105, desc[UR14][R38.64] ;  /* 0x0000000e26697980 */ /* 0x000764000c101900 */
[----:B------:R-:W-:-:S02]  /*0fe0*/  IMAD R59, R47, 0x38, RZ ;  /* 0x000000382f3b7824 */ /* 0x000fc400078e02ff */
[C---:B------:R-:W-:Y:S01]  /*0ff0*/  IMAD R17, R127.reuse, 0x28, RZ ;  /* 0x000000287f117824 */ /* 0x040fe200078e02ff */
[----:B------:R4:W5:Y:S01]  /*1000*/  LD.E R108, desc[UR14][R48.64] ;  /* 0x0000000e306c7980 */ /* 0x000962000c101900 */
[C-C-:B------:R-:W-:Y:S01]  /*1010*/  IMAD.WIDE.U32 R40, R126.reuse, 0x28, R32.reuse ;  /* 0x000000287e287825 */ /* 0x140fe200078e0020 */
[----:B------:R-:W-:Y:S02]  /*1020*/  MOV R78, R16 ;  /* 0x00000010004e7202 */ /* 0x000fe40000000f00 */
[----:B------:R-:W5:Y:S01]  /*1030*/  LD.E R99, desc[UR14][R42.64] ;  /* 0x0000000e2a637980 */ /* 0x000f62000c101900 */
[C---:B------:R-:W-:Y:S02]  /*1040*/  IMAD R5, R127.reuse, 0x34, RZ ;  /* 0x000000347f057824 */ /* 0x040fe400078e02ff */
[----:B------:R-:W-:Y:S01]  /*1050*/  IMAD R15, R127, 0x3c, RZ ;  /* 0x0000003c7f0f7824 */ /* 0x000fe200078e02ff */
[----:B------:R-:W5:Y:S01]  /*1060*/  LD.E R120, desc[UR14][R52.64] ;  /* 0x0000000e34787980 */ /* 0x000f62000c101900 */
[----:B--2---:R-:W-:Y:S01]  /*1070*/  IMAD.WIDE.U32 R56, R126, 0x34, R32 ;  /* 0x000000347e387825 */ /* 0x004fe200078e0020 */
[----:B---3--:R-:W-:-:S02]  /*1080*/  IADD3 R39, PT, PT, R23, R9, RZ ;  /* 0x0000000917277210 */ /* 0x008fc40007ffe0ff */
[----:B------:R-:W5:Y:S01]  /*1090*/  LD.E R102, desc[UR14][R102.64] ;  /* 0x0000000e66667980 */ /* 0x000f62000c101900 */
[C-C-:B------:R-:W-:Y:S01]  /*10a0*/  IMAD.WIDE.U32 R82, R126.reuse, 0x3c, R32.reuse ;  /* 0x0000003c7e527825 */ /* 0x140fe200078e0020 */
[----:B------:R-:W-:Y:S02]  /*10b0*/  MOV R38, R22 ;  /* 0x0000001600267202 */ /* 0x000fe40000000f00 */
[----:B------:R-:W5:Y:S01]  /*10c0*/  LD.E R50, desc[UR14][R50.64] ;  /* 0x0000000e32327980 */ /* 0x000f62000c101900 */
[----:B------:R-:W-:Y:S02]  /*10d0*/  IMAD R21, R127, 0x48, RZ ;  /* 0x000000487f157824 */ /* 0x000fe400078e02ff */
[C-C-:B------:R-:W-:Y:S01]  /*10e0*/  IMAD.WIDE.U32 R34, R126.reuse, 0x48, R32.reuse ;  /* 0x000000487e227825 */ /* 0x140fe200078e0020 */
[----:B------:R-:W-:Y:S02]  /*10f0*/  IADD3 R55, PT, PT, R55, R59, RZ ;  /* 0x0000003b37377210 */ /* 0x000fe40007ffe0ff */
[----:B------:R-:W-:Y:S01]  /*1100*/  IADD3 R41, PT, PT, R41, R17, RZ ;  /* 0x0000001129297210 */ /* 0x000fe20007ffe0ff */
[----:B------:R-:W-:Y:S01]  /*1110*/  MOV R36, R14 ;  /* 0x0000000e00247202 */ /* 0x000fe20000000f00 */
[----:B----4-:R-:W-:Y:S01]  /*1120*/  IMAD R49, R127, 0x5c, RZ ;  /* 0x0000005c7f317824 */ /* 0x010fe200078e02ff */
[----:B------:R-:W-:Y:S01]  /*1130*/  IADD3 R57, PT, PT, R57, R5, RZ ;  /* 0x0000000539397210 */ /* 0x000fe20007ffe0ff */
[C-C-:B------:R-:W-:Y:S01]  /*1140*/  IMAD.WIDE.U32 R22, R126.reuse, 0x5c, R32.reuse ;  /* 0x0000005c7e167825 */ /* 0x140fe200078e0020 */
[----:B------:R-:W-:Y:S01]  /*1150*/  IADD3 R83, PT, PT, R83, R15, RZ ;  /* 0x0000000f53537210 */ /* 0x000fe20007ffe0ff */
[----:B------:R-:W-:Y:S01]  /*1160*/  MOV R30, R26 ;  /* 0x0000001a001e7202 */ /* 0x000fe20000000f00 */
[----:B------:R-:W-:Y:S01]  /*1170*/  IADD3 R35, PT, PT, R35, R21, RZ ;  /* 0x0000001523237210 */ /* 0x000fe20007ffe0ff */
[----:B------:R-:W-:Y:S01]  /*1180*/  IMAD R25, R127, 0x30, RZ ;  /* 0x000000307f197824 */ /* 0x000fe200078e02ff */
[----:B------:R-:W5:Y:S01]  /*1190*/  LD.E R16, desc[UR14][R54.64] ;  /* 0x0000000e36107980 */ /* 0x000f62000c101900 */
[----:B------:R-:W-:Y:S01]  /*11a0*/  IMAD.WIDE.U32 R46, R126, 0x30, R32 ;  /* 0x000000307e2e7825 */ /* 0x000fe200078e0020 */
[----:B------:R-:W-:-:S02]  /*11b0*/  IADD3 R23, PT, PT, R23, R49, RZ ;  /* 0x0000003117177210 */ /* 0x000fc40007ffe0ff */
[----:B------:R2:W5:Y:S01]  /*11c0*/  LD.E R49, desc[UR14][R40.64] ;  /* 0x0000000e28317980 */ /* 0x000562000c101900 */
[C---:B------:R-:W-:Y:S02]  /*11d0*/  IMAD R5, R127.reuse, 0x4c, RZ ;  /* 0x0000004c7f057824 */ /* 0x040fe400078e02ff */
[C-C-:B------:R-:W-:Y:S01]  /*11e0*/  IMAD.WIDE.U32 R14, R126.reuse, 0x4c, R32.reuse ;  /* 0x0000004c7e0e7825 */ /* 0x140fe200078e0020 */
[----:B------:R-:W5:Y:S03]  /*11f0*/  LD.E R68, desc[UR14][R38.64] ;  /* 0x0000000e26447980 */ /* 0x000f66000c101900 */
[C---:B------:R-:W-:Y:S01]  /*1200*/  IMAD R9, R127.reuse, 0x38, RZ ;  /* 0x000000387f097824 */ /* 0x040fe200078e02ff */
[----:B------:R-:W5:Y:S01]  /*1210*/  LD.E R52, desc[UR14][R44.64] ;  /* 0x0000000e2c347980 */ /* 0x000f62000c101900 */
[----:B------:R-:W-:Y:S02]  /*1220*/  IMAD R17, R127, 0x44, RZ ;  /* 0x000000447f117824 */ /* 0x000fe400078e02ff */
[----:B------:R-:W-:-:S04]  /*1230*/  IMAD.WIDE.U32 R64, R126, 0x38, R32 ;  /* 0x000000387e407825 */ /* 0x000fc800078e0020 */
[C---:B------:R-:W-:Y:S01]  /*1240*/  IMAD.WIDE.U32 R62, R126.reuse, 0x44, R32 ;  /* 0x000000447e3e7825 */ /* 0x040fe200078e0020 */
[----:B------:R-:W-:Y:S02]  /*1250*/  IADD3 R47, PT, PT, R47, R25, RZ ;  /* 0x000000192f2f7210 */ /* 0x000fe40007ffe0ff */
[----:B------:R-:W-:Y:S01]  /*1260*/  IADD3 R15, PT, PT, R15, R5, RZ ;  /* 0x000000050f0f7210 */ /* 0x000fe20007ffe0ff */
[----:B------:R3:W5:Y:S01]  /*1270*/  LD.E R55, desc[UR14][R28.64] ;  /* 0x0000000e1c377980 */ /* 0x000762000c101900 */
[C---:B--2---:R-:W-:Y:S01]  /*1280*/  SHF.L.U64.HI R41, R126.reuse, 0x2, R127 ;  /* 0x000000027e297819 */ /* 0x044fe2000001027f */
[----:B------:R-:W-:Y:S01]  /*1290*/  IMAD.SHL.U32 R40, R126, 0x4, RZ ;  /* 0x000000047e287824 */ /* 0x000fe200078e00ff */
[----:B------:R-:W-:Y:S01]  /*12a0*/  IADD3 R65, PT, PT, R65, R9, RZ ;  /* 0x0000000941417210 */ /* 0x000fe20007ffe0ff */
[----:B------:R2:W5:Y:S01]  /*12b0*/  LD.E R70, desc[UR14][R30.64] ;  /* 0x0000000e1e467980 */ /* 0x000562000c101900 */
[----:B------:R-:W-:Y:S01]  /*12c0*/  IADD3 R63, PT, PT, R63, R17, RZ ;  /* 0x000000113f3f7210 */ /* 0x000fe20007ffe0ff */
[----:B------:R-:W-:-:S02]  /*12d0*/  IMAD R9, R127, 0x50, RZ ;  /* 0x000000507f097824 */ /* 0x000fc400078e02ff */
[----:B------:R4:W5:Y:S01]  /*12e0*/  LD.E R69, desc[UR14][R36.64] ;  /* 0x0000000e24457980 */ /* 0x000962000c101900 */
[C---:B------:R-:W-:Y:S01]  /*12f0*/  IMAD R17, R127.reuse, 0x54, RZ ;  /* 0x000000547f117824 */ /* 0x040fe200078e02ff */
[C-C-:B---3--:R-:W-:Y:S01]  /*1300*/  SHF.L.U64.HI R29, R126.reuse, 0x4, R127.reuse ;  /* 0x000000047e1d7819 */ /* 0x148fe2000001027f */
[C---:B------:R-:W-:Y:S01]  /*1310*/  IMAD.SHL.U32 R28, R126.reuse, 0x10, RZ ;  /* 0x000000107e1c7824 */ /* 0x040fe200078e00ff */
[----:B------:R3:W5:Y:S01]  /*1320*/  LD.E R61, desc[UR14][R34.64] ;  /* 0x0000000e223d7980 */ /* 0x000762000c101900 */
[----:B------:R-:W-:Y:S01]  /*1330*/  IMAD R21, R127, 0x58, RZ ;  /* 0x000000587f157824 */ /* 0x000fe200078e02ff */
[C---:B--2---:R-:W-:Y:S01]  /*1340*/  SHF.L.U64.HI R31, R126.reuse, 0x5, R127 ;  /* 0x000000057e1f7819 */ /* 0x044fe2000001027f */
[C---:B------:R-:W-:Y:S01]  /*1350*/  IMAD.SHL.U32 R30, R126.reuse, 0x20, RZ ;  /* 0x000000207e1e7824 */ /* 0x040fe200078e00ff */
[----:B------:R2:W5:Y:S01]  /*1360*/  LD.E R53, desc[UR14][R56.64] ;  /* 0x0000000e38357980 */ /* 0x000562000c101900 */
[C---:B------:R-:W-:Y:S01]  /*1370*/  IMAD.WIDE.U32 R26, R126.reuse, 0x50, R32 ;  /* 0x000000507e1a7825 */ /* 0x040fe200078e0020 */
[----:B----4-:R-:W-:-:S02]  /*1380*/  SHF.L.U64.HI R37, R126, 0x3, R127 ;  /* 0x000000037e257819 */ /* 0x010fc4000001027f */
[----:B------:R4:W5:Y:S01]  /*1390*/  LD.E R59, desc[UR14][R46.64] ;  /* 0x0000000e2e3b7980 */ /* 0x000962000c101900 */
[C---:B------:R-:W-:Y:S01]  /*13a0*/  IMAD.SHL.U32 R36, R126.reuse, 0x8, RZ ;  /* 0x000000087e247824 */ /* 0x040fe200078e00ff */
[C---:B---3--:R-:W-:Y:S01]  /*13b0*/  SHF.L.U64.HI R35, R126.reuse, 0x6, R127 ;  /* 0x000000067e237819 */ /* 0x048fe2000001027f */
[C---:B------:R-:W-:Y:S01]  /*13c0*/  IMAD.SHL.U32 R34, R126.reuse, 0x40, RZ ;  /* 0x000000407e227824 */ /* 0x040fe200078e00ff */
[----:B------:R3:W5:Y:S01]  /*13d0*/  LD.E R60, desc[UR14][R14.64] ;  /* 0x0000000e0e3c7980 */ /* 0x000762000c101900 */
[--C-:B------:R-:W-:Y:S01]  /*13e0*/  IMAD.WIDE.U32 R24, R126, 0x54, R32.reuse ;  /* 0x000000547e187825 */ /* 0x100fe200078e0020 */
[----:B--2---:R-:W-:Y:S02]  /*13f0*/  IADD.64 R56, R32, R40 ;  /* 0x0000002820387235 */ /* 0x004fe400078e0200 */
[----:B------:R0:W5:Y:S01]  /*1400*/  LD.E R78, desc[UR14][R78.64] ;  /* 0x0000000e4e4e7980 */ /* 0x000162000c101900 */
[----:B------:R-:W-:Y:S01]  /*1410*/  IMAD.WIDE.U32 R42, R126, 0x58, R32 ;  /* 0x000000587e2a7825 */ /* 0x000fe200078e0020 */
[----:B----4-:R-:W-:-:S02]  /*1420*/  IADD.64 R46, R32, R36 ;  /* 0x00000024202e7235 */ /* 0x010fc400078e0200 */
[C---:B------:R-:W-:Y:S02]  /*1430*/  IADD.64 R44, R32.reuse, R28 ;  /* 0x0000001c202c7235 */ /* 0x040fe400078e0200 */
[C---:B------:R-:W-:Y:S02]  /*1440*/  IADD.64 R38, R32.reuse, R30 ;  /* 0x0000001e20267235 */ /* 0x040fe400078e0200 */
[----:B---3--:R-:W-:-:S03]  /*1450*/  IADD.64 R14, R32, R34 ;  /* 0x00000022200e7235 */ /* 0x008fc600078e0200 */
[----:B------:R-:W-:Y:S02]  /*1460*/  IADD3 R27, PT, PT, R27, R9, RZ ;  /* 0x000000091b1b7210 */ /* 0x000fe40007ffe0ff */
[----:B------:R-:W-:Y:S02]  /*1470*/  IADD3 R25, PT, PT, R25, R17, RZ ;  /* 0x0000001119197210 */ /* 0x000fe40007ffe0ff */
[----:B------:R-:W-:Y:S01]  /*1480*/  IADD3 R43, PT, PT, R43, R21, RZ ;  /* 0x000000152b2b7210 */ /* 0x000fe20007ffe0ff */
[----:B------:R0:W5:Y:S04]  /*1490*/  LD.E R63, desc[UR14][R62.64] ;  /* 0x0000000e3e3f7980 */ /* 0x000168000c101900 */
        /* <DEDUP_REMOVED lines=11> */
[----:B------:R0:W5:Y:S01]  /*1550*/  LD.E R22, desc[UR14][R22.64] ;  /* 0x0000000e16167980 */ /* 0x000162000c101900 */
[----:B-1----:R-:W-:-:S05]  /*1560*/  IADD.64 R6, R6, R10 ;  /* 0x0000000a06067235 */ /* 0x002fca00078e0200 */
[----:B------:R-:W-:-:S05]  /*1570*/  LOP3.LUT R0, R7, UR5, RZ, 0xfc, !PT ;  /* 0x0000000507007c12 */ /* 0x000fca000f8efcff */
[----:B------:R-:W-:Y:S01]  /*1580*/  ISETP.NE.U32.AND P0, PT, R0, RZ, PT ;  /* 0x000000ff0000720c */ /* 0x000fe20003f05070 */
[----:B------:R-:W-:-:S12]  /*1590*/  BSSY.RECONVERGENT B0, `(.L_x_0) ;  /* 0x0000019000007945 */ /* 0x000fd80003800200 */
[----:B0-----:R-:W-:Y:S05]  /*15a0*/  @P0 BRA `(.L_x_1) ;  /* 0x00000000004c0947 */ /* 0x001fea0003800000 */
[----:B------:R-:W-:Y:S02]  /*15b0*/  UI2F.U32.RP UR6, UR4 ;  /* 0x000000040006725a */ /* 0x000fe40008209000 */
[----:B------:R-:W-:Y:S01]  /*15c0*/  IADD3 R5, PT, PT, RZ, -UR4, RZ ;  /* 0x80000004ff057c10 */ /* 0x000fe2000fffe0ff */
[----:B------:R-:W-:Y:S01]  /*15d0*/  MOV R10, RZ ;  /* 0x000000ff000a7202 */ /* 0x000fe20000000f00 */
[----:B------:R-:W-:Y:S01]  /*15e0*/  ISETP.NE.U32.AND P1, PT, RZ, UR4, PT ;  /* 0x00000004ff007c0c */ /* 0x000fe2000bf25070 */
[----:B------:R-:W-:-:S04]  /*15f0*/  MOV R45, RZ ;  /* 0x000000ff002d7202 */ /* 0x000fc80000000f00 */
[----:B------:R-:W0:Y:S02]  /*1600*/  MUFU.RCP R0, UR6 ;  /* 0x0000000600007d08 */ /* 0x000e240008001000 */
[----:B0-----:R-:W-:-:S04]  /*1610*/  IADD3 R0, PT, PT, R0, 0xffffffe, RZ ;  /* 0x0ffffffe00007810 */ /* 0x001fc80007ffe0ff */
[----:B------:R-:W0:Y:S02]  /*1620*/  F2I.FTZ.U32.TRUNC.NTZ R11, R0 ;  /* 0x00000000000b7305 */ /* 0x000e24000021f000 */
[----:B0-----:R-:W-:-:S04]  /*1630*/  IMAD R5, R5, R11, RZ ;  /* 0x0000000b05057224 */ /* 0x001fc800078e02ff */
[----:B------:R-:W-:-:S06]  /*1640*/  IMAD.HI.U32 R11, R11, R5, R10 ;  /* 0x000000050b0b7227 */ /* 0x000fcc00078e000a */
[----:B------:R-:W-:-:S05]  /*1650*/  IMAD.HI.U32 R11, R11, R6, RZ ;  /* 0x000000060b0b7227 */ /* 0x000fca00078e00ff */
[----:B------:R-:W-:-:S05]  /*1660*/  IADD3 R11, PT, PT, -R11, RZ, RZ ;  /* 0x000000ff0b0b7210 */ /* 0x000fca0007ffe1ff */
[----:B------:R-:W-:-:S05]  /*1670*/  IMAD R44, R11, UR4, R6 ;  /* 0x000000040b2c7c24 */ /* 0x000fca000f8e0206 */
[----:B------:R-:W-:-:S13]  /*1680*/  ISETP.GE.U32.AND P0, PT, R44, UR4, PT ;  /* 0x000000042c007c0c */ /* 0x000fda000bf06070 */
[----:B------:R-:W-:-:S05]  /*1690*/  @P0 IADD3 R44, PT, PT, R44, -UR4, RZ ;  /* 0x800000042c2c0c10 */ /* 0x000fca000fffe0ff */
[----:B------:R-:W-:-:S13]  /*16a0*/  ISETP.GE.U32.AND P0, PT, R44, UR4, PT ;  /* 0x000000042c007c0c */ /* 0x000fda000bf06070 */
[----:B------:R-:W-:Y:S02]  /*16b0*/  @P0 IADD3 R44, PT, PT, R44, -UR4, RZ ;  /* 0x800000042c2c0c10 */ /* 0x000fe4000fffe0ff */
[----:B------:R-:W-:Y:S01]  /*16c0*/  @!P1 LOP3.LUT R44, RZ, UR4, RZ, 0x33, !PT ;  /* 0x00000004ff2c9c12 */ /* 0x000fe2000f8e33ff */
[----:B------:R-:W-:Y:S06]  /*16d0*/  BRA `(.L_x_2) ;  /* 0x0000000000107947 */ /* 0x000fec0003800000 */
.L_x_1:
[----:B------:R-:W-:-:S07]  /*16e0*/  MOV R0, 0x1700 ;  /* 0x0000170000007802 */ /* 0x000fce0000000f00 */
[----:B-----5:R-:W-:Y:S05]  /*16f0*/  CALL.REL.NOINC `($__internal_0_$__cuda_sm20_rem_u64) ;  /* 0x000001c000b87944 */ /* 0x020fea0003c00000 */
[----:B------:R-:W-:Y:S01]  /*1700*/  MOV R44, R6 ;  /* 0x00000006002c7202 */ /* 0x000fe20000000f00 */
[----:B------:R-:W-:-:S07]  /*1710*/  MOV R45, R7 ;  /* 0x00000007002d7202 */ /* 0x000fce0000000f00 */
.L_x_2:
[----:B------:R-:W-:Y:S05]  /*1720*/  BSYNC.RECONVERGENT B0 ;  /* 0x0000000000007941 */ /* 0x000fea0003800200 */
.L_x_0:
[----:B------:R-:W2:Y:S01]  /*1730*/  LDL.64 R46, [R1+0x100] ;  /* 0x00010000012e7983 */ /* 0x000ea20000100a00 */
[----:B------:R-:W0:Y:S03]  /*1740*/  LDC.64 R6, c[0x0][0x380] ;  /* 0x0000e000ff067b82 */ /* 0x000e260000000a00 */
[----:B------:R-:W3:Y:S04]  /*1750*/  LDL R9, [R1+0x110] ;  /* 0x0001100001097983 */ /* 0x000ee80000100800 */
[----:B0-----:R-:W4:Y:S04]  /*1760*/  LDG.E R17, desc[UR14][R6.64] ;  /* 0x0000000e06117981 */ /* 0x001f28000c1e1900 */
[----:B------:R-:W3:Y:S04]  /*1770*/  LDL R73, [R1+0x114] ;  /* 0x0001140001497983 */ /* 0x000ee80000100800 */
[----:B------:R-:W3:Y:S04]  /*1780*/  LDL R57, [R1+0x118] ;  /* 0x0001180001397983 */ /* 0x000ee80000100800 */
[----:B------:R-:W3:Y:S04]  /*1790*/  LDL R18, [R1+0x11c] ;  /* 0x00011c0001127983 */ /* 0x000ee80000100800 */
[----:B------:R-:W3:Y:S04]  /*17a0*/  LDL.64 R14, [R1+0xa0] ;  /* 0x0000a000010e7983 */ /* 0x000ee80000100a00 */
[----:B------:R-:W3:Y:S01]  /*17b0*/  LDL.64 R10, [R1+0x100] ;  /* 0x00010000010a7983 */ /* 0x000ee20000100a00 */
[----:B------:R-:W-:-:S04]  /*17c0*/  LEA R12, P0, R44, R12, 0x2 ;  /* 0x0000000c2c0c7211 */ /* 0x000fc800078010ff */
[----:B------:R-:W-:-:S05]  /*17d0*/  LEA.HI.X R13, R44, R13, R45, 0x2, P0 ;  /* 0x0000000d2c0d7211 */ /* 0x000fca00000f142d */
[----:B------:R-:W-:Y:S02]  /*17e0*/  IADD.64 R28, R28, R12 ;  /* 0x0000000c1c1c7235 */ /* 0x000fe400078e0200 */
[----:B------:R-:W-:-:S04]  /*17f0*/  IMAD R5, R127, 0xc, RZ ;  /* 0x0000000c7f057824 */ /* 0x000fc800078e02ff */
[----:B------:R0:W3:Y:S01]  /*1800*/  LD.E R23, desc[UR14][R28.64] ;  /* 0x0000000e1c177980 */ /* 0x0000e2000c101900 */
[----:B------:R-:W-:Y:S02]  /*1810*/  IMAD R25, R127, 0x14, RZ ;  /* 0x000000147f197824 */ /* 0x000fe400078e02ff */
[----:B0-----:R-:W-:Y:S01]  /*1820*/  IMAD.WIDE.U32 R28, R126, 0xc, R12 ;  /* 0x0000000c7e1c7825 */ /* 0x001fe200078e000c */
[----:B------:R-:W-:-:S04]  /*1830*/  IADD.64 R34, R34, R12 ;  /* 0x0000000c22227235 */ /* 0x000fc800078e0200 */
[----:B------:R-:W-:Y:S01]  /*1840*/  IADD3 R29, PT, PT, R5, R29, RZ ;  /* 0x0000001d051d7210 */ /* 0x000fe20007ffe0ff */
[C-C-:B------:R-:W-:Y:S01]  /*1850*/  IMAD.WIDE.U32 R124, R126.reuse, 0x14, R12.reuse ;  /* 0x000000147e7c7825 */ /* 0x140fe200078e000c */
[----:B------:R0:W3:Y:S03]  /*1860*/  LD.E R42, desc[UR14][R34.64] ;  /* 0x0000000e222a7980 */ /* 0x0000e6000c101900 */
[----:B------:R-:W-:Y:S01]  /*1870*/  IMAD.WIDE.U32 R118, R126, 0x24, R12 ;  /* 0x000000247e767825 */ /* 0x000fe200078e000c */
[----:B------:R-:W-:-:S03]  /*1880*/  IADD3 R125, PT, PT, R25, R125, RZ ;  /* 0x0000007d197d7210 */ /* 0x000fc60007ffe0ff */
[C---:B-----5:R-:W-:Y:S01]  /*1890*/  IMAD.WIDE.U32 R44, R98.reuse, R91, RZ ;  /* 0x0000005b622c7225 */ /* 0x060fe200078e00ff */
[----:B--2---:R-:W2:Y:S04]  /*18a0*/  LD.E R33, desc[UR14][R46.64] ;  /* 0x0000000e2e217980 */ /* 0x004ea8000c101900 */
[----:B------:R-:W2:Y:S04]  /*18b0*/  LD.E R74, desc[UR14][R46.64+0x4] ;  /* 0x0000040e2e4a7980 */ /* 0x000ea8000c101900 */
[----:B------:R-:W2:Y:S04]  /*18c0*/  LD.E R38, desc[UR14][R46.64+0x8] ;  /* 0x0000080e2e267980 */ /* 0x000ea8000c101900 */
[----:B------:R-:W2:Y:S01]  /*18d0*/  LD.E R43, desc[UR14][R46.64+0xc] ;  /* 0x00000c0e2e2b7980 */ /* 0x000ea2000c101900 */
[----:B----4-:R-:W-:Y:S01]  /*18e0*/  ISETP.GE.U32.AND P0, PT, R17, R98, PT ;  /* 0x000000621100720c */ /* 0x010fe20003f06070 */
[----:B------:R-:W-:Y:S01]  /*18f0*/  IADD3 R5, PT, PT, -R98, R17, RZ ;  /* 0x0000001162057210 */ /* 0x000fe20007ffe1ff */
[----:B------:R-:W-:Y:S01]  /*1900*/  IMAD R25, R127, 0x24, RZ ;  /* 0x000000247f197824 */ /* 0x000fe200078e02ff */
[----:B------:R-:W-:-:S02]  /*1910*/  IADD.64 R30, R30, R12 ;  /* 0x0000000c1e1e7235 */ /* 0x000fc400078e0200 */
[----:B------:R-:W-:Y:S01]  /*1920*/  IMAD.WIDE.U32 R112, R126, 0x2c, R12 ;  /* 0x0000002c7e707825 */ /* 0x000fe200078e000c */
[----:B------:R-:W4:Y:S03]  /*1930*/  LD.E R29, desc[UR14][R28.64] ;  /* 0x0000000e1c1d7980 */ /* 0x000f26000c101900 */
[C---:B------:R-:W-:Y:S02]  /*1940*/  IMAD R27, R127.reuse, 0x18, RZ ;  /* 0x000000187f1b7824 */ /* 0x040fe400078e02ff */
[----:B------:R-:W-:Y:S01]  /*1950*/  IMAD R65, R127, 0x48, RZ ;  /* 0x000000487f417824 */ /* 0x000fe200078e02ff */
[----:B---3--:R-:W3:Y:S01]  /*1960*/  LD.E R100, desc[UR14][R14.64] ;  /* 0x0000000e0e647980 */ /* 0x008ee2000c101900 */
[----:B------:R-:W-:Y:S02]  /*1970*/  @!P0 IADD3 R5, PT, PT, R5, 0x7f000001, RZ ;  /* 0x7f00000105058810 */ /* 0x000fe40007ffe0ff */
[----:B------:R-:W-:Y:S01]  /*1980*/  IADD3 R119, PT, PT, R25, R119, RZ ;  /* 0x0000007719777210 */ /* 0x000fe20007ffe0ff */
[----:B------:R-:W-:Y:S01]  /*1990*/  IMAD R79, R44, 0x7effffff, RZ ;  /* 0x7effffff2c4f7824 */ /* 0x000fe200078e02ff */
[----:B------:R1:W3:Y:S01]  /*19a0*/  LD.E R30, desc[UR14][R30.64] ;  /* 0x0000000e1e1e7980 */ /* 0x0002e2000c101900 */
[----:B0-----:R-:W-:-:S03]  /*19b0*/  IMAD.WIDE.U32 R34, R5, R87, RZ ;  /* 0x0000005705227225 */ /* 0x001fc600078e00ff */
[----:B------:R-:W3:Y:S01]  /*19c0*/  LD.E R104, desc[UR14][R14.64+0x8] ;  /* 0x0000080e0e687980 */ /* 0x000ee2000c101900 */
[----:B------:R-:W-:Y:S02]  /*19d0*/  IMAD R25, R34, 0x7effffff, RZ ;  /* 0x7effffff22197824 */ /* 0x000fe400078e02ff */
[----:B------:R-:W-:Y:S01]  /*19e0*/  IMAD.HI.U32 R79, R79, 0x7f000001, R44 ;  /* 0x7f0000014f4f7827 */ /* 0x000fe200078e002c */
[----:B------:R-:W3:Y:S03]  /*19f0*/  LD.E R103, desc[UR14][R14.64+0xc] ;  /* 0x00000c0e0e677980 */ /* 0x000ee6000c101900 */
[----:B------:R-:W-:Y:S01]  /*1a00*/  IMAD.HI.U32 R34, R25, 0x7f000001, R34 ;  /* 0x7f00000119227827 */ /* 0x000fe200078e0022 */
[C---:B------:R-:W-:Y:S01]  /*1a10*/  ISETP.GE.U32.AND P0, PT, R79.reuse, 0x7f000001, PT ;  /* 0x7f0000014f00780c */ /* 0x040fe20003f06070 */
[----:B------:R-:W3:Y:S03]  /*1a20*/  LD.E R84, desc[UR14][R14.64+0x14] ;  /* 0x0000140e0e547980 */ /* 0x000ee6000c101900 */
[----:B------:R-:W-:Y:S01]  /*1a30*/  ISETP.GE.U32.AND P1, PT, R34, 0x7f000001, PT ;  /* 0x7f0000012200780c */ /* 0x000fe20003f26070 */
[----:B------:R-:W3:Y:S08]  /*1a40*/  LD.E R121, desc[UR14][R14.64+0x1c] ;  /* 0x00001c0e0e797980 */ /* 0x000ef0000c101900 */
[----:B------:R-:W-:-:S04]  /*1a50*/  @P0 IADD3 R79, PT, PT, R79, -0x7f000001, RZ ;  /* 0x80ffffff4f4f0810 */ /* 0x000fc80007ffe0ff */
[----:B------:R-:W-:-:S04]  /*1a60*/  @P1 IADD3 R34, PT, PT, R34, -0x7f000001, RZ ;  /* 0x80ffffff22221810 */ /* 0x000fc80007ffe0ff */
[----:B------:R-:W-:-:S05]  /*1a70*/  IADD3 R79, PT, PT, R79, R34, RZ ;  /* 0x000000224f4f7210 */ /* 0x000fca0007ffe0ff */
[----:B------:R-:W-:Y:S01]  /*1a80*/  ISETP.GE.U32.AND P0, PT, R79, 0x7f000001, PT ;  /* 0x7f0000014f00780c */ /* 0x000fe20003f06070 */
[----:B-1----:R-:W-:Y:S02]  /*1a90*/  IMAD R31, R127, 0x2c, RZ ;  /* 0x0000002c7f1f7824 */ /* 0x002fe400078e02ff */
[----:B------:R-:W-:-:S10]  /*1aa0*/  IMAD.WIDE.U32 R122, R126, 0x18, R12 ;  /* 0x000000187e7a7825 */ /* 0x000fd400078e000c */
[----:B------:R-:W-:Y:S02]  /*1ab0*/  @P0 IADD3 R79, PT, PT, R79, -0x7f000001, RZ ;  /* 0x80ffffff4f4f0810 */ /* 0x000fe40007ffe0ff */
[----:B------:R-:W-:-:S03]  /*1ac0*/  IADD3 R113, PT, PT, R31, R113, RZ ;  /* 0x000000711f717210 */ /* 0x000fc60007ffe0ff */
[----:B------:R-:W-:Y:S01]  /*1ad0*/  ISETP.GE.U32.AND P0, PT, R102, R79, PT ;  /* 0x0000004f6600720c */ /* 0x000fe20003f06070 */
[----:B------:R-:W-:Y:S01]  /*1ae0*/  IMAD R45, R127, 0x1c, RZ ;  /* 0x0000001c7f2d7824 */ /* 0x000fe200078e02ff */
[----:B------:R-:W-:Y:S01]  /*1af0*/  IADD3 R123, PT, PT, R27, R123, RZ ;  /* 0x0000007b1b7b7210 */ /* 0x000fe20007ffe0ff */
[----:B------:R-:W-:Y:S01]  /*1b00*/  IMAD.WIDE.U32 R46, R126, 0x1c, R12 ;  /* 0x0000001c7e2e7825 */ /* 0x000fe200078e000c */
[----:B------:R-:W-:-:S03]  /*1b10*/  IADD3 R79, PT, PT, R102, -R79, RZ ;  /* 0x8000004f664f7210 */ /* 0x000fc60007ffe0ff */
[----:B------:R-:W-:Y:S02]  /*1b20*/  IMAD R31, R127, 0x3c, RZ ;  /* 0x0000003c7f1f7824 */ /* 0x000fe400078e02ff */
[C-C-:B------:R-:W-:Y:S01]  /*1b30*/  IMAD.WIDE.U32 R106, R126.reuse, 0x3c, R12.reuse ;  /* 0x0000003c7e6a7825 */ /* 0x140fe200078e000c */
[----:B------:R-:W-:Y:S01]  /*1b40*/  IADD3 R47, PT, PT, R45, R47, RZ ;  /* 0x0000002f2d2f7210 */ /* 0x000fe20007ffe0ff */
[----:B------:R-:W3:Y:S02]  /*1b50*/  LD.E R48, desc[UR14][R122.64] ;  /* 0x0000000e7a307980 */ /* 0x000ee4000c101900 */
[----:B------:R-:W-:Y:S02]  /*1b60*/  IMAD R27, R127, 0x28, RZ ;  /* 0x000000287f1b7824 */ /* 0x000fe400078e02ff */
[C-C-:B------:R-:W-:Y:S01]  /*1b70*/  IMAD.WIDE.U32 R114, R126.reuse, 0x28, R12.reuse ;  /* 0x000000287e727825 */ /* 0x140fe200078e000c */
[----:B------:R-:W-:Y:S02]  /*1b80*/  IADD3 R107, PT, PT, R31, R107, RZ ;  /* 0x0000006b1f6b7210 */ /* 0x000fe40007ffe0ff */
[----:B------:R-:W-:Y:S01]  /*1b90*/  @!P0 IADD3 R79, PT, PT, R79, 0x7f000001, RZ ;  /* 0x7f0000014f4f8810 */ /* 0x000fe20007ffe0ff */
[----:B------:R-:W3:Y:S01]  /*1ba0*/  LD.E R47, desc[UR14][R46.64] ;  /* 0x0000000e2e2f7980 */ /* 0x000ee2000c101900 */
[----:B------:R-:W-:Y:S01]  /*1bb0*/  IMAD R31, R127, 0x54, RZ ;  /* 0x000000547f1f7824 */ /* 0x000fe200078e02ff */
[----:B------:R-:W-:Y:S01]  /*1bc0*/  IADD3 R115, PT, PT, R27, R115, RZ ;  /* 0x000000731b737210 */ /* 0x000fe20007ffe0ff */
[----:B------:R-:W-:-:S04]  /*1bd0*/  IMAD.WIDE.U32 R82, R126, 0x54, R12 ;  /* 0x000000547e527825 */ /* 0x000fc800078e000c */
[----:B------:R-:W3:Y:S01]  /*1be0*/  LD.E R28, desc[UR14][R114.64] ;  /* 0x0000000e721c7980 */ /* 0x000ee2000c101900 */
[----:B------:R-:W-:-:S03]  /*1bf0*/  IADD3 R83, PT, PT, R31, R83, RZ ;  /* 0x000000531f537210 */ /* 0x000fc60007ffe0ff */
[----:B------:R-:W3:Y:S04]  /*1c00*/  LD.E R46, desc[UR14][R118.64] ;  /* 0x0000000e762e7980 */ /* 0x000ee8000c101900 */
[----:B------:R-:W3:Y:S01]  /*1c10*/  LD.E R31, desc[UR14][R112.64] ;  /* 0x0000000e701f7980 */ /* 0x000ee2000c101900 */
[----:B------:R-:W-:Y:S02]  /*1c20*/  IADD.64 R36, R36, R12 ;  /* 0x0000000c24247235 */ /* 0x000fe400078e0200 */
[----:B------:R-:W-:-:S04]  /*1c30*/  IMAD.WIDE.U32 R110, R126, 0x30, R12 ;  /* 0x000000307e6e7825 */ /* 0x000fc800078e000c */
[----:B------:R0:W3:Y:S01]  /*1c40*/  LD.E R39, desc[UR14][R36.64] ;  /* 0x0000000e24277980 */ /* 0x0000e2000c101900 */
[----:B------:R-:W-:Y:S02]  /*1c50*/  IMAD R27, R127, 0x38, RZ ;  /* 0x000000387f1b7824 */ /* 0x000fe400078e02ff */
[----:B------:R-:W-:Y:S01]  /*1c60*/  IMAD.WIDE.U32 R44, R126, 0x38, R12 ;  /* 0x000000387e2c7825 */ /* 0x000fe200078e000c */
[----:B------:R-:W-:-:S03]  /*1c70*/  IADD.64 R40, R40, R12 ;  /* 0x0000000c28287235 */ /* 0x000fc600078e0200 */
[----:B0-----:R-:W-:Y:S01]  /*1c80*/  IMAD R37, R127, 0x30, RZ ;  /* 0x000000307f257824 */ /* 0x001fe200078e02ff */
[----:B------:R-:W-:Y:S01]  /*1c90*/  IADD3 R45, PT, PT, R27, R45, RZ ;  /* 0x0000002d1b2d7210 */ /* 0x000fe20007ffe0ff */
[C---:B------:R-:W-:Y:S01]  /*1ca0*/  IMAD R25, R127.reuse, 0x34, RZ ;  /* 0x000000347f197824 */ /* 0x040fe200078e02ff */
[----:B------:R0:W3:Y:S01]  /*1cb0*/  LD.E R0, desc[UR14][R40.64] ;  /* 0x0000000e28007980 */ /* 0x0000e2000c101900 */
[----:B------:R-:W-:Y:S01]  /*1cc0*/  IMAD R35, R127, 0x44, RZ ;  /* 0x000000447f237824 */ /* 0x000fe200078e02ff */
[----:B------:R-:W-:Y:S01]  /*1cd0*/  IADD3 R111, PT, PT, R37, R111, RZ ;  /* 0x0000006f256f7210 */ /* 0x000fe20007ffe0ff */
[C-C-:B------:R-:W-:Y:S01]  /*1ce0*/  IMAD.WIDE.U32 R36, R126.reuse, 0x34, R12.reuse ;  /* 0x000000347e247825 */ /* 0x140fe200078e000c */
[----:B------:R-:W3:Y:S03]  /*1cf0*/  LD.E R45, desc[UR14][R44.64] ;  /* 0x0000000e2c2d7980 */ /* 0x000ee6000c101900 */
[----:B------:R-:W-:Y:S01]  /*1d00*/  IMAD.WIDE.U32 R96, R126, 0x44, R12 ;  /* 0x000000447e607825 */ /* 0x000fe200078e000c */
[----:B------:R-:W-:-:S03]  /*1d10*/  IADD3 R37, PT, PT, R25, R37, RZ ;  /* 0x0000002519257210 */ /* 0x000fc60007ffe0ff */
[C-C-:B0-----:R-:W-:Y:S01]  /*1d20*/  IMAD.WIDE.U32 R40, R126.reuse, 0x48, R12.reuse ;  /* 0x000000487e287825 */ /* 0x141fe200078e000c */
[----:B------:R-:W-:Y:S01]  /*1d30*/  IADD3 R97, PT, PT, R35, R97, RZ ;  /* 0x0000006123617210 */ /* 0x000fe20007ffe0ff */
[----:B------:R-:W3:Y:S02]  /*1d40*/  LD.E R44, desc[UR14][R106.64] ;  /* 0x0000000e6a2c7980 */ /* 0x000ee4000c101900 */
[C---:B------:R-:W-:Y:S02]  /*1d50*/  IMAD R25, R127.reuse, 0x4c, RZ ;  /* 0x0000004c7f197824 */ /* 0x040fe400078e02ff */
[----:B------:R-:W-:Y:S01]  /*1d60*/  IMAD R27, R127, 0x50, RZ ;  /* 0x000000507f1b7824 */ /* 0x000fe200078e02ff */
[----:B------:R-:W3:Y:S01]  /*1d70*/  LD.E R37, desc[UR14][R36.64] ;  /* 0x0000000e24257980 */ /* 0x000ee2000c101900 */
[----:B------:R-:W-:-:S04]  /*1d80*/  IMAD.WIDE.U32 R94, R126, 0x4c, R12 ;  /* 0x0000004c7e5e7825 */ /* 0x000fc800078e000c */
[C-C-:B------:R-:W-:Y:S01]  /*1d90*/  IMAD.WIDE.U32 R34, R126.reuse, 0x50, R12.reuse ;  /* 0x000000507e227825 */ /* 0x140fe200078e000c */
[----:B------:R-:W-:Y:S02]  /*1da0*/  IADD3 R41, PT, PT, R65, R41, RZ ;  /* 0x0000002941297210 */ /* 0x000fe40007ffe0ff */
[----:B------:R-:W-:Y:S01]  /*1db0*/  IADD3 R95, PT, PT, R25, R95, RZ ;  /* 0x0000005f195f7210 */ /* 0x000fe20007ffe0ff */
[----:B------:R-:W-:Y:S01]  /*1dc0*/  IMAD.WIDE.U32 R64, R126, 0x58, R12 ;  /* 0x000000587e407825 */ /* 0x000fe200078e000c */
[----:B------:R-:W-:Y:S01]  /*1dd0*/  IADD3 R35, PT, PT, R27, R35, RZ ;  /* 0x000000231b237210 */ /* 0x000fe20007ffe0ff */
[----:B------:R-:W3:Y:S02]  /*1de0*/  LD.E R36, desc[UR14][R82.64] ;  /* 0x0000000e52247980 */ /* 0x000ee4000c101900 */
[C---:B------:R-:W-:Y:S02]  /*1df0*/  IMAD R25, R127.reuse, 0x58, RZ ;  /* 0x000000587f197824 */ /* 0x040fe400078e02ff */
[----:B------:R0:W3:Y:S01]  /*1e00*/  LD.E R27, desc[UR14][R12.64] ;  /* 0x0000000e0c1b7980 */ /* 0x0000e2000c101900 */
[----:B------:R-:W-:-:S02]  /*1e10*/  IMAD R127, R127, 0x5c, RZ ;  /* 0x0000005c7f7f7824 */ /* 0x000fc400078e02ff */
[----:B------:R-:W-:Y:S01]  /*1e20*/  IADD3 R65, PT, PT, R25, R65, RZ ;  /* 0x0000004119417210 */ /* 0x000fe20007ffe0ff */
[----:B------:R-:W3:Y:S04]  /*1e30*/  LD.E R35, desc[UR14][R34.64] ;  /* 0x0000000e22237980 */ /* 0x000ee8000c101900 */
[----:B------:R-:W3:Y:S01]  /*1e40*/  LD.E R41, desc[UR14][R40.64] ;  /* 0x0000000e28297980 */ /* 0x000ee2000c101900 */
[----:B0-----:R-:W-:-:S03]  /*1e50*/  IMAD.WIDE.U32 R12, R126, 0x5c, R12 ;  /* 0x0000005c7e0c7825 */ /* 0x001fc600078e000c */
[----:B------:R-:W3:Y:S02]  /*1e60*/  LD.E R25, desc[UR14][R124.64] ;  /* 0x0000000e7c197980 */ /* 0x000ee4000c101900 */
[----:B------:R-:W-:Y:S02]  /*1e70*/  IADD3 R13, PT, PT, R127, R13, RZ ;  /* 0x0000000d7f0d7210 */ /* 0x000fe40007ffe0ff */
[----:B------:R-:W3:Y:S04]  /*1e80*/  LD.E R40, desc[UR14][R94.64] ;  /* 0x0000000e5e287980 */ /* 0x000ee8000c101900 */
[----:B------:R-:W3:Y:S04]  /*1e90*/  LD.E R34, desc[UR14][R12.64] ;  /* 0x0000000e0c227980 */ /* 0x000ee8000c101900 */
[----:B------:R-:W3:Y:S01]  /*1ea0*/  LD.E R13, desc[UR14][R14.64+0x18] ;  /* 0x0000180e0e0d7980 */ /* 0x000ee2000c101900 */
[----:B--2---:R-:W-:-:S04]  /*1eb0*/  IMAD.WIDE.U32 R112, R33, R79, RZ ;  /* 0x0000004f21707225 */ /* 0x004fc800078e00ff */
[----:B------:R-:W-:-:S04]  /*1ec0*/  IMAD.WIDE.U32 R114, R74, R79, RZ ;  /* 0x0000004f4a727225 */ /* 0x000fc800078e00ff */
[-C--:B------:R-:W-:Y:S02]  /*1ed0*/  IMAD.WIDE.U32 R118, R38, R79.reuse, RZ ;  /* 0x0000004f26767225 */ /* 0x080fe400078e00ff */
[----:B------:R0:W2:Y:S02]  /*1ee0*/  LD.E R38, desc[UR14][R110.64] ;  /* 0x0000000e6e267980 */ /* 0x0000a4000c101900 */
[----:B------:R-:W-:-:S04]  /*1ef0*/  IMAD.WIDE.U32 R122, R43, R79, RZ ;  /* 0x0000004f2b7a7225 */ /* 0x000fc800078e00ff */
[----:B------:R-:W-:Y:S02]  /*1f00*/  IMAD R33, R112, 0x7effffff, RZ ;  /* 0x7effffff70217824 */ /* 0x000fe400078e02ff */
[----:B------:R-:W-:Y:S02]  /*1f10*/  IMAD R43, R114, 0x7effffff, RZ ;  /* 0x7effffff722b7824 */ /* 0x000fe400078e02ff */
[----:B------:R-:W-:Y:S02]  /*1f20*/  IMAD R79, R118, 0x7effffff, RZ ;  /* 0x7effffff764f7824 */ /* 0x000fe400078e02ff */
[----:B------:R-:W-:Y:S02]  /*1f30*/  IMAD R81, R122, 0x7effffff, RZ ;  /* 0x7effffff7a517824 */ /* 0x000fe400078e02ff */
[----:B------:R-:W-:Y:S02]  /*1f40*/  IMAD.HI.U32 R90, R33, 0x7f000001, R112 ;  /* 0x7f000001215a7827 */ /* 0x000fe400078e0070 */
[----:B------:R-:W2:Y:S02]  /*1f50*/  LD.E R33, desc[UR14][R64.64] ;  /* 0x0000000e40217980 */ /* 0x000ea4000c101900 */
[----:B------:R-:W-:-:S04]  /*1f60*/  IMAD.HI.U32 R114, R43, 0x7f000001, R114 ;  /* 0x7f0000012b727827 */ /* 0x000fc800078e0072 */
[----:B------:R-:W-:-:S04]  /*1f70*/  IMAD.HI.U32 R118, R79, 0x7f000001, R118 ;  /* 0x7f0000014f767827 */ /* 0x000fc800078e0076 */
[----:B------:R-:W-:Y:S01]  /*1f80*/  IMAD.HI.U32 R81, R81, 0x7f000001, R122 ;  /* 0x7f00000151517827 */ /* 0x000fe200078e007a */
[----:B------:R-:W-:Y:S01]  /*1f90*/  ISETP.GE.U32.AND P0, PT, R90, 0x7f000001, PT ;  /* 0x7f0000015a00780c */ /* 0x000fe20003f06070 */
[----:B------:R-:W-:Y:S01]  /*1fa0*/  ISETP.GE.U32.AND P1, PT, R114, 0x7f000001, PT ;  /* 0x7f0000017200780c */ /* 0x000fe20003f26070 */
[----:B------:R-:W-:Y:S01]  /*1fb0*/  ISETP.GE.U32.AND P2, PT, R118, 0x7f000001, PT ;  /* 0x7f0000017600780c */ /* 0x000fe20003f46070 */
[----:B------:R-:W2:Y:S01]  /*1fc0*/  LD.E R43, desc[UR14][R96.64] ;  /* 0x0000000e602b7980 */ /* 0x000ea2000c101900 */
[----:B------:R-:W-:-:S03]  /*1fd0*/  ISETP.GE.U32.AND P3, PT, R81, 0x7f000001, PT ;  /* 0x7f0000015100780c */ /* 0x000fc60003f66070 */
[----:B------:R-:W2:Y:S06]  /*1fe0*/  LD.E R64, desc[UR14][R14.64+0x10] ;  /* 0x0000100e0e407980 */ /* 0x000eac000c101900 */
[----:B------:R-:W-:Y:S02]  /*1ff0*/  @P0 IADD3 R90, PT, PT, R90, -0x7f000001, RZ ;  /* 0x80ffffff5a5a0810 */ /* 0x000fe40007ffe0ff */
[----:B------:R-:W-:Y:S02]  /*2000*/  @P1 IADD3 R114, PT, PT, R114, -0x7f000001, RZ ;  /* 0x80ffffff72721810 */ /* 0x000fe40007ffe0ff */
[----:B------:R-:W-:-:S02]  /*2010*/  @P2 IADD3 R118, PT, PT, R118, -0x7f000001, RZ ;  /* 0x80ffffff76762810 */ /* 0x000fc40007ffe0ff */
[----:B------:R-:W-:Y:S02]  /*2020*/  @P3 IADD3 R81, PT, PT, R81, -0x7f000001, RZ ;  /* 0x80ffffff51513810 */ /* 0x000fe40007ffe0ff */
[----:B------:R-:W-:Y:S02]  /*2030*/  IADD3 R90, PT, PT, R90, R9, RZ ;  /* 0x000000095a5a7210 */ /* 0x000fe40007ffe0ff */
[----:B------:R-:W-:Y:S02]  /*2040*/  IADD3 R106, PT, PT, R114, R73, RZ ;  /* 0x00000049726a7210 */ /* 0x000fe40007ffe0ff */
[----:B0-----:R-:W-:Y:S02]  /*2050*/  IADD3 R110, PT, PT, R118, R57, RZ ;  /* 0x00000039766e7210 */ /* 0x001fe40007ffe0ff */
[----:B------:R-:W-:Y:S01]  /*2060*/  IADD3 R112, PT, PT, R81, R18, RZ ;  /* 0x0000001251707210 */ /* 0x000fe20007ffe0ff */
[----:B------:R-:W-:Y:S01]  /*2070*/  ISETP.GE.U32.AND P0, PT, R90, 0x7f000001, PT ;  /* 0x7f0000015a00780c */ /* 0x000fe20003f06070 */
[----:B------:R-:W-:Y:S01]  /*2080*/  ISETP.GE.U32.AND P1, PT, R106, 0x7f000001, PT ;  /* 0x7f0000016a00780c */ /* 0x000fe20003f26070 */
[----:B------:R-:W-:Y:S01]  /*2090*/  ISETP.GE.U32.AND P2, PT, R110, 0x7f000001, PT ;  /* 0x7f0000016e00780c */ /* 0x000fe20003f46070 */
[----:B------:R0:W2:Y:S01]  /*20a0*/  LD.E R81, desc[UR14][R14.64+0x4] ;  /* 0x0000040e0e517980 */ /* 0x0000a2000c101900 */
[----:B------:R-:W-:-:S03]  /*20b0*/  ISETP.GE.U32.AND P3, PT, R112, 0x7f000001, PT ;  /* 0x7f0000017000780c */ /* 0x000fc60003f66070 */
[----:B------:R1:W-:Y:S04]  /*20c0*/  STL [R1+0x110], R90 ;  /* 0x0001105a01007387 */ /* 0x0003e80000100800 */
[----:B------:R0:W-:Y:S04]  /*20d0*/  STL [R1+0x114], R106 ;  /* 0x0001146a01007387 */ /* 0x0001e80000100800 */
[----:B------:R4:W-:Y:S01]  /*20e0*/  STL [R1+0x118], R110 ;  /* 0x0001186e01007387 */ /* 0x0009e20000100800 */
[----:B-1----:R-:W-:-:S03]  /*20f0*/  @P0 IADD3 R90, PT, PT, R90, -0x7f000001, RZ ;  /* 0x80ffffff5a5a0810 */ /* 0x002fc60007ffe0ff */
[----:B------:R1:W-:Y:S01]  /*2100*/  STL [R1+0x11c], R112 ;  /* 0x00011c7001007387 */ /* 0x0003e20000100800 */
[----:B0-----:R-:W-:Y:S02]  /*2110*/  @P1 IADD3 R106, PT, PT, R106, -0x7f000001, RZ ;  /* 0x80ffffff6a6a1810 */ /* 0x001fe40007ffe0ff */
[----:B----4-:R-:W-:Y:S02]  /*2120*/  @P2 IADD3 R110, PT, PT, R110, -0x7f000001, RZ ;  /* 0x80ffffff6e6e2810 */ /* 0x010fe40007ffe0ff */
[----:B-1----:R-:W-:Y:S01]  /*2130*/  @P3 IADD3 R112, PT, PT, R112, -0x7f000001, RZ ;  /* 0x80ffffff70703810 */ /* 0x002fe20007ffe0ff */
[----:B------:R-:W-:Y:S04]  /*2140*/  STL [R1+0x110], R90 ;  /* 0x0001105a01007387 */ /* 0x000fe80000100800 */
[----:B------:R-:W-:Y:S04]  /*2150*/  STL [R1+0x114], R106 ;  /* 0x0001146a01007387 */ /* 0x000fe80000100800 */
[----:B------:R-:W-:Y:S04]  /*2160*/  STL [R1+0x118], R110 ;  /* 0x0001186e01007387 */ /* 0x000fe80000100800 */
[----:B------:R-:W-:Y:S04]  /*2170*/  STL [R1+0x11c], R112 ;  /* 0x00011c7001007387 */ /* 0x000fe80000100800 */
[----:B------:R-:W4:Y:S04]  /*2180*/  LD.E R96, desc[UR14][R10.64+0x10] ;  /* 0x0000100e0a607980 */ /* 0x000f28000c101900 */
[----:B------:R-:W2:Y:S04]  /*2190*/  LD.E R94, desc[UR14][R10.64+0x14] ;  /* 0x0000140e0a5e7980 */ /* 0x000ea8000c101900 */
[----:B------:R-:W3:Y:S04]  /*21a0*/  LD.E R65, desc[UR14][R10.64+0x18] ;  /* 0x0000180e0a417980 */ /* 0x000ee8000c101900 */
[----:B------:R-:W3:Y:S04]  /*21b0*/  LD.E R73, desc[UR14][R10.64+0x1c] ;  /* 0x00001c0e0a497980 */ /* 0x000ee8000c101900 */
[----:B------:R-:W3:Y:S04]  /*21c0*/  LDL R74, [R1+0x110] ;  /* 0x00011000014a7983 */ /* 0x000ee80000100800 */
[----:B------:R-:W3:Y:S04]  /*21d0*/  LDL R18, [R1+0x114] ;  /* 0x0001140001127983 */ /* 0x000ee80000100800 */
[----:B------:R-:W3:Y:S04]  /*21e0*/  LDL R12, [R1+0x118] ;  /* 0x00011800010c7983 */ /* 0x000ee80000100800 */
[----:B------:R-:W3:Y:S04]  /*21f0*/  LDL R9, [R1+0x11c] ;  /* 0x00011c0001097983 */ /* 0x000ee80000100800 */
[----:B------:R-:W3:Y:S01]  /*2200*/  LDL.64 R10, [R1+0x100] ;  /* 0x00010000010a7983 */ /* 0x000ee20000100a00 */
[----:B------:R-:W-:-:S04]  /*2210*/  IMAD.WIDE.U32 R14, R98, R87, RZ ;  /* 0x00000057620e7225 */ /* 0x000fc800078e00ff */
[----:B------:R-:W-:-:S04]  /*2220*/  IMAD.WIDE.U32 R82, R5, R91, RZ ;  /* 0x0000005b05527225 */ /* 0x000fc800078e00ff */
[----:B------:R-:W-:Y:S02]  /*2230*/  IMAD R5, R14, 0x7effffff, RZ ;  /* 0x7effffff0e057824 */ /* 0x000fe400078e02ff */
[----:B------:R-:W-:Y:S02]  /*2240*/  IMAD R57, R82, 0x7effffff, RZ ;  /* 0x7effffff52397824 */ /* 0x000fe400078e02ff */
[----:B------:R-:W-:-:S04]  /*2250*/  IMAD.HI.U32 R5, R5, 0x7f000001, R14 ;  /* 0x7f00000105057827 */ /* 0x000fc800078e000e */
[----:B------:R-:W-:Y:S01]  /*2260*/  IMAD.HI.U32 R82, R57, 0x7f000001, R82 ;  /* 0x7f00000139527827 */ /* 0x000fe200078e0052 */
[----:B------:R-:W-:-:S04]  /*2270*/  ISETP.GE.U32.AND P0, PT, R5, 0x7f000001, PT ;  /* 0x7f0000010500780c */ /* 0x000fc80003f06070 */
[----:B------:R-:W-:-:S09]  /*2280*/  ISETP.GE.U32.AND P1, PT, R82, 0x7f000001, PT ;  /* 0x7f0000015200780c */ /* 0x000fd20003f26070 */
[----:B------:R-:W-:-:S04]  /*2290*/  @P0 IADD3 R5, PT, PT, R5, -0x7f000001, RZ ;  /* 0x80ffffff05050810 */ /* 0x000fc80007ffe0ff */
[----:B------:R-:W-:-:S04]  /*22a0*/  @P1 IADD3 R82, PT, PT, R82, -0x7f000001, RZ ;  /* 0x80ffffff52521810 */ /* 0x000fc80007ffe0ff */
[----:B------:R-:W-:-:S05]  /*22b0*/  IADD3 R82, PT, PT, R5, R82, RZ ;  /* 0x0000005205527210 */ /* 0x000fca0007ffe0ff */
[----:B------:R-:W-:-:S13]  /*22c0*/  ISETP.GE.U32.AND P0, PT, R82, 0x7f000001, PT ;  /* 0x7f0000015200780c */ /* 0x000fda0003f06070 */
[----:B------:R-:W-:-:S05]  /*22d0*/  @P0 IADD3 R82, PT, PT, R82, -0x7f000001, RZ ;  /* 0x80ffffff52520810 */ /* 0x000fca0007ffe0ff */
[CC--:B------:R-:W-:Y:S01]  /*22e0*/  ISETP.GE.U32.AND P0, PT, R89.reuse, R82.reuse, PT ;  /* 0x000000525900720c */ /* 0x0c0fe20003f06070 */
[----:B------:R-:W-:-:S12]  /*22f0*/  IADD3 R14, PT, PT, R89, -R82, RZ ;  /* 0x80000052590e7210 */ /* 0x000fd80007ffe0ff */
[----:B------:R-:W-:-:S05]  /*2300*/  @!P0 IADD3 R14, PT, PT, R14, 0x7f000001, RZ ;  /* 0x7f0000010e0e8810 */ /* 0x000fca0007ffe0ff */
[----:B----4-:R-:W-:-:S04]  /*2310*/  IMAD.WIDE.U32 R96, R96, R14, RZ ;  /* 0x0000000e60607225 */ /* 0x010fc800078e00ff */
[----:B--2---:R-:W-:-:S04]  /*2320*/  IMAD.WIDE.U32 R94, R94, R14, RZ ;  /* 0x0000000e5e5e7225 */ /* 0x004fc800078e00ff */
[----:B---3--:R-:W-:-:S04]  /*2330*/  IMAD.WIDE.U32 R82, R65, R14, RZ ;  /* 0x0000000e41527225 */ /* 0x008fc800078e00ff */
[----:B------:R-:W-:-:S04]  /*2340*/  IMAD.WIDE.U32 R14, R73, R14, RZ ;  /* 0x0000000e490e7225 */ /* 0x000fc800078e00ff */
[----:B------:R-:W-:Y:S02]  /*2350*/  IMAD R5, R96, 0x7effffff, RZ ;  /* 0x7effffff60057824 */ /* 0x000fe400078e02ff */
[----:B------:R-:W-:Y:S02]  /*2360*/  IMAD R57, R94, 0x7effffff, RZ ;  /* 0x7effffff5e397824 */ /* 0x000fe400078e02ff */
[----:B------:R-:W-:Y:S02]  /*2370*/  IMAD R65, R82, 0x7effffff, RZ ;  /* 0x7effffff52417824 */ /* 0x000fe400078e02ff */
[----:B------:R-:W-:Y:S02]  /*2380*/  IMAD R73, R14, 0x7effffff, RZ ;  /* 0x7effffff0e497824 */ /* 0x000fe400078e02ff */
[----:B------:R-:W-:-:S04]  /*2390*/  IMAD.HI.U32 R5, R5, 0x7f000001, R96 ;  /* 0x7f00000105057827 */ /* 0x000fc800078e0060 */
[----:B------:R-:W-:-:S04]  /*23a0*/  IMAD.HI.U32 R57, R57, 0x7f000001, R94 ;  /* 0x7f00000139397827 */ /* 0x000fc800078e005e */
[----:B------:R-:W-:-:S04]  /*23b0*/  IMAD.HI.U32 R65, R65, 0x7f000001, R82 ;  /* 0x7f00000141417827 */ /* 0x000fc800078e0052 */
[----:B------:R-:W-:Y:S01]  /*23c0*/  IMAD.HI.U32 R14, R73, 0x7f000001, R14 ;  /* 0x7f000001490e7827 */ /* 0x000fe200078e000e */
[----:B------:R-:W-:Y:S01]  /*23d0*/  ISETP.GE.U32.AND P0, PT, R5, 0x7f000001, PT ;  /* 0x7f0000010500780c */ /* 0x000fe20003f06070 */
[----:B------:R-:W-:Y:S01]  /*23e0*/  ISETP.GE.U32.AND P1, PT, R57, 0x7f000001, PT ;  /* 0x7f0000013900780c */ /* 0x000fe20003f26070 */
[----:B------:R-:W-:Y:S02]  /*23f0*/  ISETP.GE.U32.AND P2, PT, R65, 0x7f000001, PT ;  /* 0x7f0000014100780c */ /* 0x000fe40003f46070 */
[----:B------:R-:W-:-:S09]  /*2400*/  ISETP.GE.U32.AND P3, PT, R14, 0x7f000001, PT ;  /* 0x7f0000010e00780c */ /* 0x000fd20003f66070 */
[----:B------:R-:W-:Y:S02]  /*2410*/  @P0 IADD3 R5, PT, PT, R5, -0x7f000001, RZ ;  /* 0x80ffffff05050810 */ /* 0x000fe40007ffe0ff */
[----:B------:R-:W-:Y:S02]  /*2420*/  @P1 IADD3 R57, PT, PT, R57, -0x7f000001, RZ ;  /* 0x80ffffff39391810 */ /* 0x000fe40007ffe0ff */
[----:B------:R-:W-:Y:S02]  /*2430*/  @P2 IADD3 R65, PT, PT, R65, -0x7f000001, RZ ;  /* 0x80ffffff41412810 */ /* 0x000fe40007ffe0ff */
[----:B------:R-:W-:Y:S02]  /*2440*/  @P3 IADD3 R14, PT, PT, R14, -0x7f000001, RZ ;  /* 0x80ffffff0e0e3810 */ /* 0x000fe40007ffe0ff */
[----:B------:R-:W-:Y:S02]  /*2450*/  IADD3 R74, PT, PT, R5, R74, RZ ;  /* 0x0000004a054a7210 */ /* 0x000fe40007ffe0ff */
[----:B------:R-:W-:-:S02]  /*2460*/  IADD3 R18, PT, PT, R57, R18, RZ ;  /* 0x0000001239127210 */ /* 0x000fc40007ffe0ff */
[----:B------:R-:W-:Y:S02]  /*2470*/  IADD3 R12, PT, PT, R65, R12, RZ ;  /* 0x0000000c410c7210 */ /* 0x000fe40007ffe0ff */
[----:B------:R-:W-:Y:S01]  /*2480*/  IADD3 R82, PT, PT, R14, R9, RZ ;  /* 0x000000090e527210 */ /* 0x000fe20007ffe0ff */
[----:B------:R-:W-:Y:S01]  /*2490*/  ISETP.GE.U32.AND P0, PT, R74, 0x7f000001, PT ;  /* 0x7f0000014a00780c */ /* 0x000fe20003f06070 */
[----:B------:R-:W-:Y:S01]  /*24a0*/  ISETP.GE.U32.AND P1, PT, R18, 0x7f000001, PT ;  /* 0x7f0000011200780c */ /* 0x000fe20003f26070 */
[----:B------:R-:W-:Y:S02]  /*24b0*/  ISETP.GE.U32.AND P2, PT, R12, 0x7f000001, PT ;  /* 0x7f0000010c00780c */ /* 0x000fe40003f46070 */
[----:B------:R-:W-:Y:S01]  /*24c0*/  ISETP.GE.U32.AND P3, PT, R82, 0x7f000001, PT ;  /* 0x7f0000015200780c */ /* 0x000fe20003f66070 */
[----:B------:R0:W-:Y:S04]  /*24d0*/  STL [R1+0x110], R74 ;  /* 0x0001104a01007387 */ /* 0x0001e80000100800 */
[----:B------:R1:W-:Y:S04]  /*24e0*/  STL [R1+0x114], R18 ;  /* 0x0001141201007387 */ /* 0x0003e80000100800 */
[----:B------:R2:W-:Y:S01]  /*24f0*/  STL [R1+0x118], R12 ;  /* 0x0001180c01007387 */ /* 0x0005e20000100800 */
[----:B0-----:R-:W-:-:S03]  /*2500*/  @P0 IADD3 R74, PT, PT, R74, -0x7f000001, RZ ;  /* 0x80ffffff4a4a0810 */ /* 0x001fc60007ffe0ff */
[----:B------:R0:W-:Y:S01]  /*2510*/  STL [R1+0x11c], R82 ;  /* 0x00011c5201007387 */ /* 0x0001e20000100800 */
[----:B-1----:R-:W-:Y:S02]  /*2520*/  @P1 IADD3 R18, PT, PT, R18, -0x7f000001, RZ ;  /* 0x80ffffff12121810 */ /* 0x002fe40007ffe0ff */
[----:B--2---:R-:W-:Y:S02]  /*2530*/  @P2 IADD3 R12, PT, PT, R12, -0x7f000001, RZ ;  /* 0x80ffffff0c0c2810 */ /* 0x004fe40007ffe0ff */
[----:B0-----:R-:W-:Y:S01]  /*2540*/  @P3 IADD3 R82, PT, PT, R82, -0x7f000001, RZ ;  /* 0x80ffffff52523810 */ /* 0x001fe20007ffe0ff */
[----:B------:R-:W-:Y:S04]  /*2550*/  STL [R1+0x110], R74 ;  /* 0x0001104a01007387 */ /* 0x000fe80000100800 */
[----:B------:R0:W-:Y:S04]  /*2560*/  STL [R1+0x114], R18 ;  /* 0x0001141201007387 */ /* 0x0001e80000100800 */
[----:B------:R-:W-:Y:S04]  /*2570*/  STL [R1+0x118], R12 ;  /* 0x0001180c01007387 */ /* 0x000fe80000100800 */
[----:B------:R1:W-:Y:S04]  /*2580*/  STL [R1+0x11c], R82 ;  /* 0x00011c5201007387 */ /* 0x0003e80000100800 */
[----:B------:R-:W2:Y:S04]  /*2590*/  LD.E R93, desc[UR14][R10.64+0x20] ;  /* 0x0000200e0a5d7980 */ /* 0x000ea8000c101900 */
[----:B------:R-:W3:Y:S04]  /*25a0*/  LD.E R83, desc[UR14][R10.64+0x24] ;  /* 0x0000240e0a537980 */ /* 0x000ee8000c101900 */
[----:B------:R-:W4:Y:S04]  /*25b0*/  LD.E R79, desc[UR14][R10.64+0x28] ;  /* 0x0000280e0a4f7980 */ /* 0x000f28000c101900 */
[----:B------:R0:W2:Y:S01]  /*25c0*/  LD.E R57, desc[UR14][R10.64+0x2c] ;  /* 0x00002c0e0a397980 */ /* 0x0000a2000c101900 */
[----:B------:R-:W-:-:S03]  /*25d0*/  ISETP.GE.U32.AND P0, PT, R17, R77, PT ;  /* 0x0000004d1100720c */ /* 0x000fc60003f06070 */
[----:B------:R-:W2:Y:S01]  /*25e0*/  LDL R9, [R1+0x114] ;  /* 0x0001140001097983 */ /* 0x000ea20000100800 */
[----:B------:R-:W-:-:S03]  /*25f0*/  IADD3 R94, PT, PT, -R77, R17, RZ ;  /* 0x000000114d5e7210 */ /* 0x000fc60007ffe1ff */
[----:B------:R-:W3:Y:S01]  /*2600*/  LDL R5, [R1+0x110] ;  /* 0x0001100001057983 */ /* 0x000ee20000100800 */
[----:B------:R-:W-:-:S03]  /*2610*/  IMAD.WIDE.U32 R14, R77, R105, RZ ;  /* 0x000000694d0e7225 */ /* 0x000fc600078e00ff */
[----:B------:R-:W3:Y:S01]  /*2620*/  LDL R97, [R1+0x118] ;  /* 0x0001180001617983 */ /* 0x000ee20000100800 */
[-C--:B0-----:R-:W-:Y:S01]  /*2630*/  IMAD.WIDE.U32 R10, R77, R76.reuse, RZ ;  /* 0x0000004c4d0a7225 */ /* 0x081fe200078e00ff */
[----:B------:R-:W-:Y:S02]  /*2640*/  @!P0 IADD3 R94, PT, PT, R94, 0x7f000001, RZ ;  /* 0x7f0000015e5e8810 */ /* 0x000fe40007ffe0ff */
[----:B------:R-:W3:Y:S01]  /*2650*/  LDL R18, [R1+0x11c] ;  /* 0x00011c0001127983 */ /* 0x000ee20000100800 */
[----:B------:R-:W-:Y:S02]  /*2660*/  IMAD R17, R14, 0x7effffff, RZ ;  /* 0x7effffff0e117824 */ /* 0x000fe400078e02ff */
[----:B------:R-:W-:Y:S02]  /*2670*/  IMAD R65, R10, 0x7effffff, RZ ;  /* 0x7effffff0a417824 */ /* 0x000fe400078e02ff */
[----:B------:R-:W-:-:S04]  /*2680*/  IMAD.WIDE.U32 R106, R94, R76, RZ ;  /* 0x0000004c5e6a7225 */ /* 0x000fc800078e00ff */
[----:B------:R-:W-:-:S04]  /*2690*/  IMAD.WIDE.U32 R94, R94, R105, RZ ;  /* 0x000000695e5e7225 */ /* 0x000fc800078e00ff */
[----:B------:R-:W-:-:S04]  /*26a0*/  IMAD.HI.U32 R96, R17, 0x7f000001, R14 ;  /* 0x7f00000111607827 */ /* 0x000fc800078e000e */
[----:B------:R-:W-:-:S04]  /*26b0*/  IMAD.HI.U32 R74, R65, 0x7f000001, R10 ;  /* 0x7f000001414a7827 */ /* 0x000fc800078e000a */
[----:B------:R-:W-:-:S04]  /*26c0*/  IMAD.WIDE.U32 R14, R13, R13, RZ ;  /* 0x0000000d0d0e7225 */ /* 0x000fc800078e00ff */
[----:B------:R-:W-:Y:S02]  /*26d0*/  IMAD R65, R94, 0x7effffff, RZ ;  /* 0x7effffff5e417824 */ /* 0x000fe400078e02ff */
[----:B------:R-:W-:-:S04]  /*26e0*/  IMAD.WIDE.U32 R10, R64, R64, RZ ;  /* 0x00000040400a7225 */ /* 0x000fc800078e00ff */
[----:B------:R-:W-:Y:S02]  /*26f0*/  IMAD R17, R106, 0x7effffff, RZ ;  /* 0x7effffff6a117824 */ /* 0x000fe400078e02ff */
[----:B------:R-:W-:Y:S02]  /*2700*/  IMAD R73, R14, 0x7effffff, RZ ;  /* 0x7effffff0e497824 */ /* 0x000fe400078e02ff */
[----:B------:R-:W-:-:S04]  /*2710*/  IMAD.HI.U32 R90, R65, 0x7f000001, R94 ;  /* 0x7f000001415a7827 */ /* 0x000fc800078e005e */
[----:B------:R-:W-:Y:S02]  /*2720*/  IMAD R113, R10, 0x7effffff, RZ ;  /* 0x7effffff0a717824 */ /* 0x000fe400078e02ff */
[----:B------:R-:W-:-:S04]  /*2730*/  IMAD.WIDE.U32 R94, R84, R64, RZ ;  /* 0x00000040545e7225 */ /* 0x000fc800078e00ff */
[----:B------:R-:W-:-:S04]  /*2740*/  IMAD.HI.U32 R106, R17, 0x7f000001, R106 ;  /* 0x7f000001116a7827 */ /* 0x000fc800078e006a */
[----:B------:R-:W-:-:S04]  /*2750*/  IMAD.HI.U32 R17, R73, 0x7f000001, R14 ;  /* 0x7f00000149117827 */ /* 0x000fc800078e000e */
[----:B------:R-:W-:-:S04]  /*2760*/  IMAD.HI.U32 R113, R113, 0x7f000001, R10 ;  /* 0x7f00000171717827 */ /* 0x000fc800078e000a */
[----:B------:R-:W-:Y:S02]  /*2770*/  IMAD R73, R94, 0x7effffff, RZ ;  /* 0x7effffff5e497824 */ /* 0x000fe400078e02ff */
[----:B------:R-:W-:-:S04]  /*2780*/  IMAD.WIDE.U32 R10, R64, R13, RZ ;  /* 0x0000000d400a7225 */ /* 0x000fc800078e00ff */
[----:B------:R-:W-:-:S04]  /*2790*/  IMAD.HI.U32 R73, R73, 0x7f000001, R94 ;  /* 0x7f00000149497827 */ /* 0x000fc800078e005e */
[----:B------:R-:W-:Y:S02]  /*27a0*/  IMAD R65, R10, 0x7effffff, RZ ;  /* 0x7effffff0a417824 */ /* 0x000fe400078e02ff */
[----:B------:R-:W-:-:S04]  /*27b0*/  IMAD.WIDE.U32 R94, R13, R64, RZ ;  /* 0x000000400d5e7225 */ /* 0x000fc800078e00ff */
[----:B-1----:R-:W-:Y:S01]  /*27c0*/  IMAD.HI.U32 R82, R65, 0x7f000001, R10 ;  /* 0x7f00000141527827 */ /* 0x002fe200078e000a */
[----:B------:R-:W-:-:S03]  /*27d0*/  ISETP.GE.U32.AND P0, PT, R17, 0x7f000001, PT ;  /* 0x7f0000011100780c */ /* 0x000fc60003f06070 */
[----:B------:R-:W-:Y:S02]  /*27e0*/  IMAD R65, R94, 0x7effffff, RZ ;  /* 0x7effffff5e417824 */ /* 0x000fe400078e02ff */
[----:B------:R-:W-:-:S04]  /*27f0*/  IMAD.WIDE.U32 R10, R13, R84, RZ ;  /* 0x000000540d0a7225 */ /* 0x000fc800078e00ff */
[----:B------:R-:W-:-:S04]  /*2800*/  IMAD.HI.U32 R65, R65, 0x7f000001, R94 ;  /* 0x7f00000141417827 */ /* 0x000fc800078e005e */
[----:B------:R-:W-:Y:S02]  /*2810*/  IMAD R95, R10, 0x7effffff, RZ ;  /* 0x7effffff0a5f7824 */ /* 0x000fe400078e02ff */
[----:B------:R-:W-:-:S04]  /*2820*/  IMAD.WIDE.U32 R14, R84, R84, RZ ;  /* 0x00000054540e7225 */ /* 0x000fc800078e00ff */
[----:B------:R-:W-:-:S04]  /*2830*/  IMAD.HI.U32 R112, R95, 0x7f000001, R10 ;  /* 0x7f0000015f707827 */ /* 0x000fc800078e000a */
[----:B------:R-:W-:-:S04]  /*2840*/  IMAD.WIDE.U32 R10, R13, R121, RZ ;  /* 0x000000790d0a7225 */ /* 0x000fc800078e00ff */
[----:B------:R-:W-:Y:S01]  /*2850*/  IMAD.WIDE.U32 R110, R64, R84, RZ ;  /* 0x00000054406e7225 */ /* 0x000fe200078e00ff */
[----:B------:R-:W-:-:S03]  /*2860*/  @P0 IADD3 R17, PT, PT, R17, -0x7f000001, RZ ;  /* 0x80ffffff11110810 */ /* 0x000fc60007ffe0ff */
[----:B------:R-:W-:Y:S02]  /*2870*/  IMAD R107, R14, 0x7effffff, RZ ;  /* 0x7effffff0e6b7824 */ /* 0x000fe400078e02ff */
[----:B------:R-:W-:Y:S02]  /*2880*/  IMAD R95, R10, 0x7effffff, RZ ;  /* 0x7effffff0a5f7824 */ /* 0x000fe400078e02ff */
[----:B------:R-:W-:-:S04]  /*2890*/  IMAD.WIDE.U32 R122, R121, R84, RZ ;  /* 0x00000054797a7225 */ /* 0x000fc800078e00ff */
[----:B------:R-:W-:Y:S02]  /*28a0*/  IMAD R119, R110, 0x7effffff, RZ ;  /* 0x7effffff6e777824 */ /* 0x000fe400078e02ff */
[----:B------:R-:W-:-:S04]  /*28b0*/  IMAD.HI.U32 R12, R107, 0x7f000001, R14 ;  /* 0x7f0000016b0c7827 */ /* 0x000fc800078e000e */
[----:B------:R-:W-:-:S04]  /*28c0*/  IMAD.HI.U32 R95, R95, 0x7f000001, R10 ;  /* 0x7f0000015f5f7827 */ /* 0x000fc800078e000a */
[----:B------:R-:W-:-:S04]  /*28d0*/  IMAD.WIDE.U32 R14, R84, R13, RZ ;  /* 0x0000000d540e7225 */ /* 0x000fc800078e00ff */
[----:B------:R-:W-:Y:S02]  /*28e0*/  IMAD R11, R122, 0x7effffff, RZ ;  /* 0x7effffff7a0b7824 */ /* 0x000fe400078e02ff */
[----:B------:R-:W-:-:S04]  /*28f0*/  IMAD.HI.U32 R119, R119, 0x7f000001, R110 ;  /* 0x7f00000177777827 */ /* 0x000fc800078e006e */
[----:B------:R-:W-:-:S04]  /*2900*/  IMAD.WIDE.U32 R110, R17, 0x5fffffa, RZ ;  /* 0x05fffffa116e7825 */ /* 0x000fc800078e00ff */
[----:B------:R-:W-:Y:S02]  /*2910*/  IMAD R107, R14, 0x7effffff, RZ ;  /* 0x7effffff0e6b7824 */ /* 0x000fe400078e02ff */
[----:B------:R-:W-:Y:S02]  /*2920*/  IMAD R17, R17, 0x6, RZ ;  /* 0x0000000611117824 */ /* 0x000fe400078e02ff */
[----:B------:R-:W-:-:S04]  /*2930*/  IMAD.HI.U32 R122, R11, 0x7f000001, R122 ;  /* 0x7f0000010b7a7827 */ /* 0x000fc800078e007a */
[----:B------:R-:W-:-:S04]  /*2940*/  IMAD.WIDE.U32 R10, R121, R13, RZ ;  /* 0x0000000d790a7225 */ /* 0x000fc800078e00ff */
[----:B------:R-:W-:-:S04]  /*2950*/  IMAD.HI.U32 R118, R107, 0x7f000001, R14 ;  /* 0x7f0000016b767827 */ /* 0x000fc800078e000e */
[----:B------:R-:W-:-:S04]  /*2960*/  IMAD.HI.U32 R110, R17, 0x7f000001, R110 ;  /* 0x7f000001116e7827 */ /* 0x000fc800078e006e */
[----:B------:R-:W-:-:S04]  /*2970*/  IMAD.WIDE.U32 R14, R84, R121, RZ ;  /* 0x00000079540e7225 */ /* 0x000fc800078e00ff */
[----:B------:R-:W-:Y:S02]  /*2980*/  IMAD R17, R10, 0x7effffff, RZ ;  /* 0x7effffff0a117824 */ /* 0x000fe400078e02ff */
[----:B------:R-:W-:Y:S02]  /*2990*/  IMAD R107, R14, 0x7effffff, RZ ;  /* 0x7effffff0e6b7824 */ /* 0x000fe400078e02ff */
[----:B------:R-:W-:-:S04]  /*29a0*/  IMAD.HI.U32 R17, R17, 0x7f000001, R10 ;  /* 0x7f00000111117827 */ /* 0x000fc800078e000a */
[----:B------:R-:W-:-:S04]  /*29b0*/  IMAD.WIDE.U32 R10, R121, R121, RZ ;  /* 0x00000079790a7225 */ /* 0x000fc800078e00ff */
[----:B------:R-:W-:-:S04]  /*29c0*/  IMAD.HI.U32 R107, R107, 0x7f000001, R14 ;  /* 0x7f0000016b6b7827 */ /* 0x000fc800078e000e */
[----:B------:R-:W-:-:S04]  /*29d0*/  IMAD R15, R10, 0x7effffff, RZ ;  /* 0x7effffff0a0f7824 */ /* 0x000fc800078e02ff */
[----:B------:R-:W-:Y:S02]  /*29e0*/  IMAD.HI.U32 R94, R15, 0x7f000001, R10 ;  /* 0x7f0000010f5e7827 */ /* 0x000fe400078e000a */
[----:B------:R-:W4:Y:S01]  /*29f0*/  LDL.64 R14, [R1+0x100] ;  /* 0x00010000010e7983 */ /* 0x000f220000100a00 */
[----:B------:R-:W-:Y:S01]  /*2a00*/  ISETP.GE.U32.AND P0, PT, R107, 0x7f000001, PT ;  /* 0x7f0000016b00780c */ /* 0x000fe20003f06070 */
[----:B------:R-:W-:Y:S01]  /*2a10*/  ISETP.GE.U32.AND P1, PT, R95, 0x7f000001, PT ;  /* 0x7f0000015f00780c */ /* 0x000fe20003f26070 */
[----:B------:R-:W-:-:S11]  /*2a20*/  IMAD.WIDE.U32 R10, R64, R121, RZ ;  /* 0x00000079400a7225 */ /* 0x000fd600078e00ff */
[----:B------:R-:W-:Y:S02]  /*2a30*/  @P0 IADD3 R107, PT, PT, R107, -0x7f000001, RZ ;  /* 0x80ffffff6b6b0810 */ /* 0x000fe40007ffe0ff */
[----:B------:R-:W-:Y:S01]  /*2a40*/  @P1 IADD3 R95, PT, PT, R95, -0x7f000001, RZ ;  /* 0x80ffffff5f5f1810 */ /* 0x000fe20007ffe0ff */
[----:B------:R-:W-:Y:S01]  /*2a50*/  ISETP.GE.U32.AND P0, PT, R96, 0x7f000001, PT ;  /* 0x7f0000016000780c */ /* 0x000fe20003f06070 */
[----:B------:R-:W-:Y:S01]  /*2a60*/  ISETP.GE.U32.AND P1, PT, R106, 0x7f000001, PT ;  /* 0x7f0000016a00780c */ /* 0x000fe20003f26070 */
[----:B------:R-:W-:-:S04]  /*2a70*/  IMAD R111, R10, 0x7effffff, RZ ;  /* 0x7effffff0a6f7824 */ /* 0x000fc800078e02ff */
[----:B------:R-:W-:-:S04]  /*2a80*/  IMAD.HI.U32 R111, R111, 0x7f000001, R10 ;  /* 0x7f0000016f6f7827 */ /* 0x000fc800078e000a */
[----:B------:R-:W-:-:S03]  /*2a90*/  IMAD.WIDE.U32 R10, R121, R64, RZ ;  /* 0x00000040790a7225 */ /* 0x000fc600078e00ff */
[----:B------:R-:W-:Y:S02]  /*2aa0*/  @P0 IADD3 R96, PT, PT, R96, -0x7f000001, RZ ;  /* 0x80ffffff60600810 */ /* 0x000fe40007ffe0ff */
[----:B------:R-:W-:Y:S01]  /*2ab0*/  @P1 IADD3 R106, PT, PT, R106, -0x7f000001, RZ ;  /* 0x80ffffff6a6a1810 */ /* 0x000fe20007ffe0ff */
[----:B------:R-:W-:Y:S01]  /*2ac0*/  IMAD R109, R10, 0x7effffff, RZ ;  /* 0x7effffff0a6d7824 */ /* 0x000fe200078e02ff */
[----:B------:R-:W-:Y:S02]  /*2ad0*/  ISETP.GE.U32.AND P2, PT, R122, 0x7f000001, PT ;  /* 0x7f0000017a00780c */ /* 0x000fe40003f46070 */
[----:B------:R-:W-:Y:S01]  /*2ae0*/  IADD3 R96, PT, PT, R96, R106, RZ ;  /* 0x0000006a60607210 */ /* 0x000fe20007ffe0ff */
[----:B------:R-:W-:-:S04]  /*2af0*/  IMAD.HI.U32 R116, R109, 0x7f000001, R10 ;  /* 0x7f0000016d747827 */ /* 0x000fc800078e000a */
[----:B------:R-:W-:Y:S01]  /*2b00*/  ISETP.GE.U32.AND P0, PT, R96, 0x7f000001, PT ;  /* 0x7f0000016000780c */ /* 0x000fe20003f06070 */
[----:B------:R-:W-:Y:S01]  /*2b10*/  IMAD.WIDE.U32 R10, R95, 0x5fffffa, RZ ;  /* 0x05fffffa5f0a7825 */ /* 0x000fe200078e00ff */
[----:B------:R-:W-:-:S03]  /*2b20*/  ISETP.GE.U32.AND P1, PT, R17, 0x7f000001, PT ;  /* 0x7f0000011100780c */ /* 0x000fc60003f26070 */
[----:B------:R-:W-:Y:S02]  /*2b30*/  IMAD R95, R95, 0x6, RZ ;  /* 0x000000065f5f7824 */ /* 0x000fe400078e02ff */
[----:B------:R-:W-:Y:S01]  /*2b40*/  IMAD.WIDE.U32 R114, R107, 0x5fffffa, RZ ;  /* 0x05fffffa6b727825 */ /* 0x000fe200078e00ff */
[----:B------:R-:W-:-:S03]  /*2b50*/  @P2 IADD3 R122, PT, PT, R122, -0x7f000001, RZ ;  /* 0x80ffffff7a7a2810 */ /* 0x000fc60007ffe0ff */
[----:B------:R-:W-:Y:S01]  /*2b60*/  IMAD.HI.U32 R109, R95, 0x7f000001, R10 ;  /* 0x7f0000015f6d7827 */ /* 0x000fe200078e000a */
[----:B------:R-:W-:-:S03]  /*2b70*/  ISETP.GE.U32.AND P2, PT, R94, 0x7f000001, PT ;  /* 0x7f0000015e00780c */ /* 0x000fc60003f46070 */
[----:B------:R-:W-:Y:S01]  /*2b80*/  IMAD.WIDE.U32 R10, R64, R75, RZ ;  /* 0x0000004b400a7225 */ /* 0x000fe200078e00ff */
[----:B------:R-:W-:-:S03]  /*2b90*/  @P0 IADD3 R96, PT, PT, R96, -0x7f000001, RZ ;  /* 0x80ffffff60600810 */ /* 0x000fc60007ffe0ff */
[----:B------:R-:W-:Y:S02]  /*2ba0*/  IMAD R107, R107, 0x6, RZ ;  /* 0x000000066b6b7824 */ /* 0x000fe400078e02ff */
[----:B------:R-:W-:Y:S02]  /*2bb0*/  IMAD R95, R10, 0x7effffff, RZ ;  /* 0x7effffff0a5f7824 */ /* 0x000fe400078e02ff */
[----:B------:R-:W-:Y:S01]  /*2bc0*/  IMAD.HI.U32 R114, R107, 0x7f000001, R114 ;  /* 0x7f0000016b727827 */ /* 0x000fe200078e0072 */
[----:B------:R-:W-:-:S03]  /*2bd0*/  @P1 IADD3 R17, PT, PT, R17, -0x7f000001, RZ ;  /* 0x80ffffff11111810 */ /* 0x000fc60007ffe0ff */
[----:B------:R-:W-:Y:S01]  /*2be0*/  IMAD.WIDE.U32 R106, R122, 0x5fffffa, RZ ;  /* 0x05fffffa7a6a7825 */ /* 0x000fe200078e00ff */
[----:B------:R-:W-:-:S03]  /*2bf0*/  ISETP.GE.U32.AND P0, PT, R72, R96, PT ;  /* 0x000000604800720c */ /* 0x000fc60003f06070 */
[----:B------:R-:W-:-:S04]  /*2c00*/  IMAD.HI.U32 R95, R95, 0x7f000001, R10 ;  /* 0x7f0000015f5f7827 */ /* 0x000fc800078e000a */
[----:B------:R-:W-:Y:S01]  /*2c10*/  IMAD R11, R122, 0x6, RZ ;  /* 0x000000067a0b7824 */ /* 0x000fe200078e02ff */
[----:B------:R-:W-:-:S03]  /*2c20*/  @P2 IADD3 R94, PT, PT, R94, -0x7f000001, RZ ;  /* 0x80ffffff5e5e2810 */ /* 0x000fc60007ffe0ff */
[----:B------:R-:W-:-:S04]  /*2c30*/  IMAD.HI.U32 R106, R11, 0x7f000001, R106 ;  /* 0x7f0000010b6a7827 */ /* 0x000fc800078e006a */
[----:B------:R-:W-:Y:S01]  /*2c40*/  IMAD.WIDE.U32 R10, R17, 0x5fffffa, RZ ;  /* 0x05fffffa110a7825 */ /* 0x000fe200078e00ff */
[----:B------:R-:W-:-:S03]  /*2c50*/  IADD3 R96, PT, PT, R72, -R96, RZ ;  /* 0x8000006048607210 */ /* 0x000fc60007ffe0ff */
[----:B------:R-:W-:-:S04]  /*2c60*/  IMAD R17, R17, 0x6, RZ ;  /* 0x0000000611117824 */ /* 0x000fc800078e02ff */
[----:B------:R-:W-:Y:S01]  /*2c70*/  IMAD.HI.U32 R17, R17, 0x7f000001, R10 ;  /* 0x7f00000111117827 */ /* 0x000fe200078e000a */
[----:B------:R-:W-:-:S03]  /*2c80*/  @!P0 IADD3 R96, PT, PT, R96, 0x7f000001, RZ ;  /* 0x7f00000160608810 */ /* 0x000fc60007ffe0ff */
[----:B------:R-:W-:-:S04]  /*2c90*/  IMAD.WIDE.U32 R10, R94, 0x5fffffa, RZ ;  /* 0x05fffffa5e0a7825 */ /* 0x000fc800078e00ff */
[----:B------:R-:W-:-:S04]  /*2ca0*/  IMAD R115, R94, 0x6, RZ ;  /* 0x000000065e737824 */ /* 0x000fc800078e02ff */
[----:B------:R-:W-:-:S04]  /*2cb0*/  IMAD.HI.U32 R115, R115, 0x7f000001, R10 ;  /* 0x7f00000173737827 */ /* 0x000fc800078e000a */
[----:B--2---:R-:W-:-:S04]  /*2cc0*/  IMAD.WIDE.U32 R10, R93, R96, RZ ;  /* 0x000000605d0a7225 */ /* 0x004fc800078e00ff */
[----:B------:R-:W-:-:S04]  /*2cd0*/  IMAD R93, R10, 0x7effffff, RZ ;  /* 0x7effffff0a5d7824 */ /* 0x000fc800078e02ff */
[----:B------:R-:W-:-:S04]  /*2ce0*/  IMAD.HI.U32 R94, R93, 0x7f000001, R10 ;  /* 0x7f0000015d5e7827 */ /* 0x000fc800078e000a */
[----:B---3--:R-:W-:-:S04]  /*2cf0*/  IMAD.WIDE.U32 R10, R83, R96, RZ ;  /* 0x00000060530a7225 */ /* 0x008fc800078e00ff */
[----:B------:R-:W-:-:S04]  /*2d00*/  IMAD R93, R10, 0x7effffff, RZ ;  /* 0x7effffff0a5d7824 */ /* 0x000fc800078e02ff */
[----:B------:R-:W-:-:S04]  /*2d10*/  IMAD.HI.U32 R93, R93, 0x7f000001, R10 ;  /* 0x7f0000015d5d7827 */ /* 0x000fc800078e000a */
[----:B----4-:R-:W-:-:S04]  /*2d20*/  IMAD.WIDE.U32 R10, R79, R96, RZ ;  /* 0x000000604f0a7225 */ /* 0x010fc800078e00ff */
[----:B------:R-:W-:-:S04]  /*2d30*/  IMAD R79, R10, 0x7effffff, RZ ;  /* 0x7effffff0a4f7824 */ /* 0x000fc800078e02ff */
[----:B------:R-:W-:-:S04]  /*2d40*/  IMAD.HI.U32 R79, R79, 0x7f000001, R10 ;  /* 0x7f0000014f4f7827 */ /* 0x000fc800078e000a */
[----:B------:R-:W-:-:S04]  /*2d50*/  IMAD.WIDE.U32 R10, R57, R96, RZ ;  /* 0x00000060390a7225 */ /* 0x000fc800078e00ff */
[----:B------:R-:W-:-:S04]  /*2d60*/  IMAD R57, R10, 0x7effffff, RZ ;  /* 0x7effffff0a397824 */ /* 0x000fc800078e02ff */
[----:B------:R-:W-:Y:S02]  /*2d70*/  IMAD.HI.U32 R57, R57, 0x7f000001, R10 ;  /* 0x7f00000139397827 */ /* 0x000fe400078e000a */
[----:B------:R-:W0:Y:S02]  /*2d80*/  LDC.64 R10, c[0x0][0x388] ;  /* 0x0000e200ff0a7b82 */ /* 0x000e240000000a00 */
[----:B0-----:R-:W2:Y:S01]  /*2d90*/  LDG.E R107, desc[UR14][R10.64] ;  /* 0x0000000e0a6b7981 */ /* 0x001ea2000c1e1900 */
[----:B------:R-:W-:Y:S01]  /*2da0*/  ISETP.GE.U32.AND P0, PT, R82, 0x7f000001, PT ;  /* 0x7f0000015200780c */ /* 0x000fe20003f06070 */
[----:B------:R-:W-:Y:S02]  /*2db0*/  ISETP.GE.U32.AND P1, PT, R12, 0x7f000001, PT ;  /* 0x7f0000010c00780c */ /* 0x000fe40003f26070 */
[----:B------:R-:W3:Y:S10]  /*2dc0*/  LDG.E R96, desc[UR14][R10.64+0x4] ;  /* 0x0000040e0a607981 */ /* 0x000ef4000c1e1900 */
[----:B------:R-:W-:-:S05]  /*2dd0*/  @P0 IADD3 R82, PT, PT, R82, -0x7f000001, RZ ;  /* 0x80ffffff52520810 */ /* 0x000fca0007ffe0ff */
[----:B------:R-:W-:Y:S01]  /*2de0*/  ISETP.GE.U32.AND P0, PT, R82, 0x7f000001, PT ;  /* 0x7f0000015200780c */ /* 0x000fe20003f06070 */
[----:B------:R-:W-:Y:S01]  /*2df0*/  @P1 IADD3 R12, PT, PT, R12, -0x7f000001, RZ ;  /* 0x80ffffff0c0c1810 */ /* 0x000fe20007ffe0ff */
[----:B------:R-:W-:-:S11]  /*2e00*/  ISETP.GE.U32.AND P1, PT, R93, 0x7f000001, PT ;  /* 0x7f0000015d00780c */ /* 0x000fd60003f26070 */
[----:B------:R-:W-:-:S04]  /*2e10*/  @P0 IADD3 R82, PT, PT, R82, -0x7f000001, RZ ;  /* 0x80ffffff52520810 */ /* 0x000fc80007ffe0ff */
[----:B------:R-:W-:Y:S01]  /*2e20*/  IADD3 R12, PT, PT, R82, R12, RZ ;  /* 0x0000000c520c7210 */ /* 0x000fe20007ffe0ff */
[----:B------:R-:W-:Y:S01]  /*2e30*/  IMAD.WIDE.U32 R82, R84, R75, RZ ;  /* 0x0000004b54527225 */ /* 0x000fe200078e00ff */
[----:B------:R-:W-:-:S03]  /*2e40*/  ISETP.GE.U32.AND P0, PT, R94, 0x7f000001, PT ;  /* 0x7f0000015e00780c */ /* 0x000fc60003f06070 */
[----:B------:R-:W-:Y:S01]  /*2e50*/  IMAD R123, R82, 0x7effffff, RZ ;  /* 0x7effffff527b7824 */ /* 0x000fe200078e02ff */
[----:B------:R-:W-:-:S03]  /*2e60*/  @P1 IADD3 R93, PT, PT, R93, -0x7f000001, RZ ;  /* 0x80ffffff5d5d1810 */ /* 0x000fc60007ffe0ff */
[----:B------:R-:W-:-:S04]  /*2e70*/  IMAD.HI.U32 R83, R123, 0x7f000001, R82 ;  /* 0x7f0000017b537827 */ /* 0x000fc800078e0052 */
[----:B------:R-:W-:Y:S01]  /*2e80*/  IMAD.WIDE.U32 R122, R13, R75, RZ ;  /* 0x0000004b0d7a7225 */ /* 0x000fe200078e00ff */
[----:B------:R-:W-:-:S03]  /*2e90*/  IADD3 R9, PT, PT, R93, R9, RZ ;  /* 0x000000095d097210 */ /* 0x000fc60007ffe0ff */
[----:B------:R-:W-:Y:S01]  /*2ea0*/  IMAD R93, R122, 0x7effffff, RZ ;  /* 0x7effffff7a5d7824 */ /* 0x000fe200078e02ff */
[----:B------:R-:W-:-:S03]  /*2eb0*/  @P0 IADD3 R94, PT, PT, R94, -0x7f000001, RZ ;  /* 0x80ffffff5e5e0810 */ /* 0x000fc60007ffe0ff */
[----:B------:R-:W-:Y:S02]  /*2ec0*/  IMAD.HI.U32 R82, R93, 0x7f000001, R122 ;  /* 0x7f0000015d527827 */ /* 0x000fe400078e007a */
[----:B------:R-:W4:Y:S01]  /*2ed0*/  LDG.E R93, desc[UR14][R10.64+0x8] ;  /* 0x0000080e0a5d7981 */ /* 0x000f22000c1e1900 */
[----:B------:R-:W-:-:S03]  /*2ee0*/  IADD3 R5, PT, PT, R94, R5, RZ ;  /* 0x000000055e057210 */ /* 0x000fc60007ffe0ff */
[----:B------:R-:W4:Y:S01]  /*2ef0*/  LDG.E R94, desc[UR14][R10.64+0x10] ;  /* 0x0000100e0a5e7981 */ /* 0x000f22000c1e1900 */
[----:B------:R-:W-:Y:S01]  /*2f00*/  ISETP.GE.U32.AND P0, PT, R79, 0x7f000001, PT ;  /* 0x7f0000014f00780c */ /* 0x000fe20003f06070 */
[----:B------:R-:W-:Y:S01]  /*2f10*/  ISETP.GE.U32.AND P1, PT, R119, 0x7f000001, PT ;  /* 0x7f0000017700780c */ /* 0x000fe20003f26070 */
[----:B------:R-:W-:-:S11]  /*2f20*/  IMAD.WIDE.U32 R122, R121, R75, RZ ;  /* 0x0000004b797a7225 */ /* 0x000fd600078e00ff */
[----:B------:R-:W-:Y:S01]  /*2f30*/  @P0 IADD3 R79, PT, PT, R79, -0x7f000001, RZ ;  /* 0x80ffffff4f4f0810 */ /* 0x000fe20007ffe0ff */
[----:B------:R-:W-:Y:S01]  /*2f40*/  ISETP.GE.U32.AND P0, PT, R57, 0x7f000001, PT ;  /* 0x7f0000013900780c */ /* 0x000fe20003f06070 */
[----:B------:R-:W-:Y:S02]  /*2f50*/  @P1 IADD3 R119, PT, PT, R119, -0x7f000001, RZ ;  /* 0x80ffffff77771810 */ /* 0x000fe40007ffe0ff */
[----:B------:R-:W-:Y:S02]  /*2f60*/  IADD3 R97, PT, PT, R79, R97, RZ ;  /* 0x000000614f617210 */ /* 0x000fe40007ffe0ff */
[----:B------:R-:W4:Y:S01]  /*2f70*/  LDG.E R79, desc[UR14][R10.64+0x14] ;  /* 0x0000140e0a4f7981 */ /* 0x000f22000c1e1900 */
[----:B------:R-:W-:Y:S01]  /*2f80*/  ISETP.GE.U32.AND P2, PT, R73, 0x7f000001, PT ;  /* 0x7f0000014900780c */ /* 0x000fe20003f46070 */
[----:B------:R-:W-:Y:S01]  /*2f90*/  ISETP.GE.U32.AND P1, PT, R119, 0x7f000001, PT ;  /* 0x7f0000017700780c */ /* 0x000fe20003f26070 */
[----:B------:R-:W-:Y:S01]  /*2fa0*/  ISETP.GE.U32.AND P3, PT, R12, 0x7f000001, PT ;  /* 0x7f0000010c00780c */ /* 0x000fe20003f66070 */
[----:B------:R-:W-:-:S04]  /*2fb0*/  IMAD R75, R122, 0x7effffff, RZ ;  /* 0x7effffff7a4b7824 */ /* 0x000fc800078e02ff */
[----:B------:R-:W-:Y:S01]  /*2fc0*/  @P0 IADD3 R57, PT, PT, R57, -0x7f000001, RZ ;  /* 0x80ffffff39390810 */ /* 0x000fe20007ffe0ff */
[----:B------:R-:W-:-:S03]  /*2fd0*/  IMAD.HI.U32 R75, R75, 0x7f000001, R122 ;  /* 0x7f0000014b4b7827 */ /* 0x000fc600078e007a */
[----:B------:R-:W-:Y:S01]  /*2fe0*/  IADD3 R122, PT, PT, R57, R18, RZ ;  /* 0x00000012397a7210 */ /* 0x000fe20007ffe0ff */
[----:B------:R-:W-:Y:S01]  /*2ff0*/  ISETP.GE.U32.AND P0, PT, R5, 0x7f000001, PT ;  /* 0x7f0000010500780c */ /* 0x000fe20003f06070 */
[----:B------:R-:W-:Y:S02]  /*3000*/  @P2 IADD3 R73, PT, PT, R73, -0x7f000001, RZ ;  /* 0x80ffffff49492810 */ /* 0x000fe40007ffe0ff */
[----:B------:R-:W-:Y:S02]  /*3010*/  @P1 IADD3 R119, PT, PT, R119, -0x7f000001, RZ ;  /* 0x80ffffff77771810 */ /* 0x000fe40007ffe0ff */
[----:B------:R-:W-:Y:S01]  /*3020*/  @P3 IADD3 R12, PT, PT, R12, -0x7f000001, RZ ;  /* 0x80ffffff0c0c3810 */ /* 0x000fe20007ffe0ff */
[----:B------:R-:W-:Y:S01]  /*3030*/  ISETP.GE.U32.AND P1, PT, R9, 0x7f000001, PT ;  /* 0x7f0000010900780c */ /* 0x000fe20003f26070 */
[----:B------:R-:W-:Y:S01]  /*3040*/  ISETP.GE.U32.AND P2, PT, R97, 0x7f000001, PT ;  /* 0x7f0000016100780c */ /* 0x000fe20003f46070 */
[----:B------:R-:W-:Y:S01]  /*3050*/  ISETP.GE.U32.AND P3, PT, R122, 0x7f000001, PT ;  /* 0x7f0000017a00780c */ /* 0x000fe20003f66070 */
[----:B------:R-:W-:Y:S01]  /*3060*/  ISETP.GE.U32.AND P4, PT, R65, 0x7f000001, PT ;  /* 0x7f0000014100780c */ /* 0x000fe20003f86070 */
[----:B------:R0:W-:Y:S04]  /*3070*/  STL [R1+0x110], R5 ;  /* 0x0001100501007387 */ /* 0x0001e80000100800 */
[----:B------:R1:W-:Y:S04]  /*3080*/  STL [R1+0x114], R9 ;  /* 0x0001140901007387 */ /* 0x0003e80000100800 */
[----:B------:R1:W-:Y:S01]  /*3090*/  STL [R1+0x118], R97 ;  /* 0x0001186101007387 */ /* 0x0003e20000100800 */
[----:B0-----:R-:W-:-:S03]  /*30a0*/  @P0 IADD3 R5, PT, PT, R5, -0x7f000001, RZ ;  /* 0x80ffffff05050810 */ /* 0x001fc60007ffe0ff */
[----:B------:R0:W-:Y:S01]  /*30b0*/  STL [R1+0x11c], R122 ;  /* 0x00011c7a01007387 */ /* 0x0001e20000100800 */
[----:B------:R-:W-:Y:S02]  /*30c0*/  @P4 IADD3 R65, PT, PT, R65, -0x7f000001, RZ ;  /* 0x80ffffff41414810 */ /* 0x000fe40007ffe0ff */
[----:B-1----:R-:W-:Y:S02]  /*30d0*/  @P1 IADD3 R9, PT, PT, R9, -0x7f000001, RZ ;  /* 0x80ffffff09091810 */ /* 0x002fe40007ffe0ff */
[----:B------:R-:W-:Y:S02]  /*30e0*/  @P2 IADD3 R97, PT, PT, R97, -0x7f000001, RZ ;  /* 0x80ffffff61612810 */ /* 0x000fe40007ffe0ff */
[----:B0-----:R-:W-:Y:S01]  /*30f0*/  @P3 IADD3 R122, PT, PT, R122, -0x7f000001, RZ ;  /* 0x80ffffff7a7a3810 */ /* 0x001fe20007ffe0ff */
[----:B------:R-:W-:Y:S01]  /*3100*/  STL [R1+0x110], R5 ;  /* 0x0001100501007387 */ /* 0x000fe20000100800 */
[----:B------:R-:W-:-:S03]  /*3110*/  IADD3 R65, PT, PT, R12, R65, RZ ;  /* 0x000000410c417210 */ /* 0x000fc60007ffe0ff */
[----:B------:R0:W-:Y:S04]  /*3120*/  STL [R1+0x114], R9 ;  /* 0x0001140901007387 */ /* 0x0001e80000100800 */
[----:B------:R-:W-:Y:S04]  /*3130*/  STL [R1+0x118], R97 ;  /* 0x0001186101007387 */ /* 0x000fe80000100800 */
[----:B------:R1:W-:Y:S04]  /*3140*/  STL [R1+0x11c], R122 ;  /* 0x00011c7a01007387 */ /* 0x0003e80000100800 */
[----:B------:R-:W4:Y:S04]  /*3150*/  LD.E R18, desc[UR14][R14.64+0x30] ;  /* 0x0000300e0e127980 */ /* 0x000f28000c101900 */
[----:B------:R-:W4:Y:S01]  /*3160*/  LDG.E R12, desc[UR14][R10.64+0x18] ;  /* 0x0000180e0a0c7981 */ /* 0x000f22000c1e1900 */
[----:B------:R-:W-:-:S03]  /*3170*/  IADD3 R119, PT, PT, R119, R73, RZ ;  /* 0x0000004977777210 */ /* 0x000fc60007ffe0ff */
[----:B------:R-:W4:Y:S04]  /*3180*/  LD.E R73, desc[UR14][R14.64+0x34] ;  /* 0x0000340e0e497980 */ /* 0x000f28000c101900 */
[----:B------:R-:W4:Y:S04]  /*3190*/  LD.E R57, desc[UR14][R14.64+0x38] ;  /* 0x0000380e0e397980 */ /* 0x000f28000c101900 */
[----:B0-----:R-:W4:Y:S04]  /*31a0*/  LDG.E R9, desc[UR14][R10.64+0xc] ;  /* 0x00000c0e0a097981 */ /* 0x001f28000c1e1900 */
[----:B------:R0:W4:Y:S01]  /*31b0*/  LD.E R5, desc[UR14][R14.64+0x3c] ;  /* 0x00003c0e0e057980 */ /* 0x000122000c101900 */
[----:B------:R-:W-:Y:S01]  /*31c0*/  ISETP.GE.U32.AND P0, PT, R111, 0x7f000001, PT ;  /* 0x7f0000016f00780c */ /* 0x000fe20003f06070 */
[----:B------:R-:W-:Y:S01]  /*31d0*/  ISETP.GE.U32.AND P1, PT, R119, 0x7f000001, PT ;  /* 0x7f0000017700780c */ /* 0x000fe20003f26070 */
[----:B------:R-:W-:Y:S01]  /*31e0*/  ISETP.GE.U32.AND P2, PT, R109, 0x7f000001, PT ;  /* 0x7f0000016d00780c */ /* 0x000fe20003f46070 */
[----:B------:R-:W-:Y:S01]  /*31f0*/  ISETP.GE.U32.AND P4, PT, R112, 0x7f000001, PT ;  /* 0x7f0000017000780c */ /* 0x000fe20003f86070 */
[----:B------:R0:W4:Y:S09]  /*3200*/  LDG.E R10, desc[UR14][R10.64+0x1c] ;  /* 0x00001c0e0a0a7981 */ /* 0x000132000c1e1900 */
[----:B------:R-:W-:-:S05]  /*3210*/  @P0 IADD3 R111, PT, PT, R111, -0x7f000001, RZ ;  /* 0x80ffffff6f6f0810 */ /* 0x000fca0007ffe0ff */
[----:B------:R-:W-:Y:S01]  /*3220*/  ISETP.GE.U32.AND P0, PT, R111, 0x7f000001, PT ;  /* 0x7f0000016f00780c */ /* 0x000fe20003f06070 */
[----:B------:R-:W-:Y:S01]  /*3230*/  @P1 IADD3 R119, PT, PT, R119, -0x7f000001, RZ ;  /* 0x80ffffff77771810 */ /* 0x000fe20007ffe0ff */
[----:B------:R-:W-:Y:S01]  /*3240*/  ISETP.GE.U32.AND P1, PT, R118, 0x7f000001, PT ;  /* 0x7f0000017600780c */ /* 0x000fe20003f26070 */
[----:B------:R-:W-:Y:S01]  /*3250*/  @P2 IADD3 R109, PT, PT, R109, -0x7f000001, RZ ;  /* 0x80ffffff6d6d2810 */ /* 0x000fe20007ffe0ff */
[----:B------:R-:W-:-:S03]  /*3260*/  ISETP.GE.U32.AND P2, PT, R17, 0x7f000001, PT ;  /* 0x7f0000011100780c */ /* 0x000fc60003f46070 */
[----:B-1----:R-:W-:-:S06]  /*3270*/  IADD3 R122, PT, PT, R119, R109, RZ ;  /* 0x0000006d777a7210 */ /* 0x002fcc0007ffe0ff */
[----:B------:R-:W-:Y:S01]  /*3280*/  @P0 IADD3 R111, PT, PT, R111, -0x7f000001, RZ ;  /* 0x80ffffff6f6f0810 */ /* 0x000fe20007ffe0ff */
[----:B------:R-:W-:Y:S01]  /*3290*/  ISETP.GE.U32.AND P0, PT, R113, 0x7f000001, PT ;  /* 0x7f0000017100780c */ /* 0x000fe20003f06070 */
[----:B------:R-:W-:Y:S01]  /*32a0*/  @P1 IADD3 R118, PT, PT, R118, -0x7f000001, RZ ;  /* 0x80ffffff76761810 */ /* 0x000fe20007ffe0ff */
[----:B------:R-:W-:Y:S01]  /*32b0*/  ISETP.GE.U32.AND P1, PT, R122, 0x7f000001, PT ;  /* 0x7f0000017a00780c */ /* 0x000fe20003f26070 */
[----:B0-----:R-:W-:Y:S01]  /*32c0*/  IMAD.WIDE.U32 R14, R64, R117, RZ ;  /* 0x00000075400e7225 */ /* 0x001fe200078e00ff */
[----:B------:R-:W-:Y:S01]  /*32d0*/  @P2 IADD3 R17, PT, PT, R17, -0x7f000001, RZ ;  /* 0x80ffffff11112810 */ /* 0x000fe20007ffe0ff */
[----:B------:R-:W-:Y:S01]  /*32e0*/  ISETP.GE.U32.AND P2, PT, R114, 0x7f000001, PT ;  /* 0x7f0000017200780c */ /* 0x000fe20003f46070 */
[----:B------:R-:W-:Y:S01]  /*32f0*/  IADD3 R119, PT, PT, R111, R118, RZ ;  /* 0x000000766f777210 */ /* 0x000fe20007ffe0ff */
[----:B------:R-:W-:-:S06]  /*3300*/  IMAD R97, R14, 0x7effffff, RZ ;  /* 0x7effffff0e617824 */ /* 0x000fcc00078e02ff */
[----:B------:R-:W-:Y:S01]  /*3310*/  @P0 IADD3 R113, PT, PT, R113, -0x7f000001, RZ ;  /* 0x80ffffff71710810 */ /* 0x000fe20007ffe0ff */
[----:B------:R-:W-:-:S04]  /*3320*/  IMAD.HI.U32 R97, R97, 0x7f000001, R14 ;  /* 0x7f00000161617827 */ /* 0x000fc800078e000e */
[----:B------:R-:W-:Y:S01]  /*3330*/  ISETP.GE.U32.AND P0, PT, R113, 0x7f000001, PT ;  /* 0x7f0000017100780c */ /* 0x000fe20003f06070 */
[----:B------:R-:W-:Y:S01]  /*3340*/  IMAD.WIDE.U32 R14, R84, R117, RZ ;  /* 0x00000075540e7225 */ /* 0x000fe200078e00ff */
[----:B------:R-:W-:Y:S01]  /*3350*/  @P1 IADD3 R122, PT, PT, R122, -0x7f000001, RZ ;  /* 0x80ffffff7a7a1810 */ /* 0x000fe20007ffe0ff */
[----:B------:R-:W-:Y:S02]  /*3360*/  ISETP.GE.U32.AND P1, PT, R119, 0x7f000001, PT ;  /* 0x7f0000017700780c */ /* 0x000fe40003f26070 */
[----:B------:R-:W-:Y:S01]  /*3370*/  IMAD R109, R14, 0x7effffff, RZ ;  /* 0x7effffff0e6d7824 */ /* 0x000fe200078e02ff */
[----:B------:R-:W-:Y:S01]  /*3380*/  IADD3 R17, PT, PT, R122, R17, RZ ;  /* 0x000000117a117210 */ /* 0x000fe20007ffe0ff */
[----:B------:R-:W-:Y:S02]  /*3390*/  ISETP.GE.U32.AND P6, PT, R115, 0x7f000001, PT ;  /* 0x7f0000017300780c */ /* 0x000fe40003fc6070 */
[----:B------:R-:W-:Y:S01]  /*33a0*/  IMAD.HI.U32 R109, R109, 0x7f000001, R14 ;  /* 0x7f0000016d6d7827 */ /* 0x000fe200078e000e */
[----:B------:R-:W-:Y:S01]  /*33b0*/  ISETP.GE.U32.AND P3, PT, R65, 0x7f000001, PT ;  /* 0x7f0000014100780c */ /* 0x000fe20003f66070 */
[----:B------:R-:W-:Y:S01]  /*33c0*/  @P2 IADD3 R114, PT, PT, R114, -0x7f000001, RZ ;  /* 0x80ffffff72722810 */ /* 0x000fe20007ffe0ff */
[----:B------:R-:W-:Y:S01]  /*33d0*/  ISETP.GE.U32.AND P5, PT, R17, 0x7f000001, PT ;  /* 0x7f0000011100780c */ /* 0x000fe20003fa6070 */
[----:B------:R-:W-:Y:S01]  /*33e0*/  IMAD.WIDE.U32 R14, R13, R117, RZ ;  /* 0x000000750d0e7225 */ /* 0x000fe200078e00ff */
[----:B------:R-:W-:-:S02]  /*33f0*/  @P0 IADD3 R113, PT, PT, R113, -0x7f000001, RZ ;  /* 0x80ffffff71710810 */ /* 0x000fc40007ffe0ff */
[----:B------:R-:W-:Y:S02]  /*3400*/  @P4 IADD3 R112, PT, PT, R112, -0x7f000001, RZ ;  /* 0x80ffffff70704810 */ /* 0x000fe40007ffe0ff */
[----:B------:R-:W-:Y:S01]  /*3410*/  @P1 IADD3 R119, PT, PT, R119, -0x7f000001, RZ ;  /* 0x80ffffff77771810 */ /* 0x000fe20007ffe0ff */
[----:B------:R-:W-:Y:S01]  /*3420*/  IMAD R111, R14, 0x7effffff, RZ ;  /* 0x7effffff0e6f7824 */ /* 0x000fe200078e02ff */
[----:B------:R-:W-:-:S03]  /*3430*/  IADD3 R113, PT, PT, R113, R114, RZ ;  /* 0x0000007271717210 */ /* 0x000fc60007ffe0ff */
[----:B------:R-:W-:Y:S01]  /*3440*/  IMAD.HI.U32 R111, R111, 0x7f000001, R14 ;  /* 0x7f0000016f6f7827 */ /* 0x000fe200078e000e */
[----:B------:R-:W-:Y:S01]  /*3450*/  IADD3 R119, PT, PT, R119, R112, RZ ;  /* 0x0000007077777210 */ /* 0x000fe20007ffe0ff */
[----:B------:R-:W-:Y:S01]  /*3460*/  ISETP.GE.U32.AND P2, PT, R110, 0x7f000001, PT ;  /* 0x7f0000016e00780c */ /* 0x000fe20003f46070 */
[----:B------:R-:W-:Y:S01]  /*3470*/  ISETP.GE.U32.AND P0, PT, R113, 0x7f000001, PT ;  /* 0x7f0000017100780c */ /* 0x000fe20003f06070 */
[----:B------:R-:W-:Y:S01]  /*3480*/  IMAD.WIDE.U32 R14, R121, R117, RZ ;  /* 0x00000075790e7225 */ /* 0x000fe200078e00ff */
[----:B------:R-:W-:Y:S02]  /*3490*/  @P6 IADD3 R115, PT, PT, R115, -0x7f000001, RZ ;  /* 0x80ffffff73736810 */ /* 0x000fe40007ffe0ff */
[----:B------:R-:W-:Y:S02]  /*34a0*/  @P3 IADD3 R65, PT, PT, R65, -0x7f000001, RZ ;  /* 0x80ffffff41413810 */ /* 0x000fe40007ffe0ff */
[----:B------:R-:W-:Y:S01]  /*34b0*/  @P5 IADD3 R17, PT, PT, R17, -0x7f000001, RZ ;  /* 0x80ffffff11115810 */ /* 0x000fe20007ffe0ff */
[----:B------:R-:W-:Y:S01]  /*34c0*/  IMAD R117, R14, 0x7effffff, RZ ;  /* 0x7effffff0e757824 */ /* 0x000fe200078e02ff */
[----:B------:R-:W-:Y:S01]  /*34d0*/  ISETP.GE.U32.AND P3, PT, R116, 0x7f000001, PT ;  /* 0x7f0000017400780c */ /* 0x000fe20003f66070 */
[----:B------:R-:W-:-:S02]  /*34e0*/  ISETP.GE.U32.AND P1, PT, R119, 0x7f000001, PT ;  /* 0x7f0000017700780c */ /* 0x000fc40003f26070 */
[----:B------:R-:W-:Y:S01]  /*34f0*/  IMAD.HI.U32 R14, R117, 0x7f000001, R14 ;  /* 0x7f000001750e7827 */ /* 0x000fe200078e000e */
[----:B------:R-:W-:-:S03]  /*3500*/  IADD3 R15, PT, PT, R65, R115, RZ ;  /* 0x00000073410f7210 */ /* 0x000fc60007ffe0ff */
[----:B------:R-:W-:Y:S01]  /*3510*/  IMAD.WIDE.U32 R114, R17, R102, RZ ;  /* 0x0000006611727225 */ /* 0x000fe200078e00ff */
[----:B------:R-:W-:Y:S02]  /*3520*/  @P2 IADD3 R110, PT, PT, R110, -0x7f000001, RZ ;  /* 0x80ffffff6e6e2810 */ /* 0x000fe40007ffe0ff */
[----:B------:R-:W-:Y:S01]  /*3530*/  @P0 IADD3 R113, PT, PT, R113, -0x7f000001, RZ ;  /* 0x80ffffff71710810 */ /* 0x000fe20007ffe0ff */
[----:B------:R-:W-:Y:S01]  /*3540*/  IMAD R65, R114, 0x7effffff, RZ ;  /* 0x7effffff72417824 */ /* 0x000fe200078e02ff */
[----:B------:R-:W-:Y:S01]  /*3550*/  ISETP.GE.U32.AND P4, PT, R15, 0x7f000001, PT ;  /* 0x7f0000010f00780c */ /* 0x000fe20003f86070 */
[----:B------:R-:W-:Y:S02]  /*3560*/  @P3 IADD3 R116, PT, PT, R116, -0x7f000001, RZ ;  /* 0x80ffffff74743810 */ /* 0x000fe40007ffe0ff */
[----:B------:R-:W-:Y:S01]  /*3570*/  @P1 IADD3 R119, PT, PT, R119, -0x7f000001, RZ ;  /* 0x80ffffff77771810 */ /* 0x000fe20007ffe0ff */
[----:B------:R-:W-:Y:S01]  /*3580*/  IMAD.HI.U32 R114, R65, 0x7f000001, R114 ;  /* 0x7f00000141727827 */ /* 0x000fe200078e0072 */
[----:B------:R-:W-:Y:S01]  /*3590*/  IADD3 R65, PT, PT, R113, R110, RZ ;  /* 0x0000006e71417210 */ /* 0x000fe20007ffe0ff */
[----:B------:R-:W-:Y:S01]  /*35a0*/  ISETP.GE.U32.AND P2, PT, R106, 0x7f000001, PT ;  /* 0x7f0000016a00780c */ /* 0x000fe20003f46070 */
[----:B------:R-:W-:-:S03]  /*35b0*/  IADD3 R116, PT, PT, R119, R116, RZ ;  /* 0x0000007477747210 */ /* 0x000fc60007ffe0ff */
[----:B------:R-:W-:Y:S02]  /*35c0*/  ISETP.GE.U32.AND P0, PT, R65, 0x7f000001, PT ;  /* 0x7f0000014100780c */ /* 0x000fe40003f06070 */
[----:B------:R-:W-:Y:S01]  /*35d0*/  ISETP.GE.U32.AND P1, PT, R116, 0x7f000001, PT ;  /* 0x7f0000017400780c */ /* 0x000fe20003f26070 */
[----:B------:R-:W-:-:S06]  /*35e0*/  @P4 IADD3 R15, PT, PT, R15, -0x7f000001, RZ ;  /* 0x80ffffff0f0f4810 */ /* 0x000fcc0007ffe0ff */
[----:B------:R-:W-:Y:S01]  /*35f0*/  @P2 IADD3 R106, PT, PT, R106, -0x7f000001, RZ ;  /* 0x80ffffff6a6a2810 */ /* 0x000fe20007ffe0ff */
[----:B------:R-:W-:-:S03]  /*3600*/  IMAD.WIDE.U32 R112, R15, R102, RZ ;  /* 0x000000660f707225 */ /* 0x000fc600078e00ff */
[----:B------:R-:W-:Y:S01]  /*3610*/  @P0 IADD3 R65, PT, PT, R65, -0x7f000001, RZ ;  /* 0x80ffffff41410810 */ /* 0x000fe20007ffe0ff */
[----:B------:R-:W-:Y:S01]  /*3620*/  IMAD R11, R112, 0x7effffff, RZ ;  /* 0x7effffff700b7824 */ /* 0x000fe200078e02ff */
[----:B------:R-:W-:Y:S02]  /*3630*/  @P1 IADD3 R116, PT, PT, R116, -0x7f000001, RZ ;  /* 0x80ffffff74741810 */ /* 0x000fe40007ffe0ff */
[----:B------:R-:W-:Y:S01]  /*3640*/  IADD3 R106, PT, PT, R65, R106, RZ ;  /* 0x0000006a416a7210 */ /* 0x000fe20007ffe0ff */
[----:B------:R-:W-:-:S04]  /*3650*/  IMAD.HI.U32 R110, R11, 0x7f000001, R112 ;  /* 0x7f0000010b6e7827 */ /* 0x000fc800078e0070 */
[----:B------:R-:W-:Y:S01]  /*3660*/  IMAD.WIDE.U32 R112, R116, R102, RZ ;  /* 0x0000006674707225 */ /* 0x000fe200078e00ff */
[----:B------:R-:W-:-:S03]  /*3670*/  ISETP.GE.U32.AND P0, PT, R106, 0x7f000001, PT ;  /* 0x7f0000016a00780c */ /* 0x000fc60003f06070 */
[----:B------:R-:W-:-:S04]  /*3680*/  IMAD R11, R112, 0x7effffff, RZ ;  /* 0x7effffff700b7824 */ /* 0x000fc800078e02ff */
[----:B------:R-:W-:-:S04]  /*3690*/  IMAD.HI.U32 R11, R11, 0x7f000001, R112 ;  /* 0x7f0000010b0b7827 */ /* 0x000fc800078e0070 */
[----:B------:R-:W-:Y:S01]  /*36a0*/  IMAD.WIDE.U32 R112, R17, R89, RZ ;  /* 0x0000005911707225 */ /* 0x000fe200078e00ff */
[----:B--2---:R-:W-:Y:S02]  /*36b0*/  R2UR UR6, R107 ;  /* 0x000000006b0672ca */ /* 0x004fe400000e0000 */
[----:B------:R-:W-:Y:S01]  /*36c0*/  @P0 IADD3 R106, PT, PT, R106, -0x7f000001, RZ ;  /* 0x80ffffff6a6a0810 */ /* 0x000fe20007ffe0ff */
[----:B------:R-:W-:-:S04]  /*36d0*/  IMAD R115, R112, 0x7effffff, RZ ;  /* 0x7effffff70737824 */ /* 0x000fc800078e02ff */
[----:B------:R-:W-:-:S04]  /*36e0*/  IMAD.HI.U32 R115, R115, 0x7f000001, R112 ;  /* 0x7f00000173737827 */ /* 0x000fc800078e0070 */
[----:B------:R-:W-:-:S04]  /*36f0*/  IMAD.WIDE.U32 R112, R106, R102, RZ ;  /* 0x000000666a707225 */ /* 0x000fc800078e00ff */
[----:B------:R-:W-:-:S04]  /*3700*/  IMAD R65, R112, 0x7effffff, RZ ;  /* 0x7effffff70417824 */ /* 0x000fc800078e02ff */
[----:B------:R-:W-:Y:S01]  /*3710*/  IMAD.HI.U32 R102, R65, 0x7f000001, R112 ;  /* 0x7f00000141667827 */ /* 0x000fe200078e0070 */
[----:B------:R-:W-:Y:S01]  /*3720*/  IADD3 R65, PT, PT, R100, UR6, RZ ;  /* 0x0000000664417c10 */ /* 0x000fe2000fffe0ff */
[----:B------:R-:W-:-:S04]  /*3730*/  ISETP.GE.U32.AND P1, PT, R95, 0x7f000001, PT ;  /* 0x7f0000015f00780c */ /* 0x000fc80003f26070 */
[----:B------:R-:W-:-:S09]  /*3740*/  ISETP.GE.U32.AND P0, PT, R65, 0x7f000001, PT ;  /* 0x7f0000014100780c */ /* 0x000fd20003f06070 */
[----:B------:R-:W-:-:S04]  /*3750*/  @P1 IADD3 R95, PT, PT, R95, -0x7f000001, RZ ;  /* 0x80ffffff5f5f1810 */ /* 0x000fc80007ffe0ff */
[----:B------:R-:W-:Y:S01]  /*3760*/  @P0 IADD3 R65, PT, PT, R65, -0x7f000001, RZ ;  /* 0x80ffffff41410810 */ /* 0x000fe20007ffe0ff */
[----:B------:R-:W-:-:S03]  /*3770*/  ISETP.GE.U32.AND P0, PT, R74, 0x7f000001, PT ;  /* 0x7f0000014a00780c */ /* 0x000fc60003f06070 */
[----:B------:R-:W-:Y:S01]  /*3780*/  IADD3 R95, PT, PT, R65, R95, RZ ;  /* 0x0000005f415f7210 */ /* 0x000fe20007ffe0ff */
[----:B------:R-:W-:Y:S01]  /*3790*/  ISETP.GE.U32.AND P1, PT, R90, 0x7f000001, PT ;  /* 0x7f0000015a00780c */ /* 0x000fe20003f26070 */
[----:B------:R-:W-:-:S03]  /*37a0*/  ISETP.GE.U32.AND P5, PT, R102, 0x7f000001, PT ;  /* 0x7f0000016600780c */ /* 0x000fc60003fa6070 */
[----:B------:R-:W-:Y:S01]  /*37b0*/  ISETP.GE.U32.AND P4, PT, R95, 0x7f000001, PT ;  /* 0x7f0000015f00780c */ /* 0x000fe20003f86070 */
[----:B---3--:R-:W-:Y:S01]  /*37c0*/  R2UR UR7, R96 ;  /* 0x00000000600772ca */ /* 0x008fe200000e0000 */
[----:B------:R-:W-:-:S03]  /*37d0*/  ISETP.GE.U32.AND P6, PT, R97, 0x7f000001, PT ;  /* 0x7f0000016100780c */ /* 0x000fc60003fc6070 */
[----:B------:R-:W-:-:S04]  /*37e0*/  @P0 IADD3 R74, PT, PT, R74, -0x7f000001, RZ ;  /* 0x80ffffff4a4a0810 */ /* 0x000fc80007ffe0ff */
[----:B------:R-:W-:Y:S02]  /*37f0*/  @P1 IADD3 R90, PT, PT, R90, -0x7f000001, RZ ;  /* 0x80ffffff5a5a1810 */ /* 0x000fe40007ffe0ff */
[----:B------:R-:W-:Y:S02]  /*3800*/  @P5 IADD3 R102, PT, PT, R102, -0x7f000001, RZ ;  /* 0x80ffffff66665810 */ /* 0x000fe40007ffe0ff */
[----:B------:R-:W-:Y:S02]  /*3810*/  @P4 IADD3 R95, PT, PT, R95, -0x7f000001, RZ ;  /* 0x80ffffff5f5f4810 */ /* 0x000fe40007ffe0ff */
[----:B------:R-:W-:Y:S01]  /*3820*/  IADD3 R74, PT, PT, R74, R90, RZ ;  /* 0x0000005a4a4a7210 */ /* 0x000fe20007ffe0ff */
[----:B------:R-:W-:Y:S01]  /*3830*/  IMAD.WIDE.U32 R112, R106, R89, RZ ;  /* 0x000000596a707225 */ /* 0x000fe200078e00ff */
[----:B------:R-:W-:Y:S01]  /*3840*/  IADD3 R81, PT, PT, R81, UR7, RZ ;  /* 0x0000000751517c10 */ /* 0x000fe2000fffe0ff */
[----:B------:R-:W-:Y:S01]  /*3850*/  ISETP.GE.U32.AND P3, PT, R83, 0x7f000001, PT ;  /* 0x7f0000015300780c */ /* 0x000fe20003f66070 */
[----:B------:R-:W-:Y:S01]  /*3860*/  IADD3 R90, PT, PT, R95, R102, RZ ;  /* 0x000000665f5a7210 */ /* 0x000fe20007ffe0ff */
[----:B------:R-:W-:Y:S01]  /*3870*/  IMAD R107, R112, 0x7effffff, RZ ;  /* 0x7effffff706b7824 */ /* 0x000fe200078e02ff */
[----:B------:R-:W-:-:S02]  /*3880*/  @P6 IADD3 R97, PT, PT, R97, -0x7f000001, RZ ;  /* 0x80ffffff61616810 */ /* 0x000fc40007ffe0ff */
[----:B----4-:R-:W-:Y:S01]  /*3890*/  R2UR UR8, R93 ;  /* 0x000000005d0872ca */ /* 0x010fe200000e0000 */
[----:B------:R-:W-:Y:S01]  /*38a0*/  ISETP.GE.U32.AND P2, PT, R81, 0x7f000001, PT ;  /* 0x7f0000015100780c */ /* 0x000fe20003f46070 */
[----:B------:R-:W-:Y:S01]  /*38b0*/  ISETP.GE.U32.AND P5, PT, R90, 0x7f000001, PT ;  /* 0x7f0000015a00780c */ /* 0x000fe20003fa6070 */
[----:B------:R-:W-:Y:S01]  /*38c0*/  IMAD.HI.U32 R112, R107, 0x7f000001, R112 ;  /* 0x7f0000016b707827 */ /* 0x000fe200078e0070 */
[----:B------:R-:W-:Y:S02]  /*38d0*/  IADD3 R107, PT, PT, R65, R97, RZ ;  /* 0x00000061416b7210 */ /* 0x000fe40007ffe0ff */
[----:B------:R-:W-:Y:S01]  /*38e0*/  R2UR UR10, R94 ;  /* 0x000000005e0a72ca */ /* 0x000fe200000e0000 */
[----:B------:R-:W-:Y:S01]  /*38f0*/  ISETP.GE.U32.AND P4, PT, R109, 0x7f000001, PT ;  /* 0x7f0000016d00780c */ /* 0x000fe20003f86070 */
[----:B------:R-:W-:Y:S01]  /*3900*/  @P3 IADD3 R83, PT, PT, R83, -0x7f000001, RZ ;  /* 0x80ffffff53533810 */ /* 0x000fe20007ffe0ff */
[----:B------:R-:W-:Y:S01]  /*3910*/  ISETP.GE.U32.AND P6, PT, R107, 0x7f000001, PT ;  /* 0x7f0000016b00780c */ /* 0x000fe20003fc6070 */
[----:B------:R-:W-:Y:S01]  /*3920*/  ISETP.GE.U32.AND P3, PT, R112, 0x7f000001, PT ;  /* 0x7f0000017000780c */ /* 0x000fe20003f66070 */
[----:B------:R-:W-:-:S02]  /*3930*/  IMAD.WIDE.U32 R94, R15, R89, RZ ;  /* 0x000000590f5e7225 */ /* 0x000fc400078e00ff */
[----:B------:R-:W-:Y:S02]  /*3940*/  IADD3 R104, PT, PT, R104, UR8, RZ ;  /* 0x0000000868687c10 */ /* 0x000fe4000fffe0ff */
[----:B------:R-:W-:Y:S02]  /*3950*/  @P2 IADD3 R81, PT, PT, R81, -0x7f000001, RZ ;  /* 0x80ffffff51512810 */ /* 0x000fe40007ffe0ff */
[----:B------:R-:W-:Y:S01]  /*3960*/  @P5 IADD3 R90, PT, PT, R90, -0x7f000001, RZ ;  /* 0x80ffffff5a5a5810 */ /* 0x000fe20007ffe0ff */
[----:B------:R-:W-:Y:S01]  /*3970*/  IMAD R93, R94, 0x7effffff, RZ ;  /* 0x7effffff5e5d7824 */ /* 0x000fe200078e02ff */
[----:B------:R-:W-:Y:S01]  /*3980*/  ISETP.GE.U32.AND P0, PT, R104, 0x7f000001, PT ;  /* 0x7f0000016800780c */ /* 0x000fe20003f06070 */
[----:B------:R-:W-:Y:S02]  /*3990*/  IADD3 R97, PT, PT, R81, R83, RZ ;  /* 0x0000005351617210 */ /* 0x000fe40007ffe0ff */
[----:B------:R-:W-:Y:S01]  /*39a0*/  IADD3 R90, PT, PT, R90, UR10, RZ ;  /* 0x0000000a5a5a7c10 */ /* 0x000fe2000fffe0ff */
[----:B------:R-:W-:Y:S01]  /*39b0*/  IMAD.HI.U32 R93, R93, 0x7f000001, R94 ;  /* 0x7f0000015d5d7827 */ /* 0x000fe200078e005e */
[----:B------:R-:W-:-:S02]  /*39c0*/  @P6 IADD3 R107, PT, PT, R107, -0x7f000001, RZ ;  /* 0x80ffffff6b6b6810 */ /* 0x000fc40007ffe0ff */
[----:B------:R-:W-:Y:S02]  /*39d0*/  @P3 IADD3 R112, PT, PT, R112, -0x7f000001, RZ ;  /* 0x80ffffff70703810 */ /* 0x000fe40007ffe0ff */
[----:B------:R-:W-:Y:S01]  /*39e0*/  @P4 IADD3 R109, PT, PT, R109, -0x7f000001, RZ ;  /* 0x80ffffff6d6d4810 */ /* 0x000fe20007ffe0ff */
[----:B------:R-:W-:Y:S01]  /*39f0*/  ISETP.GE.U32.AND P1, PT, R82, 0x7f000001, PT ;  /* 0x7f0000015200780c */ /* 0x000fe20003f26070 */
[----:B------:R-:W-:Y:S01]  /*3a00*/  ISETP.GE.U32.AND P2, PT, R97, 0x7f000001, PT ;  /* 0x7f0000016100780c */ /* 0x000fe20003f46070 */
[----:B------:R-:W-:Y:S01]  /*3a10*/  IMAD.WIDE.U32 R94, R116, R89, RZ ;  /* 0x00000059745e7225 */ /* 0x000fe200078e00ff */
[----:B------:R-:W-:Y:S01]  /*3a20*/  ISETP.GE.U32.AND P6, PT, R114, 0x7f000001, PT ;  /* 0x7f0000017200780c */ /* 0x000fe20003fc6070 */
[----:B------:R-:W-:Y:S01]  /*3a30*/  ISETP.GE.U32.AND P4, PT, R90, 0x7f000001, PT ;  /* 0x7f0000015a00780c */ /* 0x000fe20003f86070 */
[----:B------:R-:W-:Y:S01]  /*3a40*/  IADD3 R107, PT, PT, R107, R112, RZ ;  /* 0x000000706b6b7210 */ /* 0x000fe20007ffe0ff */
[----:B------:R-:W-:Y:S01]  /*3a50*/  IMAD R83, R94, 0x7effffff, RZ ;  /* 0x7effffff5e537824 */ /* 0x000fe200078e02ff */
[----:B------:R-:W-:Y:S01]  /*3a60*/  ISETP.GE.U32.AND P5, PT, R74, 0x7f000001, PT ;  /* 0x7f0000014a00780c */ /* 0x000fe20003fa6070 */
[----:B------:R-:W-:-:S02]  /*3a70*/  @P0 IADD3 R104, PT, PT, R104, -0x7f000001, RZ ;  /* 0x80ffffff68680810 */ /* 0x000fc40007ffe0ff */
[----:B------:R-:W-:Y:S01]  /*3a80*/  IMAD.HI.U32 R83, R83, 0x7f000001, R94 ;  /* 0x7f00000153537827 */ /* 0x000fe200078e005e */
[----:B------:R-:W-:Y:S01]  /*3a90*/  IADD3 R94, PT, PT, R81, R109, RZ ;  /* 0x0000006d515e7210 */ /* 0x000fe20007ffe0ff */
[----:B------:R-:W-:Y:S01]  /*3aa0*/  ISETP.GE.U32.AND P0, PT, R107, 0x7f000001, PT ;  /* 0x7f0000016b00780c */ /* 0x000fe20003f06070 */
[----:B------:R-:W-:Y:S02]  /*3ab0*/  @P1 IADD3 R82, PT, PT, R82, -0x7f000001, RZ ;  /* 0x80ffffff52521810 */ /* 0x000fe40007ffe0ff */
[----:B------:R-:W-:Y:S01]  /*3ac0*/  @P2 IADD3 R97, PT, PT, R97, -0x7f000001, RZ ;  /* 0x80ffffff61612810 */ /* 0x000fe20007ffe0ff */
[----:B------:R-:W-:Y:S01]  /*3ad0*/  ISETP.GE.U32.AND P3, PT, R111, 0x7f000001, PT ;  /* 0x7f0000016f00780c */ /* 0x000fe20003f66070 */
[----:B------:R-:W-:Y:S02]  /*3ae0*/  @P6 IADD3 R114, PT, PT, R114, -0x7f000001, RZ ;  /* 0x80ffffff72726810 */ /* 0x000fe40007ffe0ff */
[----:B------:R-:W-:Y:S01]  /*3af0*/  @P4 IADD3 R90, PT, PT, R90, -0x7f000001, RZ ;  /* 0x80ffffff5a5a4810 */ /* 0x000fe20007ffe0ff */
[----:B------:R-:W-:Y:S01]  /*3b00*/  ISETP.GE.U32.AND P1, PT, R94, 0x7f000001, PT ;  /* 0x7f0000015e00780c */ /* 0x000fe20003f26070 */
[----:B------:R-:W-:Y:S01]  /*3b10*/  ISETP.GE.U32.AND P2, PT, R115, 0x7f000001, PT ;  /* 0x7f0000017300780c */ /* 0x000fe20003f46070 */
[----:B------:R-:W-:-:S02]  /*3b20*/  R2UR UR11, R79 ;  /* 0x000000004f0b72ca */ /* 0x000fc400000e0000 */
[----:B------:R-:W-:Y:S02]  /*3b30*/  IADD3 R97, PT, PT, R97, R114, RZ ;  /* 0x0000007261617210 */ /* 0x000fe40007ffe0ff */
[----:B------:R-:W-:Y:S02]  /*3b40*/  @P5 IADD3 R74, PT, PT, R74, -0x7f000001, RZ ;  /* 0x80ffffff4a4a5810 */ /* 0x000fe40007ffe0ff */
[----:B------:R-:W-:Y:S02]  /*3b50*/  IADD3 R79, PT, PT, R90, UR10, RZ ;  /* 0x0000000a5a4f7c10 */ /* 0x000fe4000fffe0ff */
[----:B------:R-:W-:Y:S02]  /*3b60*/  @P0 IADD3 R107, PT, PT, R107, -0x7f000001, RZ ;  /* 0x80ffffff6b6b0810 */ /* 0x000fe40007ffe0ff */
[----:B------:R-:W-:Y:S01]  /*3b70*/  IADD3 R89, PT, PT, R104, R82, RZ ;  /* 0x0000005268597210 */ /* 0x000fe20007ffe0ff */
[----:B------:R-:W-:Y:S01]  /*3b80*/  ISETP.GE.U32.AND P4, PT, R97, 0x7f000001, PT ;  /* 0x7f0000016100780c */ /* 0x000fe20003f86070 */
[----:B------:R-:W-:Y:S01]  /*3b90*/  ISETP.GE.U32.AND P0, PT, R101, R74, PT ;  /* 0x0000004a6500720c */ /* 0x000fe20003f06070 */
[----:B------:R-:W-:Y:S01]  /*3ba0*/  ISETP.GE.U32.AND P5, PT, R79, 0x7f000001, PT ;  /* 0x7f0000014f00780c */ /* 0x000fe20003fa6070 */
[----:B------:R-:W-:-:S02]  /*3bb0*/  @P3 IADD3 R111, PT, PT, R111, -0x7f000001, RZ ;  /* 0x80ffffff6f6f3810 */ /* 0x000fc40007ffe0ff */
[----:B------:R-:W-:Y:S02]  /*3bc0*/  @P1 IADD3 R94, PT, PT, R94, -0x7f000001, RZ ;  /* 0x80ffffff5e5e1810 */ /* 0x000fe40007ffe0ff */
[----:B------:R-:W-:Y:S01]  /*3bd0*/  @P2 IADD3 R115, PT, PT, R115, -0x7f000001, RZ ;  /* 0x80ffffff73732810 */ /* 0x000fe20007ffe0ff */
[----:B------:R-:W-:Y:S01]  /*3be0*/  ISETP.GE.U32.AND P3, PT, R89, 0x7f000001, PT ;  /* 0x7f0000015900780c */ /* 0x000fe20003f66070 */
[----:B------:R-:W-:Y:S01]  /*3bf0*/  ISETP.GE.U32.AND P1, PT, R110, 0x7f000001, PT ;  /* 0x7f0000016e00780c */ /* 0x000fe20003f26070 */
[----:B------:R-:W-:Y:S02]  /*3c00*/  IADD3 R74, PT, PT, R101, -R74, RZ ;  /* 0x8000004a654a7210 */ /* 0x000fe40007ffe0ff */
[----:B------:R-:W-:Y:S02]  /*3c10*/  IADD3 R100, PT, PT, R107, UR10, RZ ;  /* 0x0000000a6b647c10 */ /* 0x000fe4000fffe0ff */
[----:B------:R-:W-:Y:S02]  /*3c20*/  IADD3 R115, PT, PT, R94, R115, RZ ;  /* 0x000000735e737210 */ /* 0x000fe40007ffe0ff */
[----:B------:R-:W-:-:S02]  /*3c30*/  @P4 IADD3 R97, PT, PT, R97, -0x7f000001, RZ ;  /* 0x80ffffff61614810 */ /* 0x000fc40007ffe0ff */
[----:B------:R-:W-:Y:S02]  /*3c40*/  @!P0 IADD3 R74, PT, PT, R74, 0x7f000001, RZ ;  /* 0x7f0000014a4a8810 */ /* 0x000fe40007ffe0ff */
[----:B------:R-:W-:Y:S01]  /*3c50*/  @P5 IADD3 R79, PT, PT, R79, -0x7f000001, RZ ;  /* 0x80ffffff4f4f5810 */ /* 0x000fe20007ffe0ff */
[----:B------:R-:W-:Y:S01]  /*3c60*/  ISETP.GE.U32.AND P0, PT, R93, 0x7f000001, PT ;  /* 0x7f0000015d00780c */ /* 0x000fe20003f06070 */
[----:B------:R-:W-:Y:S01]  /*3c70*/  ISETP.GE.U32.AND P5, PT, R115, 0x7f000001, PT ;  /* 0x7f0000017300780c */ /* 0x000fe20003fa6070 */
[----:B------:R-:W-:Y:S01]  /*3c80*/  ISETP.GE.U32.AND P4, PT, R100, 0x7f000001, PT ;  /* 0x7f0000016400780c */ /* 0x000fe20003f86070 */
[----:B------:R-:W-:Y:S02]  /*3c90*/  IADD3 R82, PT, PT, R104, R111, RZ ;  /* 0x0000006f68527210 */ /* 0x000fe40007ffe0ff */
[----:B------:R-:W-:Y:S02]  /*3ca0*/  @P3 IADD3 R89, PT, PT, R89, -0x7f000001, RZ ;  /* 0x80ffffff59593810 */ /* 0x000fe40007ffe0ff */
[----:B------:R-:W-:-:S02]  /*3cb0*/  IADD3 R90, PT, PT, R97, UR11, RZ ;  /* 0x0000000b615a7c10 */ /* 0x000fc4000fffe0ff */
[----:B------:R-:W-:Y:S01]  /*3cc0*/  @P1 IADD3 R110, PT, PT, R110, -0x7f000001, RZ ;  /* 0x80ffffff6e6e1810 */ /* 0x000fe20007ffe0ff */
[----:B------:R-:W-:Y:S02]  /*3cd0*/  ISETP.GE.U32.AND P2, PT, R82, 0x7f000001, PT ;  /* 0x7f0000015200780c */ /* 0x000fe40003f46070 */
[----:B------:R-:W-:Y:S01]  /*3ce0*/  ISETP.GE.U32.AND P1, PT, R90, 0x7f000001, PT ;  /* 0x7f0000015a00780c */ /* 0x000fe20003f26070 */
[----:B------:R-:W-:Y:S02]  /*3cf0*/  IADD3 R89, PT, PT, R89, R110, RZ ;  /* 0x0000006e59597210 */ /* 0x000fe40007ffe0ff */
[----:B------:R-:W-:Y:S02]  /*3d00*/  @P0 IADD3 R93, PT, PT, R93, -0x7f000001, RZ ;  /* 0x80ffffff5d5d0810 */ /* 0x000fe40007ffe0ff */
[----:B------:R-:W-:Y:S02]  /*3d10*/  @P5 IADD3 R115, PT, PT, R115, -0x7f000001, RZ ;  /* 0x80ffffff73735810 */ /* 0x000fe40007ffe0ff */
[----:B------:R-:W-:Y:S01]  /*3d20*/  @P4 IADD3 R100, PT, PT, R100, -0x7f000001, RZ ;  /* 0x80ffffff64644810 */ /* 0x000fe20007ffe0ff */
[----:B------:R-:W-:Y:S01]  /*3d30*/  ISETP.GE.U32.AND P0, PT, R89, 0x7f000001, PT ;  /* 0x7f0000015900780c */ /* 0x000fe20003f06070 */
[----:B------:R-:W-:Y:S01]  /*3d40*/  IMAD.WIDE.U32 R112, R18, R74, RZ ;  /* 0x0000004a12707225 */ /* 0x000fe200078e00ff */
[----:B------:R-:W-:-:S02]  /*3d50*/  R2UR UR12, R12 ;  /* 0x000000000c0c72ca */ /* 0x000fc400000e0000 */
[----:B------:R-:W-:Y:S02]  /*3d60*/  IADD3 R115, PT, PT, R115, UR11, RZ ;  /* 0x0000000b73737c10 */ /* 0x000fe4000fffe0ff */
[----:B------:R-:W-:Y:S02]  /*3d70*/  IADD3 R18, PT, PT, R100, UR10, RZ ;  /* 0x0000000a64127c10 */ /* 0x000fe4000fffe0ff */
[----:B------:R-:W-:Y:S02]  /*3d80*/  IADD3 R79, PT, PT, R79, UR10, RZ ;  /* 0x0000000a4f4f7c10 */ /* 0x000fe4000fffe0ff */
[----:B------:R-:W-:Y:S02]  /*3d90*/  @P2 IADD3 R82, PT, PT, R82, -0x7f000001, RZ ;  /* 0x80ffffff52522810 */ /* 0x000fe40007ffe0ff */
[----:B------:R-:W-:Y:S01]  /*3da0*/  @P1 IADD3 R90, PT, PT, R90, -0x7f000001, RZ ;  /* 0x80ffffff5a5a1810 */ /* 0x000fe20007ffe0ff */
[----:B------:R-:W-:Y:S01]  /*3db0*/  ISETP.GE.U32.AND P2, PT, R115, 0x7f000001, PT ;  /* 0x7f0000017300780c */ /* 0x000fe20003f46070 */
[----:B------:R-:W-:Y:S01]  /*3dc0*/  ISETP.GE.U32.AND P4, PT, R18, 0x7f000001, PT ;  /* 0x7f0000011200780c */ /* 0x000fe20003f86070 */
[----:B------:R-:W-:Y:S01]  /*3dd0*/  IMAD.WIDE.U32 R96, R73, R74, RZ ;  /* 0x0000004a49607225 */ /* 0x000fe200078e00ff */
[----:B------:R-:W-:Y:S01]  /*3de0*/  ISETP.GE.U32.AND P3, PT, R79, 0x7f000001, PT ;  /* 0x7f0000014f00780c */ /* 0x000fe20003f66070 */
[----:B------:R-:W-:-:S02]  /*3df0*/  IADD3 R12, PT, PT, R90, UR11, RZ ;  /* 0x0000000b5a0c7c10 */ /* 0x000fc4000fffe0ff */
[----:B------:R-:W-:Y:S01]  /*3e00*/  @P0 IADD3 R89, PT, PT, R89, -0x7f000001, RZ ;  /* 0x80ffffff59590810 */ /* 0x000fe20007ffe0ff */
[----:B------:R-:W-:Y:S01]  /*3e10*/  IMAD.WIDE.U32 R94, R57, R74, RZ ;  /* 0x0000004a395e7225 */ /* 0x000fe200078e00ff */
[----:B------:R-:W-:Y:S01]  /*3e20*/  R2UR UR9, R9 ;  /* 0x00000000090972ca */ /* 0x000fe200000e0000 */
[----:B------:R-:W-:Y:S02]  /*3e30*/  ISETP.GE.U32.AND P1, PT, R12, 0x7f000001, PT ;  /* 0x7f0000010c00780c */ /* 0x000fe40003f26070 */
[----:B------:R-:W-:Y:S01]  /*3e40*/  IMAD R57, R96, 0x7effffff, RZ ;  /* 0x7effffff60397824 */ /* 0x000fe200078e02ff */
[----:B------:R-:W-:Y:S02]  /*3e50*/  IADD3 R89, PT, PT, R89, UR12, RZ ;  /* 0x0000000c59597c10 */ /* 0x000fe4000fffe0ff */
[----:B------:R-:W-:Y:S01]  /*3e60*/  @P2 IADD3 R115, PT, PT, R115, -0x7f000001, RZ ;  /* 0x80ffffff73732810 */ /* 0x000fe20007ffe0ff */
[----:B------:R-:W-:Y:S01]  /*3e70*/  IMAD.HI.U32 R100, R57, 0x7f000001, R96 ;  /* 0x7f00000139647827 */ /* 0x000fe200078e0060 */
[----:B------:R-:W-:Y:S01]  /*3e80*/  @P4 IADD3 R18, PT, PT, R18, -0x7f000001, RZ ;  /* 0x80ffffff12124810 */ /* 0x000fe20007ffe0ff */
[----:B------:R-:W-:-:S02]  /*3e90*/  ISETP.GE.U32.AND P2, PT, R89, 0x7f000001, PT ;  /* 0x7f0000015900780c */ /* 0x000fc40003f46070 */
[----:B------:R-:W-:Y:S01]  /*3ea0*/  IMAD.WIDE.U32 R96, R5, R74, RZ ;  /* 0x0000004a05607225 */ /* 0x000fe200078e00ff */
[----:B------:R-:W-:Y:S02]  /*3eb0*/  @P3 IADD3 R79, PT, PT, R79, -0x7f000001, RZ ;  /* 0x80ffffff4f4f3810 */ /* 0x000fe40007ffe0ff */
[----:B------:R-:W-:Y:S01]  /*3ec0*/  IADD3 R90, PT, PT, R18, UR10, RZ ;  /* 0x0000000a125a7c10 */ /* 0x000fe2000fffe0ff */
[----:B------:R-:W-:Y:S01]  /*3ed0*/  IMAD R5, R96, 0x7effffff, RZ ;  /* 0x7effffff60057824 */ /* 0x000fe200078e02ff */
[----:B------:R-:W-:Y:S02]  /*3ee0*/  @P1 IADD3 R12, PT, PT, R12, -0x7f000001, RZ ;  /* 0x80ffffff0c0c1810 */ /* 0x000fe40007ffe0ff */
[----:B------:R-:W-:Y:S01]  /*3ef0*/  IADD3 R18, PT, PT, R115, UR11, RZ ;  /* 0x0000000b73127c10 */ /* 0x000fe2000fffe0ff */
[----:B------:R-:W-:Y:S01]  /*3f00*/  IMAD.HI.U32 R74, R5, 0x7f000001, R96 ;  /* 0x7f000001054a7827 */ /* 0x000fe200078e0060 */
[----:B------:R-:W-:Y:S01]  /*3f10*/  IADD3 R103, PT, PT, R103, UR9, RZ ;  /* 0x0000000967677c10 */ /* 0x000fe2000fffe0ff */
[----:B------:R-:W-:-:S02]  /*3f20*/  ISETP.GE.U32.AND P1, PT, R75, 0x7f000001, PT ;  /* 0x7f0000014b00780c */ /* 0x000fc40003f26070 */
[----:B------:R-:W-:Y:S01]  /*3f30*/  IMAD.WIDE.U32 R96, R79, UR8, RZ ;  /* 0x000000084f607c25 */ /* 0x000fe2000f8e00ff */
[----:B------:R-:W-:Y:S01]  /*3f40*/  IADD3 R93, PT, PT, R82, R93, RZ ;  /* 0x0000005d525d7210 */ /* 0x000fe20007ffe0ff */
[----:B------:R-:W-:Y:S01]  /*3f50*/  ISETP.GE.U32.AND P3, PT, R90, 0x7f000001, PT ;  /* 0x7f0000015a00780c */ /* 0x000fe20003f66070 */
[----:B------:R-:W-:Y:S01]  /*3f60*/  ISETP.GE.U32.AND P4, PT, R18, 0x7f000001, PT ;  /* 0x7f0000011200780c */ /* 0x000fe20003f86070 */
[----:B------:R-:W-:Y:S01]  /*3f70*/  IMAD R5, R96, 0x7effffff, RZ ;  /* 0x7effffff60057824 */ /* 0x000fe200078e02ff */
[----:B------:R-:W-:Y:S01]  /*3f80*/  @P2 IADD3 R89, PT, PT, R89, -0x7f000001, RZ ;  /* 0x80ffffff59592810 */ /* 0x000fe20007ffe0ff */
[----:B------:R-:W-:Y:S01]  /*3f90*/  IMAD R109, R94, 0x7effffff, RZ ;  /* 0x7effffff5e6d7824 */ /* 0x000fe200078e02ff */
[----:B------:R-:W-:Y:S01]  /*3fa0*/  ISETP.GE.U32.AND P0, PT, R103, 0x7f000001, PT ;  /* 0x7f0000016700780c */ /* 0x000fe20003f06070 */
[----:B------:R-:W-:Y:S01]  /*3fb0*/  ISETP.GE.U32.AND P2, PT, R93, 0x7f000001, PT ;  /* 0x7f0000015d00780c */ /* 0x000fe20003f46070 */
[----:B------:R-:W-:Y:S01]  /*3fc0*/  IMAD.HI.U32 R96, R5, 0x7f000001, R96 ;  /* 0x7f00000105607827 */ /* 0x000fe200078e0060 */
[----:B------:R-:W-:-:S02]  /*3fd0*/  IADD3 R5, PT, PT, R12, UR11, RZ ;  /* 0x0000000b0c057c10 */ /* 0x000fc4000fffe0ff */
[----:B------:R-:W-:Y:S01]  /*3fe0*/  IADD3 R12, PT, PT, R89, UR12, RZ ;  /* 0x0000000c590c7c10 */ /* 0x000fe2000fffe0ff */
[----:B------:R-:W-:-:S04]  /*3ff0*/  IMAD.HI.U32 R109, R109, 0x7f000001, R94 ;  /* 0x7f0000016d6d7827 */ /* 0x000fc800078e005e */
[----:B------:R-:W-:Y:S01]  /*4000*/  IMAD.WIDE.U32 R94, R79, UR6, RZ ;  /* 0x000000064f5e7c25 */ /* 0x000fe2000f8e00ff */
[----:B------:R-:W-:Y:S02]  /*4010*/  @P1 IADD3 R75, PT, PT, R75, -0x7f000001, RZ ;  /* 0x80ffffff4b4b1810 */ /* 0x000fe40007ffe0ff */
[----:B------:R-:W-:Y:S01]  /*4020*/  @P3 IADD3 R90, PT, PT, R90, -0x7f000001, RZ ;  /* 0x80ffffff5a5a3810 */ /* 0x000fe20007ffe0ff */
[----:B------:R-:W-:Y:S01]  /*4030*/  ISETP.GE.U32.AND P1, PT, R12, 0x7f000001, PT ;  /* 0x7f0000010c00780c */ /* 0x000fe20003f26070 */
[----:B------:R-:W-:Y:S01]  /*4040*/  IMAD R9, R94, 0x7effffff, RZ ;  /* 0x7effffff5e097824 */ /* 0x000fe200078e02ff */
[----:B------:R-:W-:Y:S01]  /*4050*/  ISETP.GE.U32.AND P3, PT, R5, 0x7f000001, PT ;  /* 0x7f0000010500780c */ /* 0x000fe20003f66070 */
[----:B------:R-:W-:Y:S02]  /*4060*/  @P4 IADD3 R18, PT, PT, R18, -0x7f000001, RZ ;  /* 0x80ffffff12124810 */ /* 0x000fe40007ffe0ff */
[----:B------:R-:W-:Y:S01]  /*4070*/  @P0 IADD3 R103, PT, PT, R103, -0x7f000001, RZ ;  /* 0x80ffffff67670810 */ /* 0x000fe20007ffe0ff */
[----:B------:R-:W-:Y:S01]  /*4080*/  IMAD.HI.U32 R9, R9, 0x7f000001, R94 ;  /* 0x7f00000109097827 */ /* 0x000fe200078e005e */
[----:B------:R-:W-:-:S03]  /*4090*/  @P2 IADD3 R93, PT, PT, R93, -0x7f000001, RZ ;  /* 0x80ffffff5d5d2810 */ /* 0x000fc60007ffe0ff */
[----:B------:R-:W-:Y:S01]  /*40a0*/  IMAD.WIDE.U32 R94, R79, UR7, RZ ;  /* 0x000000074f5e7c25 */ /* 0x000fe2000f8e00ff */
[----:B------:R-:W-:Y:S02]  /*40b0*/  IADD3 R89, PT, PT, R18, UR11, RZ ;  /* 0x0000000b12597c10 */ /* 0x000fe4000fffe0ff */
[----:B------:R-:W-:Y:S01]  /*40c0*/  IADD3 R18, PT, PT, R103, R75, RZ ;  /* 0x0000004b67127210 */ /* 0x000fe20007ffe0ff */
[----:B------:R-:W-:Y:S02]  /*40d0*/  IMAD R107, R112, 0x7effffff, RZ ;  /* 0x7effffff706b7824 */ /* 0x000fe400078e02ff */
[----:B------:R-:W-:Y:S01]  /*40e0*/  IMAD R111, R94, 0x7effffff, RZ ;  /* 0x7effffff5e6f7824 */ /* 0x000fe200078e02ff */
[----:B------:R-:W-:Y:S01]  /*40f0*/  IADD3 R93, PT, PT, R93, UR12, RZ ;  /* 0x0000000c5d5d7c10 */ /* 0x000fe2000fffe0ff */
[----:B------:R-:W-:Y:S01]  /*4100*/  IMAD.HI.U32 R107, R107, 0x7f000001, R112 ;  /* 0x7f0000016b6b7827 */ /* 0x000fe200078e0070 */
[----:B------:R-:W-:Y:S02]  /*4110*/  @P1 IADD3 R12, PT, PT, R12, -0x7f000001, RZ ;  /* 0x80ffffff0c0c1810 */ /* 0x000fe40007ffe0ff */
[----:B------:R-:W-:Y:S01]  /*4120*/  @P3 IADD3 R5, PT, PT, R5, -0x7f000001, RZ ;  /* 0x80ffffff05053810 */ /* 0x000fe20007ffe0ff */
[----:B------:R-:W-:Y:S01]  /*4130*/  IMAD.HI.U32 R111, R111, 0x7f000001, R94 ;  /* 0x7f0000016f6f7827 */ /* 0x000fe200078e005e */
[----:B------:R-:W-:Y:S01]  /*4140*/  ISETP.GE.U32.AND P2, PT, R89, 0x7f000001, PT ;  /* 0x7f0000015900780c */ /* 0x000fe20003f46070 */
[----:B------:R-:W-:-:S02]  /*4150*/  ISETP.GE.U32.AND P0, PT, R18, 0x7f000001, PT ;  /* 0x7f0000011200780c */ /* 0x000fc40003f06070 */
[----:B------:R-:W-:Y:S01]  /*4160*/  IMAD.WIDE.U32 R112, R79, UR9, RZ ;  /* 0x000000094f707c25 */ /* 0x000fe2000f8e00ff */
[----:B------:R-:W-:Y:S01]  /*4170*/  ISETP.GE.U32.AND P1, PT, R11, 0x7f000001, PT ;  /* 0x7f0000010b00780c */ /* 0x000fe20003f26070 */
[----:B------:R-:W-:Y:S02]  /*4180*/  ISETP.GE.U32.AND P3, PT, R93, 0x7f000001, PT ;  /* 0x7f0000015d00780c */ /* 0x000fe40003f66070 */
[----:B------:R-:W-:-:S04]  /*4190*/  IMAD.WIDE.U32 R94, R90, UR7, RZ ;  /* 0x000000075a5e7c25 */ /* 0x000fc8000f8e00ff */
[----:B------:R-:W-:Y:S02]  /*41a0*/  IMAD R117, R112, 0x7effffff, RZ ;  /* 0x7effffff70757824 */ /* 0x000fe400078e02ff */
[----:B------:R-:W-:-:S04]  /*41b0*/  IMAD.WIDE.U32 R114, R90, UR6, RZ ;  /* 0x000000065a727c25 */ /* 0x000fc8000f8e00ff */
[----:B------:R-:W-:Y:S02]  /*41c0*/  IMAD R73, R94, 0x7effffff, RZ ;  /* 0x7effffff5e497824 */ /* 0x000fe400078e02ff */
[----:B------:R-:W-:Y:S01]  /*41d0*/  IMAD.HI.U32 R117, R117, 0x7f000001, R112 ;  /* 0x7f00000175757827 */ /* 0x000fe200078e0070 */
[----:B------:R-:W-:-:S03]  /*41e0*/  IADD3 R12, PT, PT, R12, UR12, RZ ;  /* 0x0000000c0c0c7c10 */ /* 0x000fc6000fffe0ff */
[----:B------:R-:W-:Y:S02]  /*41f0*/  IMAD R57, R114, 0x7effffff, RZ ;  /* 0x7effffff72397824 */ /* 0x000fe400078e02ff */
[----:B------:R-:W-:-:S04]  /*4200*/  IMAD.HI.U32 R113, R73, 0x7f000001, R94 ;  /* 0x7f00000149717827 */ /* 0x000fc800078e005e */
[----:B------:R-:W-:-:S04]  /*4210*/  IMAD.WIDE.U32 R118, R5, UR7, RZ ;  /* 0x0000000705767c25 */ /* 0x000fc8000f8e00ff */
[----:B------:R-:W-:Y:S01]  /*4220*/  IMAD.WIDE.U32 R94, R5, UR8, RZ ;  /* 0x00000008055e7c25 */ /* 0x000fe2000f8e00ff */
[----:B------:R-:W-:Y:S02]  /*4230*/  @P2 IADD3 R89, PT, PT, R89, -0x7f000001, RZ ;  /* 0x80ffffff59592810 */ /* 0x000fe40007ffe0ff */
[----:B------:R-:W-:Y:S01]  /*4240*/  @P0 IADD3 R18, PT, PT, R18, -0x7f000001, RZ ;  /* 0x80ffffff12120810 */ /* 0x000fe20007ffe0ff */
[----:B------:R-:W-:Y:S01]  /*4250*/  IMAD.HI.U32 R114, R57, 0x7f000001, R114 ;  /* 0x7f00000139727827 */ /* 0x000fe200078e0072 */
[----:B------:R-:W-:Y:S01]  /*4260*/  @P1 IADD3 R11, PT, PT, R11, -0x7f000001, RZ ;  /* 0x80ffffff0b0b1810 */ /* 0x000fe20007ffe0ff */
[----:B------:R-:W-:Y:S02]  /*4270*/  ISETP.GE.U32.AND P2, PT, R12, 0x7f000001, PT ;  /* 0x7f0000010c00780c */ /* 0x000fe40003f46070 */
[----:B------:R-:W-:Y:S02]  /*4280*/  IMAD R57, R118, 0x7effffff, RZ ;  /* 0x7effffff76397824 */ /* 0x000fe400078e02ff */
[----:B------:R-:W-:Y:S01]  /*4290*/  IMAD R79, R94, 0x7effffff, RZ ;  /* 0x7effffff5e4f7824 */ /* 0x000fe200078e02ff */
[----:B------:R-:W-:Y:S01]  /*42a0*/  @P3 IADD3 R93, PT, PT, R93, -0x7f000001, RZ ;  /* 0x80ffffff5d5d3810 */ /* 0x000fe20007ffe0ff */
[----:B------:R-:W-:-:S04]  /*42b0*/  IMAD.HI.U32 R102, R57, 0x7f000001, R118 ;  /* 0x7f00000139667827 */ /* 0x000fc800078e0076 */
[----:B------:R-:W-:Y:S01]  /*42c0*/  IMAD.HI.U32 R79, R79, 0x7f000001, R94 ;  /* 0x7f0000014f4f7827 */ /* 0x000fe200078e005e */
[----:B------:R-:W-:-:S03]  /*42d0*/  IADD3 R93, PT, PT, R93, UR12, RZ ;  /* 0x0000000c5d5d7c10 */ /* 0x000fc6000fffe0ff */
[----:B------:R-:W-:-:S04]  /*42e0*/  IMAD.WIDE.U32 R94, R5, UR9, RZ ;  /* 0x00000009055e7c25 */ /* 0x000fc8000f8e00ff */
[----:B------:R-:W-:Y:S01]  /*42f0*/  IMAD.WIDE.U32 R118, R5, UR6, RZ ;  /* 0x0000000605767c25 */ /* 0x000fe2000f8e00ff */
[----:B------:R-:W-:Y:S01]  /*4300*/  IADD3 R5, PT, PT, R18, R11, RZ ;  /* 0x0000000b12057210 */ /* 0x000fe20007ffe0ff */
[----:B------:R-:W-:Y:S02]  /*4310*/  ISETP.GE.U32.AND P1, PT, R93, 0x7f000001, PT ;  /* 0x7f0000015d00780c */ /* 0x000fe40003f26070 */
[----:B------:R-:W-:Y:S02]  /*4320*/  IMAD R97, R118, 0x7effffff, RZ ;  /* 0x7effffff76617824 */ /* 0x000fe400078e02ff */
[----:B------:R-:W-:Y:S01]  /*4330*/  ISETP.GE.U32.AND P0, PT, R5, 0x7f000001, PT ;  /* 0x7f0000010500780c */ /* 0x000fe20003f06070 */
[----:B------:R-:W-:Y:S01]  /*4340*/  IMAD R57, R94, 0x7effffff, RZ ;  /* 0x7effffff5e397824 */ /* 0x000fe200078e02ff */
[----:B------:R-:W-:Y:S01]  /*4350*/  @P2 IADD3 R12, PT, PT, R12, -0x7f000001, RZ ;  /* 0x80ffffff0c0c2810 */ /* 0x000fe20007ffe0ff */
[----:B------:R-:W-:Y:S01]  /*4360*/  IMAD.HI.U32 R97, R97, 0x7f000001, R118 ;  /* 0x7f00000161617827 */ /* 0x000fe200078e0076 */
[----:B------:R-:W-:-:S03]  /*4370*/  R2UR UR13, R10 ;  /* 0x000000000a0d72ca */ /* 0x000fc600000e0000 */
[----:B------:R-:W-:-:S04]  /*4380*/  IMAD.WIDE.U32 R118, R89, UR6, RZ ;  /* 0x0000000659767c25 */ /* 0x000fc8000f8e00ff */
[----:B------:R-:W-:-:S04]  /*4390*/  IMAD.HI.U32 R73, R57, 0x7f000001, R94 ;  /* 0x7f00000139497827 */ /* 0x000fc800078e005e */
[----:B------:R-:W-:Y:S02]  /*43a0*/  IMAD R57, R118, 0x7effffff, RZ ;  /* 0x7effffff76397824 */ /* 0x000fe400078e02ff */
[----:B------:R-:W-:Y:S01]  /*43b0*/  IMAD.WIDE.U32 R10, R12, UR8, RZ ;  /* 0x000000080c0a7c25 */ /* 0x000fe2000f8e00ff */
[----:B------:R-:W-:Y:S02]  /*43c0*/  @P0 IADD3 R5, PT, PT, R5, -0x7f000001, RZ ;  /* 0x80ffffff05050810 */ /* 0x000fe40007ffe0ff */
[----:B------:R-:W-:Y:S01]  /*43d0*/  @P1 IADD3 R93, PT, PT, R93, -0x7f000001, RZ ;  /* 0x80ffffff5d5d1810 */ /* 0x000fe20007ffe0ff */
[----:B------:R-:W-:Y:S01]  /*43e0*/  IMAD.HI.U32 R118, R57, 0x7f000001, R118 ;  /* 0x7f00000139767827 */ /* 0x000fe200078e0076 */
[----:B------:R-:W-:-:S03]  /*43f0*/  ISETP.GE.U32.AND P1, PT, R14, 0x7f000001, PT ;  /* 0x7f0000010e00780c */ /* 0x000fc60003f26070 */
[----:B------:R-:W-:-:S04]  /*4400*/  IMAD R57, R10, 0x7effffff, RZ ;  /* 0x7effffff0a397824 */ /* 0x000fc800078e02ff */
[----:B------:R-:W-:Y:S01]  /*4410*/  IMAD.HI.U32 R18, R57, 0x7f000001, R10 ;  /* 0x7f00000139127827 */ /* 0x000fe200078e000a */
[----:B------:R-:W-:Y:S02]  /*4420*/  IADD3 R57, PT, PT, R5, UR13, RZ ;  /* 0x0000000d05397c10 */ /* 0x000fe4000fffe0ff */
[----:B------:R-:W-:-:S03]  /*4430*/  IADD3 R5, PT, PT, R93, UR12, RZ ;  /* 0x0000000c5d057c10 */ /* 0x000fc6000fffe0ff */
[----:B------:R-:W-:Y:S02]  /*4440*/  ISETP.GE.U32.AND P0, PT, R57, 0x7f000001, PT ;  /* 0x7f0000013900780c */ /* 0x000fe40003f06070 */
[----:B------:R-:W-:Y:S01]  /*4450*/  ISETP.GE.U32.AND P2, PT, R5, 0x7f000001, PT ;  /* 0x7f0000010500780c */ /* 0x000fe20003f46070 */
[----:B------:R-:W-:-:S04]  /*4460*/  @P1 IADD3 R14, PT, PT, R14, -0x7f000001, RZ ;  /* 0x80ffffff0e0e1810 */ /* 0x000fc80007ffe0ff */
[----:B------:R-:W-:-:S05]  /*4470*/  IADD3 R14, PT, PT, R103, R14, RZ ;  /* 0x0000000e670e7210 */ /* 0x000fca0007ffe0ff */
[----:B------:R-:W-:Y:S01]  /*4480*/  ISETP.GE.U32.AND P1, PT, R14, 0x7f000001, PT ;  /* 0x7f0000010e00780c */ /* 0x000fe20003f26070 */
[----:B------:R-:W-:Y:S02]  /*4490*/  @P0 IADD3 R57, PT, PT, R57, -0x7f000001, RZ ;  /* 0x80ffffff39390810 */ /* 0x000fe40007ffe0ff */
[----:B------:R-:W-:Y:S01]  /*44a0*/  @P2 IADD3 R5, PT, PT, R5, -0x7f000001, RZ ;  /* 0x80ffffff05052810 */ /* 0x000fe20007ffe0ff */
[----:B------:R-:W-:Y:S01]  /*44b0*/  ISETP.GE.U32.AND P2, PT, R83, 0x7f000001, PT ;  /* 0x7f0000015300780c */ /* 0x000fe20003f46070 */
[----:B------:R-:W-:Y:S01]  /*44c0*/  ISETP.GE.U32.AND P4, PT, R73, 0x7f000001, PT ;  /* 0x7f0000014900780c */ /* 0x000fe20003f86070 */
[----:B------:R-:W-:Y:S01]  /*44d0*/  IADD3 R57, PT, PT, R57, UR13, RZ ;  /* 0x0000000d39397c10 */ /* 0x000fe2000fffe0ff */
[----:B------:R-:W-:-:S04]  /*44e0*/  IMAD.WIDE.U32 R10, R12, UR6, RZ ;  /* 0x000000060c0a7c25 */ /* 0x000fc8000f8e00ff */
[----:B------:R-:W-:Y:S01]  /*44f0*/  ISETP.GE.U32.AND P0, PT, R57, 0x7f000001, PT ;  /* 0x7f0000013900780c */ /* 0x000fe20003f06070 */
[----:B------:R-:W-:Y:S01]  /*4500*/  IMAD R115, R10, 0x7effffff, RZ ;  /* 0x7effffff0a737824 */ /* 0x000fe200078e02ff */
[----:B------:R-:W-:-:S04]  /*4510*/  @P1 IADD3 R14, PT, PT, R14, -0x7f000001, RZ ;  /* 0x80ffffff0e0e1810 */ /* 0x000fc80007ffe0ff */
[----:B------:R-:W-:Y:S01]  /*4520*/  @P2 IADD3 R83, PT, PT, R83, -0x7f000001, RZ ;  /* 0x80ffffff53532810 */ /* 0x000fe20007ffe0ff */
[----:B------:R-:W-:Y:S01]  /*4530*/  IMAD.HI.U32 R115, R115, 0x7f000001, R10 ;  /* 0x7f00000173737827 */ /* 0x000fe200078e000a */
[----:B------:R-:W-:-:S03]  /*4540*/  @P4 IADD3 R73, PT, PT, R73, -0x7f000001, RZ ;  /* 0x80ffffff49494810 */ /* 0x000fc60007ffe0ff */
[----:B------:R-:W-:Y:S01]  /*4550*/  IMAD.WIDE.U32 R10, R12, UR7, RZ ;  /* 0x000000070c0a7c25 */ /* 0x000fe2000f8e00ff */
[----:B------:R-:W-:Y:S02]  /*4560*/  IADD3 R83, PT, PT, R14, R83, RZ ;  /* 0x000000530e537210 */ /* 0x000fe40007ffe0ff */
[----:B------:R-:W-:Y:S01]  /*4570*/  @P0 IADD3 R57, PT, PT, R57, -0x7f000001, RZ ;  /* 0x80ffffff39390810 */ /* 0x000fe20007ffe0ff */
[----:B------:R-:W-:Y:S02]  /*4580*/  IMAD R75, R10, 0x7effffff, RZ ;  /* 0x7effffff0a4b7824 */ /* 0x000fe400078e02ff */
[----:B------:R-:W-:Y:S01]  /*4590*/  ISETP.GE.U32.AND P1, PT, R83, 0x7f000001, PT ;  /* 0x7f0000015300780c */ /* 0x000fe20003f26070 */
[----:B------:R-:W-:Y:S01]  /*45a0*/  IMAD.WIDE.U32 R94, R73, 0x5fffffa, RZ ;  /* 0x05fffffa495e7825 */ /* 0x000fe200078e00ff */
[----:B------:R-:W-:-:S03]  /*45b0*/  IADD3 R93, PT, PT, R57, UR13, RZ ;  /* 0x0000000d395d7c10 */ /* 0x000fc6000fffe0ff */
[----:B------:R-:W-:Y:S02]  /*45c0*/  IMAD R73, R73, 0x6, RZ ;  /* 0x0000000649497824 */ /* 0x000fe400078e02ff */
[----:B------:R-:W-:-:S04]  /*45d0*/  IMAD.HI.U32 R75, R75, 0x7f000001, R10 ;  /* 0x7f0000014b4b7827 */ /* 0x000fc800078e000a */
[----:B------:R-:W-:Y:S01]  /*45e0*/  IMAD.WIDE.U32 R10, R12, UR9, RZ ;  /* 0x000000090c0a7c25 */ /* 0x000fe2000f8e00ff */
[----:B------:R-:W-:-:S03]  /*45f0*/  ISETP.GE.U32.AND P0, PT, R93, 0x7f000001, PT ;  /* 0x7f0000015d00780c */ /* 0x000fc60003f06070 */
[----:B------:R-:W-:-:S04]  /*4600*/  IMAD.HI.U32 R82, R73, 0x7f000001, R94 ;  /* 0x7f00000149527827 */ /* 0x000fc800078e005e */
[----:B------:R-:W-:Y:S01]  /*4610*/  IMAD R73, R10, 0x7effffff, RZ ;  /* 0x7effffff0a497824 */ /* 0x000fe200078e02ff */
[----:B------:R-:W-:Y:S01]  /*4620*/  @P1 IADD3 R83, PT, PT, R83, -0x7f000001, RZ ;  /* 0x80ffffff53531810 */ /* 0x000fe20007ffe0ff */
[----:B------:R-:W-:Y:S02]  /*4630*/  ISETP.GE.U32.AND P3, PT, R18, 0x7f000001, PT ;  /* 0x7f0000011200780c */ /* 0x000fe40003f66070 */
[----:B------:R-:W-:-:S04]  /*4640*/  IMAD.HI.U32 R12, R73, 0x7f000001, R10 ;  /* 0x7f000001490c7827 */ /* 0x000fc800078e000a */
[----:B------:R-:W-:Y:S01]  /*4650*/  IMAD.WIDE.U32 R10, R5, UR8, RZ ;  /* 0x00000008050a7c25 */ /* 0x000fe2000f8e00ff */
[----:B------:R-:W-:-:S03]  /*4660*/  IADD3 R83, PT, PT, R83, UR13, RZ ;  /* 0x0000000d53537c10 */ /* 0x000fc6000fffe0ff */
[----:B------:R-:W-:Y:S01]  /*4670*/  IMAD R73, R10, 0x7effffff, RZ ;  /* 0x7effffff0a497824 */ /* 0x000fe200078e02ff */
[----:B------:R-:W-:Y:S01]  /*4680*/  ISETP.GE.U32.AND P4, PT, R12, 0x7f000001, PT ;  /* 0x7f0000010c00780c */ /* 0x000fe20003f86070 */
[----:B------:R-:W-:Y:S02]  /*4690*/  @P0 IADD3 R93, PT, PT, R93, -0x7f000001, RZ ;  /* 0x80ffffff5d5d0810 */ /* 0x000fe40007ffe0ff */
[----:B------:R-:W-:Y:S01]  /*46a0*/  IMAD.HI.U32 R73, R73, 0x7f000001, R10 ;  /* 0x7f00000149497827 */ /* 0x000fe200078e000a */
[----:B------:R-:W-:Y:S01]  /*46b0*/  ISETP.GE.U32.AND P0, PT, R83, 0x7f000001, PT ;  /* 0x7f0000015300780c */ /* 0x000fe20003f06070 */
[----:B------:R-:W-:-:S03]  /*46c0*/  @P3 IADD3 R18, PT, PT, R18, -0x7f000001, RZ ;  /* 0x80ffffff12123810 */ /* 0x000fc60007ffe0ff */
[----:B------:R-:W-:Y:S02]  /*46d0*/  ISETP.GE.U32.AND P2, PT, R73, 0x7f000001, PT ;  /* 0x7f0000014900780c */ /* 0x000fe40003f46070 */
[----:B------:R-:W-:-:S03]  /*46e0*/  IMAD.WIDE.U32 R10, R18, 0x5fffffa, RZ ;  /* 0x05fffffa120a7825 */ /* 0x000fc600078e00ff */
[----:B------:R-:W-:Y:S01]  /*46f0*/  @P4 IADD3 R12, PT, PT, R12, -0x7f000001, RZ ;  /* 0x80ffffff0c0c4810 */ /* 0x000fe20007ffe0ff */
[----:B------:R-:W-:-:S03]  /*4700*/  IMAD R57, R18, 0x6, RZ ;  /* 0x0000000612397824 */ /* 0x000fc600078e02ff */
[----:B------:R-:W-:Y:S01]  /*4710*/  @P0 IADD3 R83, PT, PT, R83, -0x7f000001, RZ ;  /* 0x80ffffff53530810 */ /* 0x000fe20007ffe0ff */
[----:B------:R-:W-:-:S03]  /*4720*/  IMAD.HI.U32 R18, R57, 0x7f000001, R10 ;  /* 0x7f00000139127827 */ /* 0x000fc600078e000a */
[----:B------:R-:W-:Y:S01]  /*4730*/  @P2 IADD3 R73, PT, PT, R73, -0x7f000001, RZ ;  /* 0x80ffffff49492810 */ /* 0x000fe20007ffe0ff */
[----:B------:R-:W-:Y:S01]  /*4740*/  IMAD.WIDE.U32 R10, R12, 0x5fffffa, RZ ;  /* 0x05fffffa0c0a7825 */ /* 0x000fe200078e00ff */
[----:B------:R-:W-:-:S03]  /*4750*/  IADD3 R83, PT, PT, R83, UR13, RZ ;  /* 0x0000000d53537c10 */ /* 0x000fc6000fffe0ff */
[----:B------:R-:W-:Y:S02]  /*4760*/  IMAD R57, R12, 0x6, RZ ;  /* 0x000000060c397824 */ /* 0x000fe400078e02ff */
[----:B------:R-:W-:Y:S01]  /*4770*/  IMAD.WIDE.U32 R94, R73, 0x5fffffa, RZ ;  /* 0x05fffffa495e7825 */ /* 0x000fe200078e00ff */
[----:B------:R-:W-:-:S03]  /*4780*/  ISETP.GE.U32.AND P0, PT, R83, 0x7f000001, PT ;  /* 0x7f0000015300780c */ /* 0x000fc60003f06070 */
[----:B------:R-:W-:-:S04]  /*4790*/  IMAD.HI.U32 R12, R57, 0x7f000001, R10 ;  /* 0x7f000001390c7827 */ /* 0x000fc800078e000a */
[----:B------:R-:W-:-:S04]  /*47a0*/  IMAD R11, R73, 0x6, RZ ;  /* 0x00000006490b7824 */ /* 0x000fc800078e02ff */
[----:B------:R-:W-:-:S04]  /*47b0*/  IMAD.HI.U32 R94, R11, 0x7f000001, R94 ;  /* 0x7f0000010b5e7827 */ /* 0x000fc800078e005e */
[----:B------:R-:W-:-:S04]  /*47c0*/  IMAD.WIDE.U32 R10, R93, UR7, RZ ;  /* 0x000000075d0a7c25 */ /* 0x000fc8000f8e00ff */
[----:B------:R-:W-:Y:S01]  /*47d0*/  IMAD R57, R10, 0x7effffff, RZ ;  /* 0x7effffff0a397824 */ /* 0x000fe200078e02ff */
[----:B------:R-:W-:-:S03]  /*47e0*/  @P0 IADD3 R83, PT, PT, R83, -0x7f000001, RZ ;  /* 0x80ffffff53530810 */ /* 0x000fc60007ffe0ff */
[----:B------:R-:W-:-:S04]  /*47f0*/  IMAD.HI.U32 R57, R57, 0x7f000001, R10 ;  /* 0x7f00000139397827 */ /* 0x000fc800078e000a */
[----:B------:R-:W-:Y:S01]  /*4800*/  IMAD.WIDE.U32 R10, R93, UR6, RZ ;  /* 0x000000065d0a7c25 */ /* 0x000fe2000f8e00ff */
[----:B------:R-:W-:-:S03]  /*4810*/  IADD3 R83, PT, PT, R83, UR13, RZ ;  /* 0x0000000d53537c10 */ /* 0x000fc6000fffe0ff */
[----:B------:R-:W-:Y:S02]  /*4820*/  IMAD R73, R10, 0x7effffff, RZ ;  /* 0x7effffff0a497824 */ /* 0x000fe400078e02ff */
[----:B------:R-:W-:Y:S02]  /*4830*/  ISETP.GE.U32.AND P0, PT, R83, 0x7f000001, PT ;  /* 0x7f0000015300780c */ /* 0x000fe40003f06070 */
[----:B------:R-:W-:-:S04]  /*4840*/  IMAD.HI.U32 R14, R73, 0x7f000001, R10 ;  /* 0x7f000001490e7827 */ /* 0x000fc800078e000a */
[----:B------:R-:W-:-:S04]  /*4850*/  IMAD.WIDE.U32 R10, R93, UR8, RZ ;  /* 0x000000085d0a7c25 */ /* 0x000fc8000f8e00ff */
[----:B------:R-:W-:-:S04]  /*4860*/  IMAD R73, R10, 0x7effffff, RZ ;  /* 0x7effffff0a497824 */ /* 0x000fc800078e02ff */
[----:B------:R-:W-:-:S04]  /*4870*/  IMAD.HI.U32 R73, R73, 0x7f000001, R10 ;  /* 0x7f00000149497827 */ /* 0x000fc800078e000a */
[----:B------:R-:W-:Y:S01]  /*4880*/  IMAD.WIDE.U32 R10, R93, UR9, RZ ;  /* 0x000000095d0a7c25 */ /* 0x000fe2000f8e00ff */
[----:B------:R-:W-:-:S03]  /*4890*/  @P0 IADD3 R83, PT, PT, R83, -0x7f000001, RZ ;  /* 0x80ffffff53530810 */ /* 0x000fc60007ffe0ff */
[----:B------:R-:W-:Y:S01]  /*48a0*/  IMAD R93, R10, 0x7effffff, RZ ;  /* 0x7effffff0a5d7824 */ /* 0x000fe200078e02ff */
[----:B------:R-:W-:-:S03]  /*48b0*/  ISETP.GE.U32.AND P0, PT, R57, 0x7f000001, PT ;  /* 0x7f0000013900780c */ /* 0x000fc60003f06070 */
[----:B------:R-:W-:-:S04]  /*48c0*/  IMAD.HI.U32 R110, R93, 0x7f000001, R10 ;  /* 0x7f0000015d6e7827 */ /* 0x000fc800078e000a */
[----:B------:R-:W-:Y:S01]  /*48d0*/  IMAD.WIDE.U32 R10, R83, UR7, RZ ;  /* 0x00000007530a7c25 */ /* 0x000fe2000f8e00ff */
[----:B------:R-:W-:-:S03]  /*48e0*/  ISETP.GE.U32.AND P1, PT, R73, 0x7f000001, PT ;  /* 0x7f0000014900780c */ /* 0x000fc60003f26070 */
[----:B------:R-:W-:-:S04]  /*48f0*/  IMAD R95, R10, 0x7effffff, RZ ;  /* 0x7effffff0a5f7824 */ /* 0x000fc800078e02ff */
[----:B------:R-:W-:-:S04]  /*4900*/  IMAD.HI.U32 R95, R95, 0x7f000001, R10 ;  /* 0x7f0000015f5f7827 */ /* 0x000fc800078e000a */
[----:B------:R-:W-:Y:S01]  /*4910*/  IMAD.WIDE.U32 R10, R83, UR8, RZ ;  /* 0x00000008530a7c25 */ /* 0x000fe2000f8e00ff */
[----:B------:R-:W-:Y:S01]  /*4920*/  @P0 IADD3 R57, PT, PT, R57, -0x7f000001, RZ ;  /* 0x80ffffff39390810 */ /* 0x000fe20007ffe0ff */
[----:B------:R-:W-:Y:S02]  /*4930*/  ISETP.GE.U32.AND P0, PT, R110, 0x7f000001, PT ;  /* 0x7f0000016e00780c */ /* 0x000fe40003f06070 */
[----:B------:R-:W-:Y:S01]  /*4940*/  IMAD R93, R10, 0x7effffff, RZ ;  /* 0x7effffff0a5d7824 */ /* 0x000fe200078e02ff */
[----:B------:R-:W-:-:S03]  /*4950*/  @P1 IADD3 R73, PT, PT, R73, -0x7f000001, RZ ;  /* 0x80ffffff49491810 */ /* 0x000fc60007ffe0ff */
[----:B------:R-:W-:Y:S01]  /*4960*/  IMAD.HI.U32 R93, R93, 0x7f000001, R10 ;  /* 0x7f0000015d5d7827 */ /* 0x000fe200078e000a */
[----:B------:R-:W-:-:S03]  /*4970*/  ISETP.GE.U32.AND P1, PT, R95, 0x7f000001, PT ;  /* 0x7f0000015f00780c */ /* 0x000fc60003f26070 */
[----:B------:R-:W-:-:S04]  /*4980*/  IMAD.WIDE.U32 R10, R57, 0x5fffffa, RZ ;  /* 0x05fffffa390a7825 */ /* 0x000fc800078e00ff */
[----:B------:R-:W-:Y:S01]  /*4990*/  IMAD R57, R57, 0x6, RZ ;  /* 0x0000000639397824 */ /* 0x000fe200078e02ff */
[----:B------:R-:W-:-:S03]  /*49a0*/  @P0 IADD3 R110, PT, PT, R110, -0x7f000001, RZ ;  /* 0x80ffffff6e6e0810 */ /* 0x000fc60007ffe0ff */
[----:B------:R-:W-:Y:S01]  /*49b0*/  IMAD.HI.U32 R57, R57, 0x7f000001, R10 ;  /* 0x7f00000139397827 */ /* 0x000fe200078e000a */
[----:B------:R-:W-:-:S03]  /*49c0*/  ISETP.GE.U32.AND P0, PT, R93, 0x7f000001, PT ;  /* 0x7f0000015d00780c */ /* 0x000fc60003f06070 */
[----:B------:R-:W-:-:S04]  /*49d0*/  IMAD.WIDE.U32 R10, R73, 0x5fffffa, RZ ;  /* 0x05fffffa490a7825 */ /* 0x000fc800078e00ff */
[----:B------:R-:W-:Y:S01]  /*49e0*/  IMAD R73, R73, 0x6, RZ ;  /* 0x0000000649497824 */ /* 0x000fe200078e02ff */
[----:B------:R-:W-:-:S03]  /*49f0*/  @P1 IADD3 R95, PT, PT, R95, -0x7f000001, RZ ;  /* 0x80ffffff5f5f1810 */ /* 0x000fc60007ffe0ff */
[----:B------:R-:W-:-:S04]  /*4a00*/  IMAD.HI.U32 R73, R73, 0x7f000001, R10 ;  /* 0x7f00000149497827 */ /* 0x000fc800078e000a */
[----:B------:R-:W-:-:S04]  /*4a10*/  IMAD.WIDE.U32 R10, R110, 0x5fffffa, RZ ;  /* 0x05fffffa6e0a7825 */ /* 0x000fc800078e00ff */
[----:B------:R-:W-:Y:S01]  /*4a20*/  IMAD R119, R110, 0x6, RZ ;  /* 0x000000066e777824 */ /* 0x000fe200078e02ff */
[----:B------:R-:W-:-:S03]  /*4a30*/  @P0 IADD3 R93, PT, PT, R93, -0x7f000001, RZ ;  /* 0x80ffffff5d5d0810 */ /* 0x000fc60007ffe0ff */
[----:B------:R-:W-:-:S04]  /*4a40*/  IMAD.HI.U32 R110, R119, 0x7f000001, R10 ;  /* 0x7f000001776e7827 */ /* 0x000fc800078e000a */
[----:B------:R-:W-:-:S04]  /*4a50*/  IMAD.WIDE.U32 R10, R95, 0x5fffffa, RZ ;  /* 0x05fffffa5f0a7825 */ /* 0x000fc800078e00ff */
[----:B------:R-:W-:-:S04]  /*4a60*/  IMAD R95, R95, 0x6, RZ ;  /* 0x000000065f5f7824 */ /* 0x000fc800078e02ff */
[----:B------:R-:W-:-:S04]  /*4a70*/  IMAD.HI.U32 R95, R95, 0x7f000001, R10 ;  /* 0x7f0000015f5f7827 */ /* 0x000fc800078e000a */
[----:B------:R-:W-:-:S04]  /*4a80*/  IMAD.WIDE.U32 R10, R93, 0x5fffffa, RZ ;  /* 0x05fffffa5d0a7825 */ /* 0x000fc800078e00ff */
[----:B------:R-:W-:-:S04]  /*4a90*/  IMAD R93, R93, 0x6, RZ ;  /* 0x000000065d5d7824 */ /* 0x000fc800078e02ff */
[----:B------:R-:W-:-:S04]  /*4aa0*/  IMAD.HI.U32 R112, R93, 0x7f000001, R10 ;  /* 0x7f0000015d707827 */ /* 0x000fc800078e000a */
[----:B------:R-:W-:-:S04]  /*4ab0*/  IMAD.WIDE.U32 R10, R89, UR9, RZ ;  /* 0x00000009590a7c25 */ /* 0x000fc8000f8e00ff */
[----:B------:R-:W-:-:S04]  /*4ac0*/  IMAD R93, R10, 0x7effffff, RZ ;  /* 0x7effffff0a5d7824 */ /* 0x000fc800078e02ff */
[----:B------:R-:W-:-:S05]  /*4ad0*/  IMAD.HI.U32 R93, R93, 0x7f000001, R10 ;  /* 0x7f0000015d5d7827 */ /* 0x000fca00078e000a */
[----:B------:R-:W-:-:S13]  /*4ae0*/  ISETP.GE.U32.AND P0, PT, R93, 0x7f000001, PT ;  /* 0x7f0000015d00780c */ /* 0x000fda0003f06070 */
[----:B------:R-:W-:-:S05]  /*4af0*/  @P0 IADD3 R93, PT, PT, R93, -0x7f000001, RZ ;  /* 0x80ffffff5d5d0810 */ /* 0x000fca0007ffe0ff */
[----:B------:R-:W-:-:S04]  /*4b00*/  IMAD.WIDE.U32 R10, R93, 0x5fffffa, RZ ;  /* 0x05fffffa5d0a7825 */ /* 0x000fc800078e00ff */
[----:B------:R-:W-:-:S04]  /*4b10*/  IMAD R93, R93, 0x6, RZ ;  /* 0x000000065d5d7824 */ /* 0x000fc800078e02ff */
[----:B------:R-:W-:-:S04]  /*4b20*/  IMAD.HI.U32 R93, R93, 0x7f000001, R10 ;  /* 0x7f0000015d5d7827 */ /* 0x000fc800078e000a */
[----:B------:R-:W-:-:S04]  /*4b30*/  IMAD.WIDE.U32 R10, R5, UR9, RZ ;  /* 0x00000009050a7c25 */ /* 0x000fc8000f8e00ff */
[----:B------:R-:W-:Y:S01]  /*4b40*/  IMAD R119, R10, 0x7effffff, RZ ;  /* 0x7effffff0a777824 */ /* 0x000fe200078e02ff */
[----:B------:R-:W-:-:S03]  /*4b50*/  ISETP.GE.U32.AND P0, PT, R97, 0x7f000001, PT ;  /* 0x7f0000016100780c */ /* 0x000fc60003f06070 */
[----:B------:R-:W-:-:S05]  /*4b60*/  IMAD.HI.U32 R119, R119, 0x7f000001, R10 ;  /* 0x7f00000177777827 */ /* 0x000fca00078e000a */
[----:B------:R-:W-:-:S05]  /*4b70*/  ISETP.GE.U32.AND P1, PT, R119, 0x7f000001, PT ;  /* 0x7f0000017700780c */ /* 0x000fca0003f26070 */
[----:B------:R-:W-:Y:S01]  /*4b80*/  @P0 IADD3 R97, PT, PT, R97, -0x7f000001, RZ ;  /* 0x80ffffff61610810 */ /* 0x000fe20007ffe0ff */
[----:B------:R-:W-:-:S04]  /*4b90*/  ISETP.GE.U32.AND P2, PT, R118, 0x7f000001, PT ;  /* 0x7f0000017600780c */ /* 0x000fc80003f46070 */
[----:B------:R-:W-:-:S03]  /*4ba0*/  ISETP.GE.U32.AND P0, PT, R97, 0x7f000001, PT ;  /* 0x7f0000016100780c */ /* 0x000fc60003f06070 */
[----:B------:R-:W-:Y:S01]  /*4bb0*/  @P1 IADD3 R119, PT, PT, R119, -0x7f000001, RZ ;  /* 0x80ffffff77771810 */ /* 0x000fe20007ffe0ff */
[----:B------:R-:W-:-:S04]  /*4bc0*/  ISETP.GE.U32.AND P1, PT, R111, 0x7f000001, PT ;  /* 0x7f0000016f00780c */ /* 0x000fc80003f26070 */
[----:B------:R-:W-:Y:S01]  /*4bd0*/  IMAD.WIDE.U32 R10, R119, 0x5fffffa, RZ ;  /* 0x05fffffa770a7825 */ /* 0x000fe200078e00ff */
[----:B------:R-:W-:-:S03]  /*4be0*/  @P2 IADD3 R118, PT, PT, R118, -0x7f000001, RZ ;  /* 0x80ffffff76762810 */ /* 0x000fc60007ffe0ff */
[----:B------:R-:W-:Y:S01]  /*4bf0*/  IMAD R119, R119, 0x6, RZ ;  /* 0x0000000677777824 */ /* 0x000fe200078e02ff */
[----:B------:R-:W-:Y:S01]  /*4c00*/  @P0 IADD3 R97, PT, PT, R97, -0x7f000001, RZ ;  /* 0x80ffffff61610810 */ /* 0x000fe20007ffe0ff */
[----:B------:R-:W-:Y:S01]  /*4c10*/  ISETP.GE.U32.AND P2, PT, R113, 0x7f000001, PT ;  /* 0x7f0000017100780c */ /* 0x000fe20003f46070 */
[----:B------:R-:W-:Y:S01]  /*4c20*/  ISETP.GE.U32.AND P0, PT, R115, 0x7f000001, PT ;  /* 0x7f0000017300780c */ /* 0x000fe20003f06070 */
[----:B------:R-:W-:Y:S01]  /*4c30*/  IMAD.HI.U32 R119, R119, 0x7f000001, R10 ;  /* 0x7f00000177777827 */ /* 0x000fe200078e000a */
[----:B------:R-:W-:-:S03]  /*4c40*/  @P1 IADD3 R111, PT, PT, R111, -0x7f000001, RZ ;  /* 0x80ffffff6f6f1810 */ /* 0x000fc60007ffe0ff */
[----:B------:R-:W-:Y:S01]  /*4c50*/  IMAD.WIDE.U32 R10, R5, UR6, RZ ;  /* 0x00000006050a7c25 */ /* 0x000fe2000f8e00ff */
[----:B------:R-:W-:Y:S01]  /*4c60*/  ISETP.GE.U32.AND P1, PT, R118, 0x7f000001, PT ;  /* 0x7f0000017600780c */ /* 0x000fe20003f26070 */
[----:B------:R-:W-:Y:S02]  /*4c70*/  IADD3 R97, PT, PT, R97, R111, RZ ;  /* 0x0000006f61617210 */ /* 0x000fe40007ffe0ff */
[----:B------:R-:W-:-:S04]  /*4c80*/  IMAD R111, R10, 0x7effffff, RZ ;  /* 0x7effffff0a6f7824 */ /* 0x000fc800078e02ff */
[----:B------:R-:W-:Y:S01]  /*4c90*/  IMAD.HI.U32 R111, R111, 0x7f000001, R10 ;  /* 0x7f0000016f6f7827 */ /* 0x000fe200078e000a */
[----:B------:R-:W-:Y:S02]  /*4ca0*/  @P2 IADD3 R113, PT, PT, R113, -0x7f000001, RZ ;  /* 0x80ffffff71712810 */ /* 0x000fe40007ffe0ff */
[----:B------:R-:W-:Y:S02]  /*4cb0*/  @P0 IADD3 R115, PT, PT, R115, -0x7f000001, RZ ;  /* 0x80ffffff73730810 */ /* 0x000fe40007ffe0ff */
[----:B------:R-:W-:Y:S01]  /*4cc0*/  ISETP.GE.U32.AND P2, PT, R111, 0x7f000001, PT ;  /* 0x7f0000016f00780c */ /* 0x000fe20003f46070 */
[----:B------:R-:W-:Y:S01]  /*4cd0*/  @P1 IADD3 R118, PT, PT, R118, -0x7f000001, RZ ;  /* 0x80ffffff76761810 */ /* 0x000fe20007ffe0ff */
[----:B------:R-:W-:Y:S01]  /*4ce0*/  ISETP.GE.U32.AND P1, PT, R102, 0x7f000001, PT ;  /* 0x7f0000016600780c */ /* 0x000fe20003f26070 */
[----:B------:R-:W-:Y:S01]  /*4cf0*/  ISETP.GE.U32.AND P0, PT, R115, 0x7f000001, PT ;  /* 0x7f0000017300780c */ /* 0x000fe20003f06070 */
[----:B------:R-:W-:-:S04]  /*4d00*/  IMAD.WIDE.U32 R10, R89, UR7, RZ ;  /* 0x00000007590a7c25 */ /* 0x000fc8000f8e00ff */
[----:B------:R-:W-:Y:S01]  /*4d10*/  IMAD R123, R10, 0x7effffff, RZ ;  /* 0x7effffff0a7b7824 */ /* 0x000fe200078e02ff */
[----:B------:R-:W-:-:S03]  /*4d20*/  IADD3 R113, PT, PT, R118, R113, RZ ;  /* 0x0000007176717210 */ /* 0x000fc60007ffe0ff */
[----:B------:R-:W-:Y:S01]  /*4d30*/  IMAD.HI.U32 R118, R123, 0x7f000001, R10 ;  /* 0x7f0000017b767827 */ /* 0x000fe200078e000a */
[----:B------:R-:W-:Y:S02]  /*4d40*/  @P2 IADD3 R111, PT, PT, R111, -0x7f000001, RZ ;  /* 0x80ffffff6f6f2810 */ /* 0x000fe40007ffe0ff */
[----:B------:R-:W-:Y:S02]  /*4d50*/  @P1 IADD3 R102, PT, PT, R102, -0x7f000001, RZ ;  /* 0x80ffffff66661810 */ /* 0x000fe40007ffe0ff */
[----:B------:R-:W-:Y:S01]  /*4d60*/  @P0 IADD3 R115, PT, PT, R115, -0x7f000001, RZ ;  /* 0x80ffffff73730810 */ /* 0x000fe20007ffe0ff */
[----:B------:R-:W-:Y:S01]  /*4d70*/  ISETP.GE.U32.AND P1, PT, R118, 0x7f000001, PT ;  /* 0x7f0000017600780c */ /* 0x000fe20003f26070 */
[----:B------:R-:W-:Y:S01]  /*4d80*/  ISETP.GE.U32.AND P0, PT, R111, 0x7f000001, PT ;  /* 0x7f0000016f00780c */ /* 0x000fe20003f06070 */
[----:B------:R-:W-:Y:S01]  /*4d90*/  IMAD.WIDE.U32 R10, R90, UR8, RZ ;  /* 0x000000085a0a7c25 */ /* 0x000fe2000f8e00ff */
[----:B------:R-:W-:-:S03]  /*4da0*/  IADD3 R102, PT, PT, R115, R102, RZ ;  /* 0x0000006673667210 */ /* 0x000fc60007ffe0ff */
[----:B------:R-:W-:-:S04]  /*4db0*/  IMAD R115, R10, 0x7effffff, RZ ;  /* 0x7effffff0a737824 */ /* 0x000fc800078e02ff */
[----:B------:R-:W-:-:S03]  /*4dc0*/  IMAD.HI.U32 R115, R115, 0x7f000001, R10 ;  /* 0x7f00000173737827 */ /* 0x000fc600078e000a */
[----:B------:R-:W-:Y:S02]  /*4dd0*/  @P1 IADD3 R118, PT, PT, R118, -0x7f000001, RZ ;  /* 0x80ffffff76761810 */ /* 0x000fe40007ffe0ff */
[----:B------:R-:W-:Y:S01]  /*4de0*/  @P0 IADD3 R111, PT, PT, R111, -0x7f000001, RZ ;  /* 0x80ffffff6f6f0810 */ /* 0x000fe20007ffe0ff */
[----:B------:R-:W-:-:S03]  /*4df0*/  IMAD.WIDE.U32 R10, R83, UR9, RZ ;  /* 0x00000009530a7c25 */ /* 0x000fc6000f8e00ff */
[----:B------:R-:W-:Y:S01]  /*4e00*/  IADD3 R118, PT, PT, R111, R118, RZ ;  /* 0x000000766f767210 */ /* 0x000fe20007ffe0ff */
[----:B------:R-:W-:-:S04]  /*4e10*/  IMAD R111, R10, 0x7effffff, RZ ;  /* 0x7effffff0a6f7824 */ /* 0x000fc800078e02ff */
[----:B------:R-:W-:-:S05]  /*4e20*/  IMAD.HI.U32 R111, R111, 0x7f000001, R10 ;  /* 0x7f0000016f6f7827 */ /* 0x000fca00078e000a */
[----:B------:R-:W-:Y:S01]  /*4e30*/  ISETP.GE.U32.AND P0, PT, R111, 0x7f000001, PT ;  /* 0x7f0000016f00780c */ /* 0x000fe20003f06070 */
[----:B------:R-:W-:-:S12]  /*4e40*/  ISETP.GE.U32.AND P1, PT, R112, 0x7f000001, PT ;  /* 0x7f0000017000780c */ /* 0x000fd80003f26070 */
[----:B------:R-:W-:Y:S01]  /*4e50*/  @P0 IADD3 R111, PT, PT, R111, -0x7f000001, RZ ;  /* 0x80ffffff6f6f0810 */ /* 0x000fe20007ffe0ff */
[----:B------:R-:W-:-:S04]  /*4e60*/  ISETP.GE.U32.AND P0, PT, R113, 0x7f000001, PT ;  /* 0x7f0000017100780c */ /* 0x000fc80003f06070 */
[----:B------:R-:W-:Y:S01]  /*4e70*/  IMAD.WIDE.U32 R10, R111, 0x5fffffa, RZ ;  /* 0x05fffffa6f0a7825 */ /* 0x000fe200078e00ff */
[----:B------:R-:W-:-:S03]  /*4e80*/  @P1 IADD3 R112, PT, PT, R112, -0x7f000001, RZ ;  /* 0x80ffffff70701810 */ /* 0x000fc60007ffe0ff */
[----:B------:R-:W-:-:S04]  /*4e90*/  IMAD R111, R111, 0x6, RZ ;  /* 0x000000066f6f7824 */ /* 0x000fc800078e02ff */
[----:B------:R-:W-:Y:S01]  /*4ea0*/  IMAD.HI.U32 R111, R111, 0x7f000001, R10 ;  /* 0x7f0000016f6f7827 */ /* 0x000fe200078e000a */
[----:B------:R-:W-:Y:S01]  /*4eb0*/  @P0 IADD3 R113, PT, PT, R113, -0x7f000001, RZ ;  /* 0x80ffffff71710810 */ /* 0x000fe20007ffe0ff */
[----:B------:R-:W-:Y:S02]  /*4ec0*/  ISETP.GE.U32.AND P0, PT, R118, 0x7f000001, PT ;  /* 0x7f0000017600780c */ /* 0x000fe40003f06070 */
[----:B------:R-:W-:Y:S01]  /*4ed0*/  IMAD.WIDE.U32 R10, R83, UR6, RZ ;  /* 0x00000006530a7c25 */ /* 0x000fe2000f8e00ff */
[----:B------:R-:W-:-:S03]  /*4ee0*/  IADD3 R122, PT, PT, R113, R112, RZ ;  /* 0x00000070717a7210 */ /* 0x000fc60007ffe0ff */
[----:B------:R-:W-:Y:S01]  /*4ef0*/  IMAD R113, R10, 0x7effffff, RZ ;  /* 0x7effffff0a717824 */ /* 0x000fe200078e02ff */
[----:B------:R-:W-:-:S03]  /*4f00*/  ISETP.GE.U32.AND P1, PT, R115, 0x7f000001, PT ;  /* 0x7f0000017300780c */ /* 0x000fc60003f26070 */
[----:B------:R-:W-:-:S03]  /*4f10*/  IMAD.HI.U32 R112, R113, 0x7f000001, R10 ;  /* 0x7f00000171707827 */ /* 0x000fc600078e000a */
[----:B------:R-:W-:Y:S02]  /*4f20*/  @P0 IADD3 R118, PT, PT, R118, -0x7f000001, RZ ;  /* 0x80ffffff76760810 */ /* 0x000fe40007ffe0ff */
[----:B------:R-:W-:Y:S01]  /*4f30*/  ISETP.GE.U32.AND P0, PT, R112, 0x7f000001, PT ;  /* 0x7f0000017000780c */ /* 0x000fe20003f06070 */
[----:B------:R-:W-:-:S04]  /*4f40*/  ISETP.GE.U32.AND P2, PT, R119, 0x7f000001, PT ;  /* 0x7f0000017700780c */ /* 0x000fc80003f46070 */
[----:B------:R-:W-:Y:S01]  /*4f50*/  @P1 IADD3 R115, PT, PT, R115, -0x7f000001, RZ ;  /* 0x80ffffff73731810 */ /* 0x000fe20007ffe0ff */
[----:B------:R-:W-:Y:S01]  /*4f60*/  ISETP.GE.U32.AND P1, PT, R122, 0x7f000001, PT ;  /* 0x7f0000017a00780c */ /* 0x000fe20003f26070 */
[----:B------:R-:W-:-:S06]  /*4f70*/  IMAD.WIDE.U32 R10, R5, UR7, RZ ;  /* 0x00000007050a7c25 */ /* 0x000fcc000f8e00ff */
[----:B------:R-:W-:Y:S01]  /*4f80*/  @P0 IADD3 R112, PT, PT, R112, -0x7f000001, RZ ;  /* 0x80ffffff70700810 */ /* 0x000fe20007ffe0ff */
[----:B------:R-:W-:-:S04]  /*4f90*/  IMAD R113, R10, 0x7effffff, RZ ;  /* 0x7effffff0a717824 */ /* 0x000fc800078e02ff */
[----:B------:R-:W-:Y:S01]  /*4fa0*/  ISETP.GE.U32.AND P0, PT, R112, 0x7f000001, PT ;  /* 0x7f0000017000780c */ /* 0x000fe20003f06070 */
[----:B------:R-:W-:Y:S02]  /*4fb0*/  IADD3 R118, PT, PT, R118, R115, RZ ;  /* 0x0000007376767210 */ /* 0x000fe40007ffe0ff */
[----:B------:R-:W-:Y:S02]  /*4fc0*/  @P2 IADD3 R119, PT, PT, R119, -0x7f000001, RZ ;  /* 0x80ffffff77772810 */ /* 0x000fe40007ffe0ff */
[----:B------:R-:W-:Y:S01]  /*4fd0*/  @P1 IADD3 R122, PT, PT, R122, -0x7f000001, RZ ;  /* 0x80ffffff7a7a1810 */ /* 0x000fe20007ffe0ff */
[----:B------:R-:W-:-:S03]  /*4fe0*/  IMAD.HI.U32 R115, R113, 0x7f000001, R10 ;  /* 0x7f00000171737827 */ /* 0x000fc600078e000a */
[----:B------:R-:W-:Y:S02]  /*4ff0*/  IADD3 R119, PT, PT, R122, R119, RZ ;  /* 0x000000777a777210 */ /* 0x000fe40007ffe0ff */
[----:B------:R-:W-:Y:S01]  /*5000*/  ISETP.GE.U32.AND P1, PT, R115, 0x7f000001, PT ;  /* 0x7f0000017300780c */ /* 0x000fe20003f26070 */
[----:B------:R-:W-:Y:S01]  /*5010*/  IMAD.WIDE.U32 R10, R89, UR8, RZ ;  /* 0x00000008590a7c25 */ /* 0x000fe2000f8e00ff */
[----:B------:R-:W-:Y:S01]  /*5020*/  @P0 IADD3 R112, PT, PT, R112, -0x7f000001, RZ ;  /* 0x80ffffff70700810 */ /* 0x000fe20007ffe0ff */
[----:B------:R-:W-:Y:S02]  /*5030*/  ISETP.GE.U32.AND P0, PT, R119, 0x7f000001, PT ;  /* 0x7f0000017700780c */ /* 0x000fe40003f06070 */
[----:B------:R-:W-:-:S04]  /*5040*/  IMAD R113, R10, 0x7effffff, RZ ;  /* 0x7effffff0a717824 */ /* 0x000fc800078e02ff */
[----:B------:R-:W-:-:S04]  /*5050*/  IMAD.HI.U32 R113, R113, 0x7f000001, R10 ;  /* 0x7f00000171717827 */ /* 0x000fc800078e000a */
[----:B------:R-:W-:-:S03]  /*5060*/  @P1 IADD3 R115, PT, PT, R115, -0x7f000001, RZ ;  /* 0x80ffffff73731810 */ /* 0x000fc60007ffe0ff */
[----:B------:R-:W-:Y:S02]  /*5070*/  @P0 IADD3 R119, PT, PT, R119, -0x7f000001, RZ ;  /* 0x80ffffff77770810 */ /* 0x000fe40007ffe0ff */
[----:B------:R-:W-:Y:S01]  /*5080*/  IADD3 R112, PT, PT, R112, R115, RZ ;  /* 0x0000007370707210 */ /* 0x000fe20007ffe0ff */
[----:B------:R-:W-:Y:S01]  /*5090*/  ISETP.GE.U32.AND P0, PT, R113, 0x7f000001, PT ;  /* 0x7f0000017100780c */ /* 0x000fe20003f06070 */
[----:B------:R-:W-:Y:S01]  /*50a0*/  ISETP.GE.U32.AND P3, PT, R73, 0x7f000001, PT ;  /* 0x7f0000014900780c */ /* 0x000fe20003f66070 */
[----:B------:R-:W-:Y:S02]  /*50b0*/  ISETP.GE.U32.AND P2, PT, R97, 0x7f000001, PT ;  /* 0x7f0000016100780c */ /* 0x000fe40003f46070 */
[----:B------:R-:W-:Y:S01]  /*50c0*/  ISETP.GE.U32.AND P4, PT, R112, 0x7f000001, PT ;  /* 0x7f0000017000780c */ /* 0x000fe20003f86070 */
[----:B------:R-:W-:-:S08]  /*50d0*/  ISETP.GE.U32.AND P1, PT, R118, 0x7f000001, PT ;  /* 0x7f0000017600780c */ /* 0x000fd00003f26070 */
[----:B------:R-:W-:Y:S01]  /*50e0*/  @P0 IADD3 R113, PT, PT, R113, -0x7f000001, RZ ;  /* 0x80ffffff71710810 */ /* 0x000fe20007ffe0ff */
[----:B------:R-:W-:Y:S01]  /*50f0*/  ISETP.GE.U32.AND P0, PT, R111, 0x7f000001, PT ;  /* 0x7f0000016f00780c */ /* 0x000fe20003f06070 */
[----:B------:R-:W-:Y:S02]  /*5100*/  @P3 IADD3 R73, PT, PT, R73, -0x7f000001, RZ ;  /* 0x80ffffff49493810 */ /* 0x000fe40007ffe0ff */
[----:B------:R-:W-:Y:S02]  /*5110*/  @P2 IADD3 R97, PT, PT, R97, -0x7f000001, RZ ;  /* 0x80ffffff61612810 */ /* 0x000fe40007ffe0ff */
[----:B------:R-:W-:Y:S01]  /*5120*/  @P4 IADD3 R112, PT, PT, R112, -0x7f000001, RZ ;  /* 0x80ffffff70704810 */ /* 0x000fe20007ffe0ff */
[----:B------:R-:W-:Y:S01]  /*5130*/  ISETP.GE.U32.AND P2, PT, R96, 0x7f000001, PT ;  /* 0x7f0000016000780c */ /* 0x000fe20003f46070 */
[----:B------:R-:W-:Y:S01]  /*5140*/  ISETP.GE.U32.AND P4, PT, R102, 0x7f000001, PT ;  /* 0x7f0000016600780c */ /* 0x000fe20003f86070 */
[----:B------:R-:W-:Y:S02]  /*5150*/  IADD3 R97, PT, PT, R97, R73, RZ ;  /* 0x0000004961617210 */ /* 0x000fe40007ffe0ff */
[----:B------:R-:W-:Y:S01]  /*5160*/  @P1 IADD3 R118, PT, PT, R118, -0x7f000001, RZ ;  /* 0x80ffffff76761810 */ /* 0x000fe20007ffe0ff */
[----:B------:R-:W-:-:S02]  /*5170*/  ISETP.GE.U32.AND P1, PT, R12, 0x7f000001, PT ;  /* 0x7f0000010c00780c */ /* 0x000fc40003f26070 */
[----:B------:R-:W-:Y:S01]  /*5180*/  @P0 IADD3 R111, PT, PT, R111, -0x7f000001, RZ ;  /* 0x80ffffff6f6f0810 */ /* 0x000fe20007ffe0ff */
[----:B------:R-:W-:-:S05]  /*5190*/  ISETP.GE.U32.AND P0, PT, R97, 0x7f000001, PT ;  /* 0x7f0000016100780c */ /* 0x000fca0003f06070 */
[----:B------:R-:W-:Y:S02]  /*51a0*/  @P2 IADD3 R96, PT, PT, R96, -0x7f000001, RZ ;  /* 0x80ffffff60602810 */ /* 0x000fe40007ffe0ff */
[----:B------:R-:W-:Y:S01]  /*51b0*/  @P4 IADD3 R102, PT, PT, R102, -0x7f000001, RZ ;  /* 0x80ffffff66664810 */ /* 0x000fe20007ffe0ff */
[----:B------:R-:W-:-:S03]  /*51c0*/  IMAD.WIDE.U32 R10, R90, UR9, RZ ;  /* 0x000000095a0a7c25 */ /* 0x000fc6000f8e00ff */
[----:B------:R-:W-:Y:S01]  /*51d0*/  IADD3 R73, PT, PT, R102, R96, RZ ;  /* 0x0000006066497210 */ /* 0x000fe20007ffe0ff */
[----:B------:R-:W-:Y:S01]  /*51e0*/  IMAD R115, R10, 0x7effffff, RZ ;  /* 0x7effffff0a737824 */ /* 0x000fe200078e02ff */
[----:B------:R-:W-:Y:S01]  /*51f0*/  @P1 IADD3 R12, PT, PT, R12, -0x7f000001, RZ ;  /* 0x80ffffff0c0c1810 */ /* 0x000fe20007ffe0ff */
[----:B------:R-:W-:Y:S01]  /*5200*/  ISETP.GE.U32.AND P2, PT, R110, 0x7f000001, PT ;  /* 0x7f0000016e00780c */ /* 0x000fe20003f46070 */
[----:B------:R-:W-:Y:S01]  /*5210*/  @P0 IADD3 R97, PT, PT, R97, -0x7f000001, RZ ;  /* 0x80ffffff61610810 */ /* 0x000fe20007ffe0ff */
[----:B------:R-:W-:Y:S01]  /*5220*/  ISETP.GE.U32.AND P0, PT, R73, 0x7f000001, PT ;  /* 0x7f0000014900780c */ /* 0x000fe20003f06070 */
[----:B------:R-:W-:Y:S01]  /*5230*/  IMAD.HI.U32 R122, R115, 0x7f000001, R10 ;  /* 0x7f000001737a7827 */ /* 0x000fe200078e000a */
[----:B------:R-:W-:Y:S02]  /*5240*/  IADD3 R113, PT, PT, R112, R113, RZ ;  /* 0x0000007170717210 */ /* 0x000fe40007ffe0ff */
[----:B------:R-:W-:Y:S02]  /*5250*/  IADD3 R12, PT, PT, R97, R12, RZ ;  /* 0x0000000c610c7210 */ /* 0x000fe40007ffe0ff */
[----:B------:R-:W-:Y:S01]  /*5260*/  ISETP.GE.U32.AND P3, PT, R122, 0x7f000001, PT ;  /* 0x7f0000017a00780c */ /* 0x000fe20003f66070 */
[----:B------:R-:W-:-:S02]  /*5270*/  ISETP.GE.U32.AND P5, PT, R113, 0x7f000001, PT ;  /* 0x7f0000017100780c */ /* 0x000fc40003fa6070 */
[----:B------:R-:W-:Y:S02]  /*5280*/  ISETP.GE.U32.AND P1, PT, R12, 0x7f000001, PT ;  /* 0x7f0000010c00780c */ /* 0x000fe40003f26070 */
[----:B------:R-:W-:Y:S02]  /*5290*/  @P2 IADD3 R110, PT, PT, R110, -0x7f000001, RZ ;  /* 0x80ffffff6e6e2810 */ /* 0x000fe40007ffe0ff */
[----:B------:R-:W-:Y:S01]  /*52a0*/  @P0 IADD3 R73, PT, PT, R73, -0x7f000001, RZ ;  /* 0x80ffffff49490810 */ /* 0x000fe20007ffe0ff */
[----:B------:R-:W-:Y:S01]  /*52b0*/  IMAD.WIDE.U32 R10, R80, R119, RZ ;  /* 0x00000077500a7225 */ /* 0x000fe200078e00ff */
[----:B------:R-:W-:Y:S02]  /*52c0*/  ISETP.GE.U32.AND P0, PT, R14, 0x7f000001, PT ;  /* 0x7f0000010e00780c */ /* 0x000fe40003f06070 */
[----:B------:R-:W-:Y:S01]  /*52d0*/  IADD3 R110, PT, PT, R73, R110, RZ ;  /* 0x0000006e496e7210 */ /* 0x000fe20007ffe0ff */
[----:B------:R-:W-:Y:S01]  /*52e0*/  IMAD R115, R10, 0x7effffff, RZ ;  /* 0x7effffff0a737824 */ /* 0x000fe200078e02ff */
[----:B------:R-:W-:-:S02]  /*52f0*/  @P3 IADD3 R122, PT, PT, R122, -0x7f000001, RZ ;  /* 0x80ffffff7a7a3810 */ /* 0x000fc40007ffe0ff */
[----:B------:R-:W-:Y:S02]  /*5300*/  @P5 IADD3 R113, PT, PT, R113, -0x7f000001, RZ ;  /* 0x80ffffff71715810 */ /* 0x000fe40007ffe0ff */
[----:B------:R-:W-:Y:S01]  /*5310*/  @P1 IADD3 R12, PT, PT, R12, -0x7f000001, RZ ;  /* 0x80ffffff0c0c1810 */ /* 0x000fe20007ffe0ff */
[----:B------:R-:W-:Y:S01]  /*5320*/  IMAD.HI.U32 R115, R115, 0x7f000001, R10 ;  /* 0x7f00000173737827 */ /* 0x000fe200078e000a */
[----:B------:R-:W-:Y:S01]  /*5330*/  ISETP.GE.U32.AND P1, PT, R110, 0x7f000001, PT ;  /* 0x7f0000016e00780c */ /* 0x000fe20003f26070 */
[----:B------:R-:W-:Y:S02]  /*5340*/  IADD3 R11, PT, PT, R113, R122, RZ ;  /* 0x0000007a710b7210 */ /* 0x000fe40007ffe0ff */
[----:B------:R-:W-:Y:S02]  /*5350*/  IADD3 R111, PT, PT, R118, R111, RZ ;  /* 0x0000006f766f7210 */ /* 0x000fe40007ffe0ff */
[----:B------:R-:W-:Y:S01]  /*5360*/  @P0 IADD3 R14, PT, PT, R14, -0x7f000001, RZ ;  /* 0x80ffffff0e0e0810 */ /* 0x000fe20007ffe0ff */
[----:B------:R-:W-:-:S02]  /*5370*/  ISETP.GE.U32.AND P3, PT, R11, 0x7f000001, PT ;  /* 0x7f0000010b00780c */ /* 0x000fc40003f66070 */
[----:B------:R-:W-:Y:S02]  /*5380*/  ISETP.GE.U32.AND P6, PT, R111, 0x7f000001, PT ;  /* 0x7f0000016f00780c */ /* 0x000fe40003fc6070 */
[----:B------:R-:W-:-:S03]  /*5390*/  ISETP.GE.U32.AND P0, PT, R14, 0x7f000001, PT ;  /* 0x7f0000010e00780c */ /* 0x000fc60003f06070 */
[----:B------:R-:W-:Y:S01]  /*53a0*/  @P1 IADD3 R110, PT, PT, R110, -0x7f000001, RZ ;  /* 0x80ffffff6e6e1810 */ /* 0x000fe20007ffe0ff */
[----:B------:R-:W-:-:S05]  /*53b0*/  ISETP.GE.U32.AND P1, PT, R75, 0x7f000001, PT ;  /* 0x7f0000014b00780c */ /* 0x000fca0003f26070 */
[----:B------:R-:W-:Y:S02]  /*53c0*/  @P3 IADD3 R11, PT, PT, R11, -0x7f000001, RZ ;  /* 0x80ffffff0b0b3810 */ /* 0x000fe40007ffe0ff */
[----:B------:R-:W-:Y:S02]  /*53d0*/  @P6 IADD3 R111, PT, PT, R111, -0x7f000001, RZ ;  /* 0x80ffffff6f6f6810 */ /* 0x000fe40007ffe0ff */
[----:B------:R-:W-:Y:S01]  /*53e0*/  @P0 IADD3 R14, PT, PT, R14, -0x7f000001, RZ ;  /* 0x80ffffff0e0e0810 */ /* 0x000fe20007ffe0ff */
[----:B------:R-:W-:-:S03]  /*53f0*/  IMAD.WIDE.U32 R10, R80, R11, RZ ;  /* 0x0000000b500a7225 */ /* 0x000fc600078e00ff */
[----:B------:R-:W-:Y:S01]  /*5400*/  @P1 IADD3 R75, PT, PT, R75, -0x7f000001, RZ ;  /* 0x80ffffff4b4b1810 */ /* 0x000fe20007ffe0ff */
[----:B------:R-:W-:-:S04]  /*5410*/  IMAD.WIDE.U32 R118, R80, R111, RZ ;  /* 0x0000006f50767225 */ /* 0x000fc800078e00ff */
[----:B------:R-:W-:Y:S01]  /*5420*/  IMAD R73, R10, 0x7effffff, RZ ;  /* 0x7effffff0a497824 */ /* 0x000fe200078e02ff */
[----:B------:R-:W-:Y:S01]  /*5430*/  IADD3 R96, PT, PT, R14, R75, RZ ;  /* 0x0000004b0e607210 */ /* 0x000fe20007ffe0ff */
[----:B------:R-:W-:Y:S01]  /*5440*/  IMAD R97, R118, 0x7effffff, RZ ;  /* 0x7effffff76617824 */ /* 0x000fe200078e02ff */
[----:B------:R-:W-:Y:S01]  /*5450*/  ISETP.GE.U32.AND P0, PT, R9, 0x7f000001, PT ;  /* 0x7f0000010900780c */ /* 0x000fe20003f06070 */
[----:B------:R-:W-:-:S04]  /*5460*/  IMAD.HI.U32 R73, R73, 0x7f000001, R10 ;  /* 0x7f00000149497827 */ /* 0x000fc800078e000a */
[----:B------:R-:W-:Y:S01]  /*5470*/  IMAD.WIDE.U32 R10, R12, R83, RZ ;  /* 0x000000530c0a7225 */ /* 0x000fe200078e00ff */
[----:B------:R-:W-:Y:S01]  /*5480*/  ISETP.GE.U32.AND P1, PT, R96, 0x7f000001, PT ;  /* 0x7f0000016000780c */ /* 0x000fe20003f26070 */
[----:B------:R-:W-:Y:S02]  /*5490*/  ISETP.GE.U32.AND P2, PT, R79, 0x7f000001, PT ;  /* 0x7f0000014f00780c */ /* 0x000fe40003f46070 */
[----:B------:R-:W-:-:S04]  /*54a0*/  IMAD.HI.U32 R118, R97, 0x7f000001, R118 ;  /* 0x7f00000161767827 */ /* 0x000fc800078e0076 */
[----:B------:R-:W-:-:S04]  /*54b0*/  IMAD R97, R10, 0x7effffff, RZ ;  /* 0x7effffff0a617824 */ /* 0x000fc800078e02ff */
[----:B------:R-:W-:-:S04]  /*54c0*/  IMAD.HI.U32 R102, R97, 0x7f000001, R10 ;  /* 0x7f00000161667827 */ /* 0x000fc800078e000a */
[----:B------:R-:W-:Y:S01]  /*54d0*/  IMAD.WIDE.U32 R10, R110, R5, RZ ;  /* 0x000000056e0a7225 */ /* 0x000fe200078e00ff */
[----:B------:R-:W-:-:S03]  /*54e0*/  @P0 IADD3 R9, PT, PT, R9, -0x7f000001, RZ ;  /* 0x80ffffff09090810 */ /* 0x000fc60007ffe0ff */
[----:B------:R-:W-:Y:S01]  /*54f0*/  IMAD R119, R10, 0x7effffff, RZ ;  /* 0x7effffff0a777824 */ /* 0x000fe200078e02ff */
[----:B------:R-:W-:Y:S02]  /*5500*/  @P1 IADD3 R96, PT, PT, R96, -0x7f000001, RZ ;  /* 0x80ffffff60601810 */ /* 0x000fe40007ffe0ff */
[----:B------:R-:W-:Y:S01]  /*5510*/  @P2 IADD3 R79, PT, PT, R79, -0x7f000001, RZ ;  /* 0x80ffffff4f4f2810 */ /* 0x000fe20007ffe0ff */
[----:B------:R-:W-:Y:S01]  /*5520*/  ISETP.GE.U32.AND P0, PT, R9, 0x7f000001, PT ;  /* 0x7f0000010900780c */ /* 0x000fe20003f06070 */
[----:B------:R-:W-:Y:S01]  /*5530*/  IMAD.HI.U32 R119, R119, 0x7f000001, R10 ;  /* 0x7f00000177777827 */ /* 0x000fe200078e000a */
[----:B------:R-:W-:-:S03]  /*5540*/  ISETP.GE.U32.AND P1, PT, R57, 0x7f000001, PT ;  /* 0x7f0000013900780c */ /* 0x000fc60003f26070 */
[----:B------:R-:W-:Y:S01]  /*5550*/  IMAD.WIDE.U32 R10, R12, R89, RZ ;  /* 0x000000590c0a7225 */ /* 0x000fe200078e00ff */
[----:B------:R-:W-:-:S03]  /*5560*/  IADD3 R96, PT, PT, R96, R79, RZ ;  /* 0x0000004f60607210 */ /* 0x000fc60007ffe0ff */
[----:B------:R-:W-:Y:S01]  /*5570*/  IMAD R75, R10, 0x7effffff, RZ ;  /* 0x7effffff0a4b7824 */ /* 0x000fe200078e02ff */
[----:B------:R-:W-:Y:S01]  /*5580*/  ISETP.GE.U32.AND P3, PT, R117, 0x7f000001, PT ;  /* 0x7f0000017500780c */ /* 0x000fe20003f66070 */
[----:B------:R-:W-:Y:S02]  /*5590*/  ISETP.GE.U32.AND P2, PT, R96, 0x7f000001, PT ;  /* 0x7f0000016000780c */ /* 0x000fe40003f46070 */
[----:B------:R-:W-:-:S04]  /*55a0*/  IMAD.HI.U32 R14, R75, 0x7f000001, R10 ;  /* 0x7f0000014b0e7827 */ /* 0x000fc800078e000a */
[----:B------:R-:W-:Y:S01]  /*55b0*/  IMAD.WIDE.U32 R10, R12, R5, RZ ;  /* 0x000000050c0a7225 */ /* 0x000fe200078e00ff */
[----:B------:R-:W-:Y:S02]  /*55c0*/  @P0 IADD3 R9, PT, PT, R9, -0x7f000001, RZ ;  /* 0x80ffffff09090810 */ /* 0x000fe40007ffe0ff */
[----:B------:R-:W-:Y:S01]  /*55d0*/  @P1 IADD3 R57, PT, PT, R57, -0x7f000001, RZ ;  /* 0x80ffffff39391810 */ /* 0x000fe20007ffe0ff */
[----:B------:R-:W-:-:S03]  /*55e0*/  IMAD R75, R10, 0x7effffff, RZ ;  /* 0x7effffff0a4b7824 */ /* 0x000fc600078e02ff */
[----:B------:R-:W-:Y:S01]  /*55f0*/  IADD3 R57, PT, PT, R9, R57, RZ ;  /* 0x0000003909397210 */ /* 0x000fe20007ffe0ff */
[----:B------:R-:W-:-:S04]  /*5600*/  IMAD.HI.U32 R75, R75, 0x7f000001, R10 ;  /* 0x7f0000014b4b7827 */ /* 0x000fc800078e000a */
[----:B------:R-:W-:Y:S01]  /*5610*/  IMAD.WIDE.U32 R10, R110, R90, RZ ;  /* 0x0000005a6e0a7225 */ /* 0x000fe200078e00ff */
[----:B------:R-:W-:Y:S02]  /*5620*/  @P3 IADD3 R117, PT, PT, R117, -0x7f000001, RZ ;  /* 0x80ffffff75753810 */ /* 0x000fe40007ffe0ff */
[----:B------:R-:W-:Y:S01]  /*5630*/  @P2 IADD3 R96, PT, PT, R96, -0x7f000001, RZ ;  /* 0x80ffffff60602810 */ /* 0x000fe20007ffe0ff */
[----:B------:R-:W-:Y:S01]  /*5640*/  ISETP.GE.U32.AND P1, PT, R18, 0x7f000001, PT ;  /* 0x7f0000011200780c */ /* 0x000fe20003f26070 */
[----:B------:R-:W-:Y:S01]  /*5650*/  IMAD R79, R10, 0x7effffff, RZ ;  /* 0x7effffff0a4f7824 */ /* 0x000fe200078e02ff */
[----:B------:R-:W-:-:S03]  /*5660*/  ISETP.GE.U32.AND P0, PT, R57, 0x7f000001, PT ;  /* 0x7f0000013900780c */ /* 0x000fc60003f06070 */
[----:B------:R-:W-:Y:S01]  /*5670*/  IMAD.HI.U32 R79, R79, 0x7f000001, R10 ;  /* 0x7f0000014f4f7827 */ /* 0x000fe200078e000a */
[----:B------:R-:W-:-:S03]  /*5680*/  IADD3 R117, PT, PT, R96, R117, RZ ;  /* 0x0000007560757210 */ /* 0x000fc60007ffe0ff */
[----:B------:R-:W-:Y:S02]  /*5690*/  IMAD.WIDE.U32 R10, R110, R89, RZ ;  /* 0x000000596e0a7225 */ /* 0x000fe400078e00ff */
[----:B------:R-:W-:Y:S02]  /*56a0*/  ISETP.GE.U32.AND P2, PT, R117, 0x7f000001, PT ;  /* 0x7f0000017500780c */ /* 0x000fe40003f46070 */
[----:B------:R-:W-:Y:S02]  /*56b0*/  IMAD R9, R10, 0x7effffff, RZ ;  /* 0x7effffff0a097824 */ /* 0x000fe400078e02ff */
[----:B------:R-:W-:Y:S01]  /*56c0*/  IMAD.WIDE.U32 R96, R12, R90, RZ ;  /* 0x0000005a0c607225 */ /* 0x000fe200078e00ff */
[----:B------:R-:W-:Y:S02]  /*56d0*/  @P1 IADD3 R18, PT, PT, R18, -0x7f000001, RZ ;  /* 0x80ffffff12121810 */ /* 0x000fe40007ffe0ff */
[----:B------:R-:W-:Y:S01]  /*56e0*/  @P0 IADD3 R57, PT, PT, R57, -0x7f000001, RZ ;  /* 0x80ffffff39390810 */ /* 0x000fe20007ffe0ff */
[----:B------:R-:W-:-:S04]  /*56f0*/  IMAD.HI.U32 R9, R9, 0x7f000001, R10 ;  /* 0x7f00000109097827 */ /* 0x000fc800078e000a */
[----:B------:R-:W-:-:S04]  /*5700*/  IMAD R11, R96, 0x7effffff, RZ ;  /* 0x7effffff600b7824 */ /* 0x000fc800078e02ff */
[----:B------:R-:W-:Y:S01]  /*5710*/  IMAD.HI.U32 R96, R11, 0x7f000001, R96 ;  /* 0x7f0000010b607827 */ /* 0x000fe200078e0060 */
[----:B------:R-:W-:Y:S02]  /*5720*/  IADD3 R97, PT, PT, R57, R18, RZ ;  /* 0x0000001239617210 */ /* 0x000fe40007ffe0ff */
[----:B------:R-:W-:Y:S01]  /*5730*/  @P2 IADD3 R117, PT, PT, R117, -0x7f000001, RZ ;  /* 0x80ffffff75752810 */ /* 0x000fe20007ffe0ff */
[----:B------:R-:W-:Y:S02]  /*5740*/  ISETP.GE.U32.AND P1, PT, R82, 0x7f000001, PT ;  /* 0x7f0000015200780c */ /* 0x000fe40003f26070 */
[----:B------:R-:W-:Y:S02]  /*5750*/  ISETP.GE.U32.AND P0, PT, R97, 0x7f000001, PT ;  /* 0x7f0000016100780c */ /* 0x000fe40003f06070 */
[----:B------:R-:W-:-:S04]  /*5760*/  IMAD.WIDE.U32 R10, R117, R90, RZ ;  /* 0x0000005a750a7225 */ /* 0x000fc800078e00ff */
[----:B------:R-:W-:-:S04]  /*5770*/  IMAD R57, R10, 0x7effffff, RZ ;  /* 0x7effffff0a397824 */ /* 0x000fc800078e02ff */
[----:B------:R-:W-:Y:S01]  /*5780*/  IMAD.HI.U32 R57, R57, 0x7f000001, R10 ;  /* 0x7f00000139397827 */ /* 0x000fe200078e000a */
[----:B------:R-:W-:Y:S02]  /*5790*/  @P1 IADD3 R82, PT, PT, R82, -0x7f000001, RZ ;  /* 0x80ffffff52521810 */ /* 0x000fe40007ffe0ff */
[----:B------:R-:W-:Y:S01]  /*57a0*/  @P0 IADD3 R97, PT, PT, R97, -0x7f000001, RZ ;  /* 0x80ffffff61610810 */ /* 0x000fe20007ffe0ff */
[----:B------:R-:W-:-:S04]  /*57b0*/  IMAD.WIDE.U32 R10, R117, R89, RZ ;  /* 0x00000059750a7225 */ /* 0x000fc800078e00ff */
[----:B------:R-:W-:Y:S01]  /*57c0*/  IMAD R111, R10, 0x7effffff, RZ ;  /* 0x7effffff0a6f7824 */ /* 0x000fe200078e02ff */
[----:B------:R-:W-:-:S03]  /*57d0*/  IADD3 R82, PT, PT, R97, R82, RZ ;  /* 0x0000005261527210 */ /* 0x000fc60007ffe0ff */
[----:B------:R-:W-:Y:S02]  /*57e0*/  IMAD.HI.U32 R18, R111, 0x7f000001, R10 ;  /* 0x7f0000016f127827 */ /* 0x000fe400078e000a */
[----:B------:R-:W-:Y:S02]  /*57f0*/  ISETP.GE.U32.AND P0, PT, R82, 0x7f000001, PT ;  /* 0x7f0000015200780c */ /* 0x000fe40003f06070 */
[----:B------:R-:W-:-:S04]  /*5800*/  IMAD.WIDE.U32 R10, R110, R83, RZ ;  /* 0x000000536e0a7225 */ /* 0x000fc800078e00ff */
[----:B------:R-:W-:-:S04]  /*5810*/  IMAD R111, R10, 0x7effffff, RZ ;  /* 0x7effffff0a6f7824 */ /* 0x000fc800078e02ff */
[----:B------:R-:W-:-:S04]  /*5820*/  IMAD.HI.U32 R111, R111, 0x7f000001, R10 ;  /* 0x7f0000016f6f7827 */ /* 0x000fc800078e000a */
[----:B------:R-:W-:Y:S01]  /*5830*/  IMAD.WIDE.U32 R10, R117, R5, RZ ;  /* 0x00000005750a7225 */ /* 0x000fe200078e00ff */
[----:B------:R-:W-:-:S03]  /*5840*/  @P0 IADD3 R82, PT, PT, R82, -0x7f000001, RZ ;  /* 0x80ffffff52520810 */ /* 0x000fc60007ffe0ff */
[----:B------:R-:W-:-:S04]  /*5850*/  IMAD R97, R10, 0x7effffff, RZ ;  /* 0x7effffff0a617824 */ /* 0x000fc800078e02ff */
[----:B------:R-:W-:-:S04]  /*5860*/  IMAD.HI.U32 R97, R97, 0x7f000001, R10 ;  /* 0x7f00000161617827 */ /* 0x000fc800078e000a */
[----:B------:R-:W-:-:S04]  /*5870*/  IMAD.WIDE.U32 R10, R82, R90, RZ ;  /* 0x0000005a520a7225 */ /* 0x000fc800078e00ff */
[----:B------:R-:W-:Y:S01]  /*5880*/  IMAD R113, R10, 0x7effffff, RZ ;  /* 0x7effffff0a717824 */ /* 0x000fe200078e02ff */
[----:B------:R-:W-:-:S03]  /*5890*/  ISETP.GE.U32.AND P0, PT, R102, 0x7f000001, PT ;  /* 0x7f0000016600780c */ /* 0x000fc60003f06070 */
[----:B------:R-:W-:-:S04]  /*58a0*/  IMAD.HI.U32 R90, R113, 0x7f000001, R10 ;  /* 0x7f000001715a7827 */ /* 0x000fc800078e000a */
[----:B------:R-:W-:Y:S01]  /*58b0*/  IMAD.WIDE.U32 R10, R82, R5, RZ ;  /* 0x00000005520a7225 */ /* 0x000fe200078e00ff */
[----:B------:R-:W-:-:S03]  /*58c0*/  ISETP.GE.U32.AND P1, PT, R119, 0x7f000001, PT ;  /* 0x7f0000017700780c */ /* 0x000fc60003f26070 */
[----:B------:R-:W-:-:S04]  /*58d0*/  IMAD R5, R10, 0x7effffff, RZ ;  /* 0x7effffff0a057824 */ /* 0x000fc800078e02ff */
[----:B------:R-:W-:Y:S01]  /*58e0*/  IMAD.HI.U32 R5, R5, 0x7f000001, R10 ;  /* 0x7f00000105057827 */ /* 0x000fe200078e000a */
[----:B------:R-:W-:-:S03]  /*58f0*/  ISETP.GE.U32.AND P2, PT, R18, 0x7f000001, PT ;  /* 0x7f0000011200780c */ /* 0x000fc60003f46070 */
[----:B------:R-:W-:Y:S01]  /*5900*/  IMAD.WIDE.U32 R10, R82, R89, RZ ;  /* 0x00000059520a7225 */ /* 0x000fe200078e00ff */
[----:B------:R-:W-:-:S03]  /*5910*/  @P0 IADD3 R102, PT, PT, R102, -0x7f000001, RZ ;  /* 0x80ffffff66660810 */ /* 0x000fc60007ffe0ff */
[----:B------:R-:W-:Y:S01]  /*5920*/  IMAD R89, R10, 0x7effffff, RZ ;  /* 0x7effffff0a597824 */ /* 0x000fe200078e02ff */
[----:B------:R-:W-:-:S03]  /*5930*/  ISETP.GE.U32.AND P0, PT, R111, 0x7f000001, PT ;  /* 0x7f0000016f00780c */ /* 0x000fc60003f06070 */
[----:B------:R-:W-:Y:S01]  /*5940*/  IMAD.HI.U32 R89, R89, 0x7f000001, R10 ;  /* 0x7f00000159597827 */ /* 0x000fe200078e000a */
[----:B------:R-:W-:-:S03]  /*5950*/  @P1 IADD3 R119, PT, PT, R119, -0x7f000001, RZ ;  /* 0x80ffffff77771810 */ /* 0x000fc60007ffe0ff */
[----:B------:R-:W-:-:S04]  /*5960*/  IMAD.WIDE.U32 R10, R102, 0x5fffffa, RZ ;  /* 0x05fffffa660a7825 */ /* 0x000fc800078e00ff */
[----:B------:R-:W-:Y:S01]  /*5970*/  IMAD R113, R102, 0x6, RZ ;  /* 0x0000000666717824 */ /* 0x000fe200078e02ff */
[----:B------:R-:W-:-:S03]  /*5980*/  @P2 IADD3 R18, PT, PT, R18, -0x7f000001, RZ ;  /* 0x80ffffff12122810 */ /* 0x000fc60007ffe0ff */
[----:B------:R-:W-:-:S04]  /*5990*/  IMAD.HI.U32 R102, R113, 0x7f000001, R10 ;  /* 0x7f00000171667827 */ /* 0x000fc800078e000a */
[----:B------:R-:W-:-:S04]  /*59a0*/  IMAD.WIDE.U32 R112, R119, 0x5fffffa, RZ ;  /* 0x05fffffa77707825 */ /* 0x000fc800078e00ff */
[----:B------:R-:W-:Y:S02]  /*59b0*/  IMAD R119, R119, 0x6, RZ ;  /* 0x0000000677777824 */ /* 0x000fe400078e02ff */
[----:B------:R-:W-:Y:S01]  /*59c0*/  IMAD.WIDE.U32 R10, R18, 0x5fffffa, RZ ;  /* 0x05fffffa120a7825 */ /* 0x000fe200078e00ff */
[----:B------:R-:W-:-:S03]  /*59d0*/  @P0 IADD3 R111, PT, PT, R111, -0x7f000001, RZ ;  /* 0x80ffffff6f6f0810 */ /* 0x000fc60007ffe0ff */
[----:B------:R-:W-:Y:S01]  /*59e0*/  IMAD.HI.U32 R112, R119, 0x7f000001, R112 ;  /* 0x7f00000177707827 */ /* 0x000fe200078e0070 */
[----:B------:R-:W-:-:S03]  /*59f0*/  ISETP.GE.U32.AND P0, PT, R114, 0x7f000001, PT ;  /* 0x7f0000017200780c */ /* 0x000fc60003f06070 */
[----:B------:R-:W-:-:S04]  /*5a00*/  IMAD R113, R18, 0x6, RZ ;  /* 0x0000000612717824 */ /* 0x000fc800078e02ff */
[----:B------:R-:W-:-:S04]  /*5a10*/  IMAD.HI.U32 R18, R113, 0x7f000001, R10 ;  /* 0x7f00000171127827 */ /* 0x000fc800078e000a */
[----:B------:R-:W-:-:S04]  /*5a20*/  IMAD.WIDE.U32 R10, R111, 0x5fffffa, RZ ;  /* 0x05fffffa6f0a7825 */ /* 0x000fc800078e00ff */
[----:B------:R-:W-:-:S04]  /*5a30*/  IMAD R111, R111, 0x6, RZ ;  /* 0x000000066f6f7824 */ /* 0x000fc800078e02ff */
[----:B------:R-:W-:-:S04]  /*5a40*/  IMAD.HI.U32 R119, R111, 0x7f000001, R10 ;  /* 0x7f0000016f777827 */ /* 0x000fc800078e000a */
[----:B------:R-:W-:Y:S01]  /*5a50*/  IMAD.WIDE.U32 R10, R117, R83, RZ ;  /* 0x00000053750a7225 */ /* 0x000fe200078e00ff */
[----:B------:R-:W-:-:S03]  /*5a60*/  @P0 IADD3 R114, PT, PT, R114, -0x7f000001, RZ ;  /* 0x80ffffff72720810 */ /* 0x000fc60007ffe0ff */
[----:B------:R-:W-:Y:S01]  /*5a70*/  IMAD R113, R10, 0x7effffff, RZ ;  /* 0x7effffff0a717824 */ /* 0x000fe200078e02ff */
[----:B------:R-:W-:Y:S01]  /*5a80*/  ISETP.GE.U32.AND P1, PT, R95, 0x7f000001, PT ;  /* 0x7f0000015f00780c */ /* 0x000fe20003f26070 */
[----:B------:R-:W-:Y:S02]  /*5a90*/  ISETP.GE.U32.AND P0, PT, R114, 0x7f000001, PT ;  /* 0x7f0000017200780c */ /* 0x000fe40003f06070 */
[----:B------:R-:W-:-:S04]  /*5aa0*/  IMAD.HI.U32 R113, R113, 0x7f000001, R10 ;  /* 0x7f00000171717827 */ /* 0x000fc800078e000a */
[----:B------:R-:W-:Y:S01]  /*5ab0*/  IMAD.WIDE.U32 R10, R71, R12, RZ ;  /* 0x0000000c470a7225 */ /* 0x000fe200078e00ff */
[----:B------:R-:W-:-:S03]  /*5ac0*/  ISETP.GE.U32.AND P3, PT, R89, 0x7f000001, PT ;  /* 0x7f0000015900780c */ /* 0x000fc60003f66070 */
[----:B------:R-:W-:-:S04]  /*5ad0*/  IMAD R111, R10, 0x7effffff, RZ ;  /* 0x7effffff0a6f7824 */ /* 0x000fc800078e02ff */
[----:B------:R-:W-:-:S04]  /*5ae0*/  IMAD.HI.U32 R12, R111, 0x7f000001, R10 ;  /* 0x7f0000016f0c7827 */ /* 0x000fc800078e000a */
[----:B------:R-:W-:Y:S01]  /*5af0*/  IMAD.WIDE.U32 R110, R71, R110, RZ ;  /* 0x0000006e476e7225 */ /* 0x000fe200078e00ff */
[----:B------:R-:W-:Y:S02]  /*5b00*/  @P0 IADD3 R114, PT, PT, R114, -0x7f000001, RZ ;  /* 0x80ffffff72720810 */ /* 0x000fe40007ffe0ff */
[----:B------:R-:W-:Y:S01]  /*5b10*/  @P1 IADD3 R95, PT, PT, R95, -0x7f000001, RZ ;  /* 0x80ffffff5f5f1810 */ /* 0x000fe20007ffe0ff */
[----:B------:R-:W-:Y:S01]  /*5b20*/  IMAD R11, R110, 0x7effffff, RZ ;  /* 0x7effffff6e0b7824 */ /* 0x000fe200078e02ff */
[----:B------:R-:W-:-:S03]  /*5b30*/  @P3 IADD3 R89, PT, PT, R89, -0x7f000001, RZ ;  /* 0x80ffffff59593810 */ /* 0x000fc60007ffe0ff */
[----:B------:R-:W-:Y:S01]  /*5b40*/  IMAD.HI.U32 R110, R11, 0x7f000001, R110 ;  /* 0x7f0000010b6e7827 */ /* 0x000fe200078e006e */
[----:B------:R-:W-:Y:S01]  /*5b50*/  IADD3 R111, PT, PT, R114, R95, RZ ;  /* 0x0000005f726f7210 */ /* 0x000fe20007ffe0ff */
[----:B------:R-:W-:Y:S01]  /*5b60*/  ISETP.GE.U32.AND P0, PT, R94, 0x7f000001, PT ;  /* 0x7f0000015e00780c */ /* 0x000fe20003f06070 */
[----:B------:R-:W-:Y:S01]  /*5b70*/  ISETP.GE.U32.AND P4, PT, R96, 0x7f000001, PT ;  /* 0x7f0000016000780c */ /* 0x000fe20003f86070 */
[----:B------:R-:W-:Y:S02]  /*5b80*/  ISETP.GE.U32.AND P3, PT, R89, 0x7f000001, PT ;  /* 0x7f0000015900780c */ /* 0x000fe40003f66070 */
[----:B------:R-:W-:Y:S01]  /*5b90*/  ISETP.GE.U32.AND P1, PT, R111, 0x7f000001, PT ;  /* 0x7f0000016f00780c */ /* 0x000fe20003f26070 */
[----:B------:R-:W-:-:S08]  /*5ba0*/  ISETP.GE.U32.AND P6, PT, R97, 0x7f000001, PT ;  /* 0x7f0000016100780c */ /* 0x000fd00003fc6070 */
[----:B------:R-:W-:Y:S02]  /*5bb0*/  @P0 IADD3 R94, PT, PT, R94, -0x7f000001, RZ ;  /* 0x80ffffff5e5e0810 */ /* 0x000fe40007ffe0ff */
[----:B------:R-:W-:Y:S02]  /*5bc0*/  @P4 IADD3 R96, PT, PT, R96, -0x7f000001, RZ ;  /* 0x80ffffff60604810 */ /* 0x000fe40007ffe0ff */
[----:B------:R-:W-:Y:S02]  /*5bd0*/  @P3 IADD3 R89, PT, PT, R89, -0x7f000001, RZ ;  /* 0x80ffffff59593810 */ /* 0x000fe40007ffe0ff */
[----:B------:R-:W-:Y:S02]  /*5be0*/  @P1 IADD3 R111, PT, PT, R111, -0x7f000001, RZ ;  /* 0x80ffffff6f6f1810 */ /* 0x000fe40007ffe0ff */
[----:B------:R-:W-:Y:S02]  /*5bf0*/  IADD3 R96, PT, PT, R89, R96, RZ ;  /* 0x0000006059607210 */ /* 0x000fe40007ffe0ff */
[----:B------:R-:W-:Y:S01]  /*5c00*/  IADD3 R94, PT, PT, R111, R94, RZ ;  /* 0x0000005e6f5e7210 */ /* 0x000fe20007ffe0ff */
[----:B------:R-:W-:Y:S01]  /*5c10*/  ISETP.GE.U32.AND P1, PT, R93, 0x7f000001, PT ;  /* 0x7f0000015d00780c */ /* 0x000fe20003f26070 */
[----:B------:R-:W-:Y:S01]  /*5c20*/  @P6 IADD3 R97, PT, PT, R97, -0x7f000001, RZ ;  /* 0x80ffffff61616810 */ /* 0x000fe20007ffe0ff */
[----:B------:R-:W-:Y:S01]  /*5c30*/  ISETP.GE.U32.AND P6, PT, R119, 0x7f000001, PT ;  /* 0x7f0000017700780c */ /* 0x000fe20003fc6070 */
[----:B------:R-:W-:Y:S01]  /*5c40*/  ISETP.GE.U32.AND P3, PT, R96, 0x7f000001, PT ;  /* 0x7f0000016000780c */ /* 0x000fe20003f66070 */
[----:B------:R-:W-:Y:S01]  /*5c50*/  ISETP.GE.U32.AND P0, PT, R94, 0x7f000001, PT ;  /* 0x7f0000015e00780c */ /* 0x000fe20003f06070 */
[----:B------:R-:W-:-:S02]  /*5c60*/  IMAD.WIDE.U32 R10, R71, R117, RZ ;  /* 0x00000075470a7225 */ /* 0x000fc400078e00ff */
[----:B------:R-:W2:Y:S06]  /*5c70*/  LDL R117, [R1+0x110] ;  /* 0x0001100001757983 */ /* 0x000eac0000100800 */
[----:B------:R-:W-:Y:S02]  /*5c80*/  @P1 IADD3 R93, PT, PT, R93, -0x7f000001, RZ ;  /* 0x80ffffff5d5d1810 */ /* 0x000fe40007ffe0ff */
[----:B------:R-:W-:Y:S02]  /*5c90*/  @P6 IADD3 R119, PT, PT, R119, -0x7f000001, RZ ;  /* 0x80ffffff77776810 */ /* 0x000fe40007ffe0ff */
[----:B------:R-:W-:-:S02]  /*5ca0*/  @P3 IADD3 R96, PT, PT, R96, -0x7f000001, RZ ;  /* 0x80ffffff60603810 */ /* 0x000fc40007ffe0ff */
[----:B------:R-:W-:-:S04]  /*5cb0*/  @P0 IADD3 R94, PT, PT, R94, -0x7f000001, RZ ;  /* 0x80ffffff5e5e0810 */ /* 0x000fc80007ffe0ff */
[----:B------:R-:W-:Y:S02]  /*5cc0*/  IADD3 R93, PT, PT, R94, R93, RZ ;  /* 0x0000005d5e5d7210 */ /* 0x000fe40007ffe0ff */
[----:B------:R-:W-:Y:S02]  /*5cd0*/  IADD3 R94, PT, PT, R96, R119, RZ ;  /* 0x00000077605e7210 */ /* 0x000fe40007ffe0ff */
[----:B------:R-:W3:Y:S01]  /*5ce0*/  LDL R119, [R1+0x114] ;  /* 0x0001140001777983 */ /* 0x000ee20000100800 */
[----:B------:R-:W-:Y:S01]  /*5cf0*/  ISETP.GE.U32.AND P2, PT, R90, 0x7f000001, PT ;  /* 0x7f0000015a00780c */ /* 0x000fe20003f46070 */
[----:B------:R-:W-:-:S12]  /*5d00*/  ISETP.GE.U32.AND P5, PT, R102, 0x7f000001, PT ;  /* 0x7f0000016600780c */ /* 0x000fd80003fa6070 */
[----:B------:R-:W-:-:S05]  /*5d10*/  @P2 IADD3 R90, PT, PT, R90, -0x7f000001, RZ ;  /* 0x80ffffff5a5a2810 */ /* 0x000fca0007ffe0ff */
[----:B------:R-:W-:Y:S01]  /*5d20*/  ISETP.GE.U32.AND P2, PT, R90, 0x7f000001, PT ;  /* 0x7f0000015a00780c */ /* 0x000fe20003f46070 */
[----:B------:R-:W-:Y:S01]  /*5d30*/  IMAD R95, R10, 0x7effffff, RZ ;  /* 0x7effffff0a5f7824 */ /* 0x000fe200078e02ff */
[----:B------:R-:W-:Y:S01]  /*5d40*/  @P5 IADD3 R102, PT, PT, R102, -0x7f000001, RZ ;  /* 0x80ffffff66665810 */ /* 0x000fe20007ffe0ff */
[----:B------:R-:W-:Y:S02]  /*5d50*/  ISETP.GE.U32.AND P0, PT, R93, 0x7f000001, PT ;  /* 0x7f0000015d00780c */ /* 0x000fe40003f06070 */
[----:B------:R-:W-:-:S04]  /*5d60*/  IMAD.HI.U32 R95, R95, 0x7f000001, R10 ;  /* 0x7f0000015f5f7827 */ /* 0x000fc800078e000a */
[----:B------:R-:W-:-:S04]  /*5d70*/  IMAD.WIDE.U32 R10, R97, 0x5fffffa, RZ ;  /* 0x05fffffa610a7825 */ /* 0x000fc800078e00ff */
[----:B------:R-:W-:Y:S01]  /*5d80*/  @P2 IADD3 R90, PT, PT, R90, -0x7f000001, RZ ;  /* 0x80ffffff5a5a2810 */ /* 0x000fe20007ffe0ff */
[----:B------:R-:W-:-:S03]  /*5d90*/  IMAD R97, R97, 0x6, RZ ;  /* 0x0000000661617824 */ /* 0x000fc600078e02ff */
[----:B------:R-:W-:Y:S02]  /*5da0*/  IADD3 R111, PT, PT, R90, R102, RZ ;  /* 0x000000665a6f7210 */ /* 0x000fe40007ffe0ff */
[----:B------:R-:W4:Y:S01]  /*5db0*/  LDL R102, [R1+0x118] ;  /* 0x0001180001667983 */ /* 0x000f220000100800 */
[----:B------:R-:W-:Y:S01]  /*5dc0*/  IMAD.HI.U32 R97, R97, 0x7f000001, R10 ;  /* 0x7f00000161617827 */ /* 0x000fe200078e000a */
[----:B------:R-:W-:-:S03]  /*5dd0*/  ISETP.GE.U32.AND P5, PT, R112, 0x7f000001, PT ;  /* 0x7f0000017000780c */ /* 0x000fc60003fa6070 */
[----:B------:R-:W-:Y:S01]  /*5de0*/  IMAD.WIDE.U32 R10, R82, R83, RZ ;  /* 0x00000053520a7225 */ /* 0x000fe200078e00ff */
[----:B------:R-:W-:Y:S01]  /*5df0*/  ISETP.GE.U32.AND P4, PT, R111, 0x7f000001, PT ;  /* 0x7f0000016f00780c */ /* 0x000fe20003f86070 */
[----:B------:R-:W-:Y:S02]  /*5e00*/  @P0 IADD3 R93, PT, PT, R93, -0x7f000001, RZ ;  /* 0x80ffffff5d5d0810 */ /* 0x000fe40007ffe0ff */
[----:B------:R-:W-:Y:S01]  /*5e10*/  IMAD R83, R10, 0x7effffff, RZ ;  /* 0x7effffff0a537824 */ /* 0x000fe200078e02ff */
[----:B------:R-:W-:-:S03]  /*5e20*/  ISETP.GE.U32.AND P2, PT, R5, 0x7f000001, PT ;  /* 0x7f0000010500780c */ /* 0x000fc60003f46070 */
[----:B------:R-:W-:-:S04]  /*5e30*/  IMAD.HI.U32 R90, R83, 0x7f000001, R10 ;  /* 0x7f000001535a7827 */ /* 0x000fc800078e000a */
[----:B------:R-:W-:Y:S02]  /*5e40*/  IMAD.WIDE.U32 R10, R80, R93, RZ ;  /* 0x0000005d500a7225 */ /* 0x000fe400078e00ff */
[----:B------:R-:W2:Y:S01]  /*5e50*/  LDL R93, [R1+0x11c] ;  /* 0x00011c00015d7983 */ /* 0x000ea20000100800 */
[----:B------:R-:W-:Y:S02]  /*5e60*/  @P5 IADD3 R112, PT, PT, R112, -0x7f000001, RZ ;  /* 0x80ffffff70705810 */ /* 0x000fe40007ffe0ff */
[----:B------:R-:W-:Y:S02]  /*5e70*/  @P4 IADD3 R111, PT, PT, R111, -0x7f000001, RZ ;  /* 0x80ffffff6f6f4810 */ /* 0x000fe40007ffe0ff */
[----:B------:R-:W-:Y:S02]  /*5e80*/  @P2 IADD3 R5, PT, PT, R5, -0x7f000001, RZ ;  /* 0x80ffffff05052810 */ /* 0x000fe40007ffe0ff */
[----:B------:R-:W-:Y:S01]  /*5e90*/  IADD3 R89, PT, PT, R111, R112, RZ ;  /* 0x000000706f597210 */ /* 0x000fe20007ffe0ff */
[----:B------:R-:W-:Y:S01]  /*5ea0*/  ISETP.GE.U32.AND P5, PT, R18, 0x7f000001, PT ;  /* 0x7f0000011200780c */ /* 0x000fe20003fa6070 */
[----:B------:R-:W-:Y:S01]  /*5eb0*/  ISETP.GE.U32.AND P6, PT, R97, 0x7f000001, PT ;  /* 0x7f0000016100780c */ /* 0x000fe20003fc6070 */
[----:B------:R-:W-:-:S02]  /*5ec0*/  ISETP.GE.U32.AND P4, PT, R94, 0x7f000001, PT ;  /* 0x7f0000015e00780c */ /* 0x000fc40003f86070 */
[----:B------:R-:W-:Y:S01]  /*5ed0*/  ISETP.GE.U32.AND P3, PT, R89, 0x7f000001, PT ;  /* 0x7f0000015900780c */ /* 0x000fe20003f66070 */
[----:B------:R-:W-:Y:S01]  /*5ee0*/  ISETP.GE.U32.AND P1, PT, R14, 0x7f000001, PT ;  /* 0x7f0000010e00780c */ /* 0x000fe20003f26070 */
[----:B------:R-:W-:Y:S01]  /*5ef0*/  ISETP.GE.U32.AND P2, PT, R5, 0x7f000001, PT ;  /* 0x7f0000010500780c */ /* 0x000fe20003f46070 */
[----:B------:R-:W-:-:S06]  /*5f00*/  ISETP.GE.U32.AND P0, PT, R113, 0x7f000001, PT ;  /* 0x7f0000017100780c */ /* 0x000fcc0003f06070 */
[----:B------:R-:W-:Y:S02]  /*5f10*/  @P5 IADD3 R18, PT, PT, R18, -0x7f000001, RZ ;  /* 0x80ffffff12125810 */ /* 0x000fe40007ffe0ff */
[----:B------:R-:W-:Y:S02]  /*5f20*/  @P6 IADD3 R97, PT, PT, R97, -0x7f000001, RZ ;  /* 0x80ffffff61616810 */ /* 0x000fe40007ffe0ff */
[----:B------:R-:W-:Y:S02]  /*5f30*/  @P4 IADD3 R94, PT, PT, R94, -0x7f000001, RZ ;  /* 0x80ffffff5e5e4810 */ /* 0x000fe40007ffe0ff */
[----:B------:R-:W-:Y:S02]  /*5f40*/  @P3 IADD3 R89, PT, PT, R89, -0x7f000001, RZ ;  /* 0x80ffffff59593810 */ /* 0x000fe40007ffe0ff */
[----:B------:R-:W-:Y:S02]  /*5f50*/  @P1 IADD3 R14, PT, PT, R14, -0x7f000001, RZ ;  /* 0x80ffffff0e0e1810 */ /* 0x000fe40007ffe0ff */
[----:B------:R-:W-:-:S02]  /*5f60*/  @P2 IADD3 R5, PT, PT, R5, -0x7f000001, RZ ;  /* 0x80ffffff05052810 */ /* 0x000fc40007ffe0ff */
[----:B------:R-:W-:Y:S02]  /*5f70*/  @P0 IADD3 R113, PT, PT, R113, -0x7f000001, RZ ;  /* 0x80ffffff71710810 */ /* 0x000fe40007ffe0ff */
[----:B------:R-:W-:Y:S02]  /*5f80*/  IADD3 R18, PT, PT, R89, R18, RZ ;  /* 0x0000001259127210 */ /* 0x000fe40007ffe0ff */
[----:B------:R-:W-:Y:S02]  /*5f90*/  IADD3 R89, PT, PT, R94, R97, RZ ;  /* 0x000000615e597210 */ /* 0x000fe40007ffe0ff */
[----:B------:R-:W-:Y:S01]  /*5fa0*/  IADD3 R94, PT, PT, R5, R14, RZ ;  /* 0x0000000e055e7210 */ /* 0x000fe20007ffe0ff */
[----:B------:R-:W-:Y:S01]  /*5fb0*/  ISETP.GE.U32.AND P0, PT, R90, 0x7f000001, PT ;  /* 0x7f0000015a00780c */ /* 0x000fe20003f06070 */
[----:B------:R-:W-:-:S03]  /*5fc0*/  ISETP.GE.U32.AND P2, PT, R79, 0x7f000001, PT ;  /* 0x7f0000014f00780c */ /* 0x000fc60003f46070 */
[----:B------:R-:W-:Y:S01]  /*5fd0*/  ISETP.GE.U32.AND P1, PT, R94, 0x7f000001, PT ;  /* 0x7f0000015e00780c */ /* 0x000fe20003f26070 */
[----:B------:R-:W-:Y:S01]  /*5fe0*/  ISETP.GE.U32.AND P4, PT, R89, 0x7f000001, PT ;  /* 0x7f0000015900780c */ /* 0x000fe20003f86070 */
[----:B------:R-:W-:Y:S01]  /*5ff0*/  ISETP.GE.U32.AND P3, PT, R18, 0x7f000001, PT ;  /* 0x7f0000011200780c */ /* 0x000fe20003f66070 */
[----:B------:R-:W-:-:S06]  /*6000*/  IMAD R5, R10, 0x7effffff, RZ ;  /* 0x7effffff0a057824 */ /* 0x000fcc00078e02ff */
[----:B------:R-:W-:Y:S01]  /*6010*/  @P0 IADD3 R90, PT, PT, R90, -0x7f000001, RZ ;  /* 0x80ffffff5a5a0810 */ /* 0x000fe20007ffe0ff */
[----:B------:R-:W-:Y:S01]  /*6020*/  IMAD.HI.U32 R14, R5, 0x7f000001, R10 ;  /* 0x7f000001050e7827 */ /* 0x000fe200078e000a */
[----:B------:R-:W-:Y:S02]  /*6030*/  @P2 IADD3 R79, PT, PT, R79, -0x7f000001, RZ ;  /* 0x80ffffff4f4f2810 */ /* 0x000fe40007ffe0ff */
[----:B------:R-:W-:Y:S01]  /*6040*/  @P1 IADD3 R94, PT, PT, R94, -0x7f000001, RZ ;  /* 0x80ffffff5e5e1810 */ /* 0x000fe20007ffe0ff */
[----:B------:R-:W-:Y:S01]  /*6050*/  IMAD.WIDE.U32 R10, R113, 0x5fffffa, RZ ;  /* 0x05fffffa710a7825 */ /* 0x000fe200078e00ff */
[----:B------:R-:W-:Y:S01]  /*6060*/  ISETP.GE.U32.AND P1, PT, R75, 0x7f000001, PT ;  /* 0x7f0000014b00780c */ /* 0x000fe20003f26070 */
[----:B------:R-:W-:Y:S01]  /*6070*/  ISETP.GE.U32.AND P0, PT, R90, 0x7f000001, PT ;  /* 0x7f0000015a00780c */ /* 0x000fe20003f06070 */
[----:B------:R-:W-:Y:S01]  /*6080*/  @P4 IADD3 R89, PT, PT, R89, -0x7f000001, RZ ;  /* 0x80ffffff59594810 */ /* 0x000fe20007ffe0ff */
[----:B------:R-:W-:-:S04]  /*6090*/  IMAD.WIDE.U32 R82, R71, R82, RZ ;  /* 0x0000005247527225 */ /* 0x000fc800078e00ff */
[----:B------:R-:W-:Y:S01]  /*60a0*/  IMAD R5, R113, 0x6, RZ ;  /* 0x0000000671057824 */ /* 0x000fe200078e02ff */
[----:B------:R-:W-:Y:S01]  /*60b0*/  @P3 IADD3 R18, PT, PT, R18, -0x7f000001, RZ ;  /* 0x80ffffff12123810 */ /* 0x000fe20007ffe0ff */
[----:B------:R-:W-:Y:S01]  /*60c0*/  IMAD R71, R82, 0x7effffff, RZ ;  /* 0x7effffff52477824 */ /* 0x000fe200078e02ff */
[----:B------:R-:W-:Y:S01]  /*60d0*/  IADD3 R94, PT, PT, R94, R79, RZ ;  /* 0x0000004f5e5e7210 */ /* 0x000fe20007ffe0ff */
[----:B------:R-:W-:-:S04]  /*60e0*/  IMAD.HI.U32 R5, R5, 0x7f000001, R10 ;  /* 0x7f00000105057827 */ /* 0x000fc800078e000a */
[----:B------:R-:W-:Y:S01]  /*60f0*/  IMAD.WIDE.U32 R10, R89, R32, RZ ;  /* 0x00000020590a7225 */ /* 0x000fe200078e00ff */
[----:B------:R-:W-:Y:S01]  /*6100*/  ISETP.GE.U32.AND P3, PT, R5, 0x7f000001, PT ;  /* 0x7f0000010500780c */ /* 0x000fe20003f66070 */
[----:B------:R-:W-:Y:S02]  /*6110*/  ISETP.GE.U32.AND P2, PT, R94, 0x7f000001, PT ;  /* 0x7f0000015e00780c */ /* 0x000fe40003f46070 */
[----:B------:R-:W-:Y:S01]  /*6120*/  IMAD.HI.U32 R71, R71, 0x7f000001, R82 ;  /* 0x7f00000147477827 */ /* 0x000fe200078e0052 */
[----:B------:R-:W-:-:S03]  /*6130*/  @P1 IADD3 R75, PT, PT, R75, -0x7f000001, RZ ;  /* 0x80ffffff4b4b1810 */ /* 0x000fc60007ffe0ff */
[----:B------:R-:W-:Y:S01]  /*6140*/  IMAD.WIDE.U32 R82, R18, R56, RZ ;  /* 0x0000003812527225 */ /* 0x000fe200078e00ff */
[----:B------:R-:W-:-:S03]  /*6150*/  @P0 IADD3 R90, PT, PT, R90, -0x7f000001, RZ ;  /* 0x80ffffff5a5a0810 */ /* 0x000fc60007ffe0ff */
[----:B------:R-:W-:Y:S02]  /*6160*/  IMAD R79, R10, 0x7effffff, RZ ;  /* 0x7effffff0a4f7824 */ /* 0x000fe400078e02ff */
[----:B------:R-:W-:Y:S02]  /*6170*/  IMAD R113, R82, 0x7effffff, RZ ;  /* 0x7effffff52717824 */ /* 0x000fe400078e02ff */
[----:B------:R-:W-:Y:S01]  /*6180*/  IMAD.HI.U32 R114, R79, 0x7f000001, R10 ;  /* 0x7f0000014f727827 */ /* 0x000fe200078e000a */
[----:B------:R-:W-:-:S03]  /*6190*/  IADD3 R90, PT, PT, R90, R75, RZ ;  /* 0x0000004b5a5a7210 */ /* 0x000fc60007ffe0ff */
[----:B------:R-:W-:-:S04]  /*61a0*/  IMAD.WIDE.U32 R10, R89, R56, RZ ;  /* 0x00000038590a7225 */ /* 0x000fc800078e00ff */
[----:B------:R-:W-:-:S04]  /*61b0*/  IMAD.HI.U32 R113, R113, 0x7f000001, R82 ;  /* 0x7f00000171717827 */ /* 0x000fc800078e0052 */
[----:B------:R-:W-:-:S04]  /*61c0*/  IMAD.WIDE.U32 R82, R18, R54, RZ ;  /* 0x0000003612527225 */ /* 0x000fc800078e00ff */
[----:B------:R-:W-:Y:S01]  /*61d0*/  IMAD R79, R10, 0x7effffff, RZ ;  /* 0x7effffff0a4f7824 */ /* 0x000fe200078e02ff */
[----:B------:R-:W-:Y:S01]  /*61e0*/  @P3 IADD3 R5, PT, PT, R5, -0x7f000001, RZ ;  /* 0x80ffffff05053810 */ /* 0x000fe20007ffe0ff */
[----:B------:R-:W-:Y:S01]  /*61f0*/  IMAD R97, R82, 0x7effffff, RZ ;  /* 0x7effffff52617824 */ /* 0x000fe200078e02ff */
[----:B------:R-:W-:Y:S01]  /*6200*/  @P2 IADD3 R94, PT, PT, R94, -0x7f000001, RZ ;  /* 0x80ffffff5e5e2810 */ /* 0x000fe20007ffe0ff */
[----:B------:R-:W-:Y:S01]  /*6210*/  IMAD.HI.U32 R96, R79, 0x7f000001, R10 ;  /* 0x7f0000014f607827 */ /* 0x000fe200078e000a */
[----:B------:R-:W-:Y:S01]  /*6220*/  ISETP.GE.U32.AND P1, PT, R9, 0x7f000001, PT ;  /* 0x7f0000010900780c */ /* 0x000fe20003f26070 */
[----:B------:R-:W-:Y:S02]  /*6230*/  ISETP.GE.U32.AND P0, PT, R90, 0x7f000001, PT ;  /* 0x7f0000015a00780c */ /* 0x000fe40003f06070 */
[----:B------:R-:W-:Y:S01]  /*6240*/  IMAD.WIDE.U32 R10, R18, R32, RZ ;  /* 0x00000020120a7225 */ /* 0x000fe200078e00ff */
[----:B------:R-:W-:-:S03]  /*6250*/  IADD3 R79, PT, PT, R94, R5, RZ ;  /* 0x000000055e4f7210 */ /* 0x000fc60007ffe0ff */
[----:B------:R-:W-:-:S04]  /*6260*/  IMAD.HI.U32 R97, R97, 0x7f000001, R82 ;  /* 0x7f00000161617827 */ /* 0x000fc800078e0052 */
[----:B------:R-:W-:Y:S02]  /*6270*/  IMAD R75, R10, 0x7effffff, RZ ;  /* 0x7effffff0a4b7824 */ /* 0x000fe400078e02ff */
[----:B------:R-:W-:Y:S01]  /*6280*/  IMAD.WIDE.U32 R82, R18, R50, RZ ;  /* 0x0000003212527225 */ /* 0x000fe200078e00ff */
[----:B------:R-:W-:-:S03]  /*6290*/  ISETP.GE.U32.AND P2, PT, R79, 0x7f000001, PT ;  /* 0x7f0000014f00780c */ /* 0x000fc60003f46070 */
[----:B------:R-:W-:-:S04]  /*62a0*/  IMAD.HI.U32 R112, R75, 0x7f000001, R10 ;  /* 0x7f0000014b707827 */ /* 0x000fc800078e000a */
[----:B------:R-:W-:Y:S02]  /*62b0*/  IMAD R5, R82, 0x7effffff, RZ ;  /* 0x7effffff52057824 */ /* 0x000fe400078e02ff */
[----:B------:R-:W-:Y:S01]  /*62c0*/  IMAD.WIDE.U32 R10, R89, R54, RZ ;  /* 0x00000036590a7225 */ /* 0x000fe200078e00ff */
[----:B------:R-:W-:Y:S02]  /*62d0*/  @P1 IADD3 R9, PT, PT, R9, -0x7f000001, RZ ;  /* 0x80ffffff09091810 */ /* 0x000fe40007ffe0ff */
[----:B------:R-:W-:Y:S01]  /*62e0*/  @P0 IADD3 R90, PT, PT, R90, -0x7f000001, RZ ;  /* 0x80ffffff5a5a0810 */ /* 0x000fe20007ffe0ff */
[----:B------:R-:W-:-:S04]  /*62f0*/  IMAD.HI.U32 R18, R5, 0x7f000001, R82 ;  /* 0x7f00000105127827 */ /* 0x000fc800078e0052 */
[----:B------:R-:W-:Y:S01]  /*6300*/  IMAD R5, R10, 0x7effffff, RZ ;  /* 0x7effffff0a057824 */ /* 0x000fe200078e02ff */
[----:B------:R-:W-:-:S03]  /*6310*/  IADD3 R82, PT, PT, R90, R9, RZ ;  /* 0x000000095a527210 */ /* 0x000fc60007ffe0ff */
[----:B------:R-:W-:-:S04]  /*6320*/  IMAD.HI.U32 R5, R5, 0x7f000001, R10 ;  /* 0x7f00000105057827 */ /* 0x000fc800078e000a */
[----:B------:R-:W-:Y:S01]  /*6330*/  IMAD.WIDE.U32 R10, R89, R50, RZ ;  /* 0x00000032590a7225 */ /* 0x000fe200078e00ff */
[----:B------:R-:W-:Y:S01]  /*6340*/  @P2 IADD3 R79, PT, PT, R79, -0x7f000001, RZ ;  /* 0x80ffffff4f4f2810 */ /* 0x000fe20007ffe0ff */
[----:B------:R-:W-:Y:S01]  /*6350*/  ISETP.GE.U32.AND P1, PT, R57, 0x7f000001, PT ;  /* 0x7f0000013900780c */ /* 0x000fe20003f26070 */
[----:B------:R-:W-:Y:S01]  /*6360*/  ISETP.GE.U32.AND P0, PT, R82, 0x7f000001, PT ;  /* 0x7f0000015200780c */ /* 0x000fe20003f06070 */
[----:B------:R-:W-:-:S04]  /*6370*/  IMAD R75, R10, 0x7effffff, RZ ;  /* 0x7effffff0a4b7824 */ /* 0x000fc800078e02ff */
[----:B------:R-:W-:-:S04]  /*6380*/  IMAD.HI.U32 R90, R75, 0x7f000001, R10 ;  /* 0x7f0000014b5a7827 */ /* 0x000fc800078e000a */
[----:B------:R-:W-:-:S04]  /*6390*/  IMAD.WIDE.U32 R10, R79, R54, RZ ;  /* 0x000000364f0a7225 */ /* 0x000fc800078e00ff */
[----:B------:R-:W-:Y:S01]  /*63a0*/  IMAD R75, R10, 0x7effffff, RZ ;  /* 0x7effffff0a4b7824 */ /* 0x000fe200078e02ff */
[----:B------:R-:W-:Y:S02]  /*63b0*/  @P1 IADD3 R57, PT, PT, R57, -0x7f000001, RZ ;  /* 0x80ffffff39391810 */ /* 0x000fe40007ffe0ff */
[----:B------:R-:W-:Y:S01]  /*63c0*/  @P0 IADD3 R82, PT, PT, R82, -0x7f000001, RZ ;  /* 0x80ffffff52520810 */ /* 0x000fe20007ffe0ff */
[----:B------:R-:W-:-:S04]  /*63d0*/  IMAD.HI.U32 R75, R75, 0x7f000001, R10 ;  /* 0x7f0000014b4b7827 */ /* 0x000fc800078e000a */
[----:B------:R-:W-:Y:S01]  /*63e0*/  IMAD.WIDE.U32 R10, R79, R32, RZ ;  /* 0x000000204f0a7225 */ /* 0x000fe200078e00ff */
[----:B------:R-:W-:-:S03]  /*63f0*/  IADD3 R82, PT, PT, R82, R57, RZ ;  /* 0x0000003952527210 */ /* 0x000fc60007ffe0ff */
[----:B------:R-:W-:Y:S02]  /*6400*/  IMAD R9, R10, 0x7effffff, RZ ;  /* 0x7effffff0a097824 */ /* 0x000fe400078e02ff */
[----:B------:R-:W-:Y:S02]  /*6410*/  ISETP.GE.U32.AND P0, PT, R82, 0x7f000001, PT ;  /* 0x7f0000015200780c */ /* 0x000fe40003f06070 */
[----:B------:R-:W-:-:S04]  /*6420*/  IMAD.HI.U32 R9, R9, 0x7f000001, R10 ;  /* 0x7f00000109097827 */ /* 0x000fc800078e000a */
        /* <DEDUP_REMOVED lines=17> */
[----:B------:R-:W-:-:S04]  /*6540*/  IMAD.HI.U32 R57, R57, 0x7f000001, R10 ;  /* 0x7f00000139397827 */ /* 0x000fc800078e000a */
[----:B------:R-:W-:Y:S01]  /*6550*/  IMAD.WIDE.U32 R10, R82, R50, RZ ;  /* 0x00000032520a7225 */ /* 0x000fe200078e00ff */
        /* <DEDUP_REMOVED lines=23> */
[----:B------:R-:W-:Y:S01]  /*66d0*/  IMAD.HI.U32 R83, R83, 0x7f000001, R10 ;  /* 0x7f00000153537827 */ /* 0x000fe200078e000a */
[----:B------:R-:W-:-:S03]  /*66e0*/  ISETP.GE.U32.AND P0, PT, R107, 0x7f000001, PT ;  /* 0x7f0000016b00780c */ /* 0x000fc60003f06070 */
[----:B------:R-:W-:-:S04]  /*66f0*/  IMAD.WIDE.U32 R10, R89, 0x5fffffa, RZ ;  /* 0x05fffffa590a7825 */ /* 0x000fc800078e00ff */
[----:B------:R-:W-:-:S04]  /*6700*/  IMAD R89, R89, 0x6, RZ ;  /* 0x0000000659597824 */ /* 0x000fc800078e02ff */
[----:B------:R-:W-:-:S04]  /*6710*/  IMAD.HI.U32 R89, R89, 0x7f000001, R10 ;  /* 0x7f00000159597827 */ /* 0x000fc800078e000a */
[----:B------:R-:W-:-:S04]  /*6720*/  IMAD.WIDE.U32 R10, R82, 0x5fffffa, RZ ;  /* 0x05fffffa520a7825 */ /* 0x000fc800078e00ff */
[----:B------:R-:W-:Y:S01]  /*6730*/  IMAD R123, R82, 0x6, RZ ;  /* 0x00000006527b7824 */ /* 0x000fe200078e02ff */
[----:B------:R-:W-:-:S03]  /*6740*/  @P0 IADD3 R107, PT, PT, R107, -0x7f000001, RZ ;  /* 0x80ffffff6b6b0810 */ /* 0x000fc60007ffe0ff */
[----:B------:R-:W-:Y:S01]  /*6750*/  IMAD.HI.U32 R94, R123, 0x7f000001, R10 ;  /* 0x7f0000017b5e7827 */ /* 0x000fe200078e000a */
[----:B------:R-:W-:-:S03]  /*6760*/  ISETP.GE.U32.AND P0, PT, R100, 0x7f000001, PT ;  /* 0x7f0000016400780c */ /* 0x000fc60003f06070 */
[----:B------:R-:W-:-:S04]  /*6770*/  IMAD.WIDE.U32 R10, R64, R99, RZ ;  /* 0x00000063400a7225 */ /* 0x000fc800078e00ff */
[----:B------:R-:W-:Y:S01]  /*6780*/  IMAD R123, R10, 0x7effffff, RZ ;  /* 0x7effffff0a7b7824 */ /* 0x000fe200078e02ff */
[----:B--2---:R-:W-:-:S03]  /*6790*/  IADD3 R124, PT, PT, R107, R117, RZ ;  /* 0x000000756b7c7210 */ /* 0x004fc60007ffe0ff */
[----:B------:R-:W-:-:S04]  /*67a0*/  IMAD.HI.U32 R82, R123, 0x7f000001, R10 ;  /* 0x7f0000017b527827 */ /* 0x000fc800078e000a */
[----:B------:R-:W-:Y:S01]  /*67b0*/  IMAD.WIDE.U32 R10, R106, R72, RZ ;  /* 0x000000486a0a7225 */ /* 0x000fe200078e00ff */
[----:B------:R-:W-:-:S03]  /*67c0*/  @P0 IADD3 R100, PT, PT, R100, -0x7f000001, RZ ;  /* 0x80ffffff64640810 */ /* 0x000fc60007ffe0ff */
[----:B------:R-:W-:Y:S01]  /*67d0*/  IMAD R123, R10, 0x7effffff, RZ ;  /* 0x7effffff0a7b7824 */ /* 0x000fe200078e02ff */
[----:B------:R-:W-:-:S03]  /*67e0*/  ISETP.GE.U32.AND P0, PT, R124, 0x7f000001, PT ;  /* 0x7f0000017c00780c */ /* 0x000fc60003f06070 */
[----:B------:R-:W-:-:S04]  /*67f0*/  IMAD.HI.U32 R90, R123, 0x7f000001, R10 ;  /* 0x7f0000017b5a7827 */ /* 0x000fc800078e000a */
[----:B------:R-:W-:Y:S01]  /*6800*/  IMAD.WIDE.U32 R10, R84, R99, RZ ;  /* 0x00000063540a7225 */ /* 0x000fe200078e00ff */
[----:B---3--:R-:W-:-:S03]  /*6810*/  IADD3 R126, PT, PT, R100, R119, RZ ;  /* 0x00000077647e7210 */ /* 0x008fc60007ffe0ff */
[----:B------:R-:W-:Y:S01]  /*6820*/  IMAD R117, R10, 0x7effffff, RZ ;  /* 0x7effffff0a757824 */ /* 0x000fe200078e02ff */
[----:B------:R0:W-:Y:S03]  /*6830*/  STL [R1+0x110], R124 ;  /* 0x0001107c01007387 */ /* 0x0001e60000100800 */
[----:B------:R-:W-:-:S04]  /*6840*/  IMAD.HI.U32 R117, R117, 0x7f000001, R10 ;  /* 0x7f00000175757827 */ /* 0x000fc800078e000a */
[----:B------:R-:W-:Y:S01]  /*6850*/  IMAD.WIDE.U32 R10, R17, R72, RZ ;  /* 0x00000048110a7225 */ /* 0x000fe200078e00ff */
[----:B0-----:R-:W-:Y:S01]  /*6860*/  @P0 IADD3 R124, PT, PT, R124, -0x7f000001, RZ ;  /* 0x80ffffff7c7c0810 */ /* 0x001fe20007ffe0ff */
[----:B------:R-:W-:Y:S02]  /*6870*/  ISETP.GE.U32.AND P0, PT, R126, 0x7f000001, PT ;  /* 0x7f0000017e00780c */ /* 0x000fe40003f06070 */
[----:B------:R-:W-:-:S04]  /*6880*/  IMAD R107, R10, 0x7effffff, RZ ;  /* 0x7effffff0a6b7824 */ /* 0x000fc800078e02ff */
[----:B------:R-:W-:-:S04]  /*6890*/  IMAD.HI.U32 R107, R107, 0x7f000001, R10 ;  /* 0x7f0000016b6b7827 */ /* 0x000fc800078e000a */
[----:B------:R-:W-:Y:S01]  /*68a0*/  IMAD.WIDE.U32 R10, R13, R99, RZ ;  /* 0x000000630d0a7225 */ /* 0x000fe200078e00ff */
[----:B------:R0:W-:Y:S03]  /*68b0*/  STL [R1+0x114], R126 ;  /* 0x0001147e01007387 */ /* 0x0001e60000100800 */
[----:B------:R-:W-:Y:S02]  /*68c0*/  IMAD R119, R10, 0x7effffff, RZ ;  /* 0x7effffff0a777824 */ /* 0x000fe400078e02ff */
[----:B------:R-:W-:-:S04]  /*68d0*/  IMAD.WIDE.U32 R122, R15, R72, RZ ;  /* 0x000000480f7a7225 */ /* 0x000fc800078e00ff */
[----:B------:R-:W-:Y:S01]  /*68e0*/  IMAD.HI.U32 R100, R119, 0x7f000001, R10 ;  /* 0x7f00000177647827 */ /* 0x000fe200078e000a */
[----:B0-----:R-:W-:Y:S01]  /*68f0*/  @P0 IADD3 R126, PT, PT, R126, -0x7f000001, RZ ;  /* 0x80ffffff7e7e0810 */ /* 0x001fe20007ffe0ff */
[----:B------:R-:W-:Y:S02]  /*6900*/  ISETP.GE.U32.AND P0, PT, R109, 0x7f000001, PT ;  /* 0x7f0000016d00780c */ /* 0x000fe40003f06070 */
[----:B------:R-:W-:-:S04]  /*6910*/  IMAD R11, R122, 0x7effffff, RZ ;  /* 0x7effffff7a0b7824 */ /* 0x000fc800078e02ff */
[----:B------:R-:W-:-:S04]  /*6920*/  IMAD.HI.U32 R122, R11, 0x7f000001, R122 ;  /* 0x7f0000010b7a7827 */ /* 0x000fc800078e007a */
[----:B------:R-:W-:-:S04]  /*6930*/  IMAD.WIDE.U32 R10, R121, R99, RZ ;  /* 0x00000063790a7225 */ /* 0x000fc800078e00ff */
[----:B------:R-:W-:Y:S01]  /*6940*/  IMAD R99, R10, 0x7effffff, RZ ;  /* 0x7effffff0a637824 */ /* 0x000fe200078e02ff */
[----:B------:R-:W-:Y:S01]  /*6950*/  @P0 IADD3 R109, PT, PT, R109, -0x7f000001, RZ ;  /* 0x80ffffff6d6d0810 */ /* 0x000fe20007ffe0ff */
[----:B------:R-:W-:Y:S02]  /*6960*/  ISETP.GE.U32.AND P0, PT, R74, 0x7f000001, PT ;  /* 0x7f0000014a00780c */ /* 0x000fe40003f06070 */
[----:B------:R-:W-:-:S04]  /*6970*/  IMAD.HI.U32 R99, R99, 0x7f000001, R10 ;  /* 0x7f00000163637827 */ /* 0x000fc800078e000a */
[----:B------:R-:W-:Y:S01]  /*6980*/  IMAD.WIDE.U32 R10, R116, R72, RZ ;  /* 0x00000048740a7225 */ /* 0x000fe200078e00ff */
[----:B------:R4:W-:Y:S03]  /*6990*/  STL [R1+0x114], R126 ;  /* 0x0001147e01007387 */ /* 0x0009e60000100800 */
[----:B------:R-:W-:-:S04]  /*69a0*/  IMAD R119, R10, 0x7effffff, RZ ;  /* 0x7effffff0a777824 */ /* 0x000fc800078e02ff */
[----:B------:R-:W-:Y:S01]  /*69b0*/  IMAD.HI.U32 R72, R119, 0x7f000001, R10 ;  /* 0x7f00000177487827 */ /* 0x000fe200078e000a */
[----:B----4-:R-:W-:-:S03]  /*69c0*/  IADD3 R126, PT, PT, R109, R102, RZ ;  /* 0x000000666d7e7210 */ /* 0x010fc60007ffe0ff */
[----:B------:R-:W-:Y:S01]  /*69d0*/  IMAD.WIDE.U32 R10, R64, R108, RZ ;  /* 0x0000006c400a7225 */ /* 0x000fe200078e00ff */
[----:B------:R-:W-:-:S03]  /*69e0*/  @P0 IADD3 R74, PT, PT, R74, -0x7f000001, RZ ;  /* 0x80ffffff4a4a0810 */ /* 0x000fc60007ffe0ff */
[----:B------:R-:W-:Y:S01]  /*69f0*/  IMAD R109, R10, 0x7effffff, RZ ;  /* 0x7effffff0a6d7824 */ /* 0x000fe200078e02ff */
[----:B------:R-:W-:Y:S01]  /*6a00*/  ISETP.GE.U32.AND P0, PT, R126, 0x7f000001, PT ;  /* 0x7f0000017e00780c */ /* 0x000fe20003f06070 */
[----:B------:R-:W-:Y:S02]  /*6a10*/  ISETP.GE.U32.AND P1, PT, R99, 0x7f000001, PT ;  /* 0x7f0000016300780c */ /* 0x000fe40003f26070 */
[----:B------:R-:W-:Y:S01]  /*6a20*/  IMAD.HI.U32 R102, R109, 0x7f000001, R10 ;  /* 0x7f0000016d667827 */ /* 0x000fe200078e000a */
[----:B------:R0:W-:Y:S03]  /*6a30*/  STL [R1+0x110], R124 ;  /* 0x0001107c01007387 */ /* 0x0001e60000100800 */
[----:B------:R-:W-:Y:S01]  /*6a40*/  IMAD.WIDE.U32 R10, R106, R101, RZ ;  /* 0x000000656a0a7225 */ /* 0x000fe200078e00ff */
[----:B------:R1:W-:Y:S01]  /*6a50*/  STL [R1+0x118], R126 ;  /* 0x0001187e01007387 */ /* 0x0003e20000100800 */
[----:B0-----:R-:W-:-:S02]  /*6a60*/  IADD3 R124, PT, PT, R74, R93, RZ ;  /* 0x0000005d4a7c7210 */ /* 0x001fc40007ffe0ff */
[----:B------:R-:W-:Y:S02]  /*6a70*/  IMAD R93, R10, 0x7effffff, RZ ;  /* 0x7effffff0a5d7824 */ /* 0x000fe400078e02ff */
[----:B-1----:R-:W-:Y:S02]  /*6a80*/  @P0 IADD3 R126, PT, PT, R126, -0x7f000001, RZ ;  /* 0x80ffffff7e7e0810 */ /* 0x002fe40007ffe0ff */
[----:B------:R-:W-:Y:S01]  /*6a90*/  IMAD.HI.U32 R93, R93, 0x7f000001, R10 ;  /* 0x7f0000015d5d7827 */ /* 0x000fe200078e000a */
[----:B------:R-:W-:-:S03]  /*6aa0*/  ISETP.GE.U32.AND P0, PT, R124, 0x7f000001, PT ;  /* 0x7f0000017c00780c */ /* 0x000fc60003f06070 */
[----:B------:R-:W-:Y:S01]  /*6ab0*/  IMAD.WIDE.U32 R10, R84, R108, RZ ;  /* 0x0000006c540a7225 */ /* 0x000fe200078e00ff */
[----:B------:R-:W-:-:S03]  /*6ac0*/  @P1 IADD3 R99, PT, PT, R99, -0x7f000001, RZ ;  /* 0x80ffffff63631810 */ /* 0x000fc60007ffe0ff */
[----:B------:R-:W-:-:S04]  /*6ad0*/  IMAD R109, R10, 0x7effffff, RZ ;  /* 0x7effffff0a6d7824 */ /* 0x000fc800078e02ff */
[----:B------:R-:W-:Y:S01]  /*6ae0*/  IMAD.HI.U32 R74, R109, 0x7f000001, R10 ;  /* 0x7f0000016d4a7827 */ /* 0x000fe200078e000a */
[----:B------:R-:W-:Y:S01]  /*6af0*/  IADD3 R109, PT, PT, R103, R99, RZ ;  /* 0x00000063676d7210 */ /* 0x000fe20007ffe0ff */
[----:B------:R0:W-:Y:S01]  /*6b00*/  STL [R1+0x11c], R124 ;  /* 0x00011c7c01007387 */ /* 0x0001e20000100800 */
[----:B------:R-:W-:Y:S01]  /*6b10*/  ISETP.GE.U32.AND P1, PT, R72, 0x7f000001, PT ;  /* 0x7f0000014800780c */ /* 0x000fe20003f26070 */
[----:B0-----:R-:W-:Y:S02]  /*6b20*/  @P0 IADD3 R124, PT, PT, R124, -0x7f000001, RZ ;  /* 0x80ffffff7c7c0810 */ /* 0x001fe40007ffe0ff */
[----:B------:R-:W-:Y:S01]  /*6b30*/  ISETP.GE.U32.AND P0, PT, R109, 0x7f000001, PT ;  /* 0x7f0000016d00780c */ /* 0x000fe20003f06070 */
[----:B------:R-:W-:-:S09]  /*6b40*/  IMAD.WIDE.U32 R10, R17, R101, RZ ;  /* 0x00000065110a7225 */ /* 0x000fd200078e00ff */
[----:B------:R-:W-:Y:S01]  /*6b50*/  @P1 IADD3 R72, PT, PT, R72, -0x7f000001, RZ ;  /* 0x80ffffff48481810 */ /* 0x000fe20007ffe0ff */
[----:B------:R-:W-:Y:S02]  /*6b60*/  IMAD R99, R10, 0x7effffff, RZ ;  /* 0x7effffff0a637824 */ /* 0x000fe400078e02ff */
[----:B------:R-:W-:Y:S01]  /*6b70*/  @P0 IADD3 R109, PT, PT, R109, -0x7f000001, RZ ;  /* 0x80ffffff6d6d0810 */ /* 0x000fe20007ffe0ff */
[----:B------:R-:W-:Y:S01]  /*6b80*/  ISETP.GE.U32.AND P0, PT, R82, 0x7f000001, PT ;  /* 0x7f0000015200780c */ /* 0x000fe20003f06070 */
[----:B------:R-:W-:Y:S02]  /*6b90*/  IMAD.HI.U32 R99, R99, 0x7f000001, R10 ;  /* 0x7f00000163637827 */ /* 0x000fe400078e000a */
[----:B------:R-:W-:Y:S02]  /*6ba0*/  IADD3 R109, PT, PT, R109, R72, RZ ;  /* 0x000000486d6d7210 */ /* 0x000fe40007ffe0ff */
[----:B------:R-:W-:-:S04]  /*6bb0*/  IMAD.WIDE.U32 R10, R13, R108, RZ ;  /* 0x0000006c0d0a7225 */ /* 0x000fc800078e00ff */
[----:B------:R-:W-:Y:S01]  /*6bc0*/  IMAD R119, R10, 0x7effffff, RZ ;  /* 0x7effffff0a777824 */ /* 0x000fe200078e02ff */
[----:B------:R-:W-:-:S03]  /*6bd0*/  ISETP.GE.U32.AND P2, PT, R109, 0x7f000001, PT ;  /* 0x7f0000016d00780c */ /* 0x000fc60003f46070 */
[----:B------:R-:W-:Y:S01]  /*6be0*/  @P0 IADD3 R82, PT, PT, R82, -0x7f000001, RZ ;  /* 0x80ffffff52520810 */ /* 0x000fe20007ffe0ff */
[----:B------:R-:W-:-:S03]  /*6bf0*/  IMAD.HI.U32 R72, R119, 0x7f000001, R10 ;  /* 0x7f00000177487827 */ /* 0x000fc600078e000a */
[----:B------:R-:W-:Y:S01]  /*6c00*/  IADD3 R11, PT, PT, R65, R82, RZ ;  /* 0x00000052410b7210 */ /* 0x000fe20007ffe0ff */
[----:B------:R-:W-:-:S04]  /*6c10*/  ISETP.GE.U32.AND P1, PT, R90, 0x7f000001, PT ;  /* 0x7f0000015a00780c */ /* 0x000fc80003f26070 */
[----:B------:R-:W-:Y:S01]  /*6c20*/  ISETP.GE.U32.AND P0, PT, R11, 0x7f000001, PT ;  /* 0x7f0000010b00780c */ /* 0x000fe20003f06070 */
[----:B------:R-:W-:-:S04]  /*6c30*/  @P2 IADD3 R109, PT, PT, R109, -0x7f000001, RZ ;  /* 0x80ffffff6d6d2810 */ /* 0x000fc80007ffe0ff */
[----:B------:R-:W-:-:S04]  /*6c40*/  IADD3 R109, PT, PT, R109, UR13, RZ ;  /* 0x0000000d6d6d7c10 */ /* 0x000fc8000fffe0ff */
[----:B------:R-:W-:-:S04]  /*6c50*/  @P1 IADD3 R90, PT, PT, R90, -0x7f000001, RZ ;  /* 0x80ffffff5a5a1810 */ /* 0x000fc80007ffe0ff */
[----:B------:R-:W-:Y:S01]  /*6c60*/  @P0 IADD3 R11, PT, PT, R11, -0x7f000001, RZ ;  /* 0x80ffffff0b0b0810 */ /* 0x000fe20007ffe0ff */
[----:B------:R-:W-:-:S03]  /*6c70*/  ISETP.GE.U32.AND P0, PT, R109, 0x7f000001, PT ;  /* 0x7f0000016d00780c */ /* 0x000fc60003f06070 */
[----:B------:R-:W-:Y:S01]  /*6c80*/  IADD3 R82, PT, PT, R11, R90, RZ ;  /* 0x0000005a0b527210 */ /* 0x000fe20007ffe0ff */
[----:B------:R-:W-:-:S04]  /*6c90*/  IMAD.WIDE.U32 R10, R15, R101, RZ ;  /* 0x000000650f0a7225 */ /* 0x000fc800078e00ff */
[----:B------:R-:W-:-:S05]  /*6ca0*/  IMAD R119, R10, 0x7effffff, RZ ;  /* 0x7effffff0a777824 */ /* 0x000fca00078e02ff */
[----:B------:R-:W-:Y:S01]  /*6cb0*/  @P0 IADD3 R109, PT, PT, R109, -0x7f000001, RZ ;  /* 0x80ffffff6d6d0810 */ /* 0x000fe20007ffe0ff */
[----:B------:R-:W-:-:S03]  /*6cc0*/  IMAD.HI.U32 R90, R119, 0x7f000001, R10 ;  /* 0x7f000001775a7827 */ /* 0x000fc600078e000a */
[----:B------:R-:W-:Y:S01]  /*6cd0*/  IADD3 R119, PT, PT, R109, UR13, RZ ;  /* 0x0000000d6d777c10 */ /* 0x000fe2000fffe0ff */
[----:B------:R-:W-:-:S04]  /*6ce0*/  ISETP.GE.U32.AND P0, PT, R100, 0x7f000001, PT ;  /* 0x7f0000016400780c */ /* 0x000fc80003f06070 */
[----:B------:R-:W-:Y:S01]  /*6cf0*/  ISETP.GE.U32.AND P1, PT, R119, 0x7f000001, PT ;  /* 0x7f0000017700780c */ /* 0x000fe20003f26070 */
[----:B------:R-:W-:-:S04]  /*6d00*/  IMAD.WIDE.U32 R108, R121, R108, RZ ;  /* 0x0000006c796c7225 */ /* 0x000fc800078e00ff */
[----:B------:R-:W-:-:S04]  /*6d10*/  IMAD R11, R108, 0x7effffff, RZ ;  /* 0x7effffff6c0b7824 */ /* 0x000fc800078e02ff */
[----:B------:R-:W-:Y:S01]  /*6d20*/  @P0 IADD3 R100, PT, PT, R100, -0x7f000001, RZ ;  /* 0x80ffffff64640810 */ /* 0x000fe20007ffe0ff */
[----:B------:R-:W-:-:S03]  /*6d30*/  IMAD.HI.U32 R108, R11, 0x7f000001, R108 ;  /* 0x7f0000010b6c7827 */ /* 0x000fc600078e006c */
[----:B------:R-:W-:Y:S02]  /*6d40*/  @P1 IADD3 R119, PT, PT, R119, -0x7f000001, RZ ;  /* 0x80ffffff77771810 */ /* 0x000fe40007ffe0ff */
[----:B------:R-:W-:Y:S02]  /*6d50*/  IADD3 R11, PT, PT, R104, R100, RZ ;  /* 0x00000064680b7210 */ /* 0x000fe40007ffe0ff */
[----:B------:R-:W-:-:S03]  /*6d60*/  IADD3 R119, PT, PT, R119, UR13, RZ ;  /* 0x0000000d77777c10 */ /* 0x000fc6000fffe0ff */
[----:B------:R-:W-:Y:S01]  /*6d70*/  ISETP.GE.U32.AND P0, PT, R11, 0x7f000001, PT ;  /* 0x7f0000010b00780c */ /* 0x000fe20003f06070 */
[----:B------:R-:W-:Y:S01]  /*6d80*/  ISETP.GE.U32.AND P1, PT, R122, 0x7f000001, PT ;  /* 0x7f0000017a00780c */ /* 0x000fe20003f26070 */
[----:B------:R-:W-:Y:S01]  /*6d90*/  ISETP.GE.U32.AND P2, PT, R119, 0x7f000001, PT ;  /* 0x7f0000017700780c */ /* 0x000fe20003f46070 */
[----:B------:R-:W-:-:S10]  /*6da0*/  IMAD.WIDE.U32 R100, R116, R101, RZ ;  /* 0x0000006574647225 */ /* 0x000fd400078e00ff */
[----:B------:R-:W-:Y:S02]  /*6db0*/  @P0 IADD3 R11, PT, PT, R11, -0x7f000001, RZ ;  /* 0x80ffffff0b0b0810 */ /* 0x000fe40007ffe0ff */
[----:B------:R-:W-:Y:S02]  /*6dc0*/  @P1 IADD3 R122, PT, PT, R122, -0x7f000001, RZ ;  /* 0x80ffffff7a7a1810 */ /* 0x000fe40007ffe0ff */
[----:B------:R-:W-:Y:S01]  /*6dd0*/  @P2 IADD3 R119, PT, PT, R119, -0x7f000001, RZ ;  /* 0x80ffffff77772810 */ /* 0x000fe20007ffe0ff */
[----:B------:R-:W-:Y:S01]  /*6de0*/  IMAD R109, R100, 0x7effffff, RZ ;  /* 0x7effffff646d7824 */ /* 0x000fe200078e02ff */
[----:B------:R-:W-:-:S03]  /*6df0*/  IADD3 R122, PT, PT, R11, R122, RZ ;  /* 0x0000007a0b7a7210 */ /* 0x000fc60007ffe0ff */
[----:B------:R-:W-:Y:S01]  /*6e00*/  IMAD.WIDE.U32 R10, R119, UR7, RZ ;  /* 0x00000007770a7c25 */ /* 0x000fe2000f8e00ff */
[----:B------:R-:W-:-:S03]  /*6e10*/  ISETP.GE.U32.AND P0, PT, R82, 0x7f000001, PT ;  /* 0x7f0000015200780c */ /* 0x000fc60003f06070 */
[----:B------:R-:W-:-:S04]  /*6e20*/  IMAD.HI.U32 R100, R109, 0x7f000001, R100 ;  /* 0x7f0000016d647827 */ /* 0x000fc800078e0064 */
[----:B------:R-:W-:-:S04]  /*6e30*/  IMAD R101, R10, 0x7effffff, RZ ;  /* 0x7effffff0a657824 */ /* 0x000fc800078e02ff */
[----:B------:R-:W-:-:S05]  /*6e40*/  IMAD.HI.U32 R109, R101, 0x7f000001, R10 ;  /* 0x7f000001656d7827 */ /* 0x000fca00078e000a */
[----:B------:R-:W-:Y:S01]  /*6e50*/  ISETP.GE.U32.AND P1, PT, R109, 0x7f000001, PT ;  /* 0x7f0000016d00780c */ /* 0x000fe20003f26070 */
[----:B------:R-:W-:Y:S01]  /*6e60*/  @P0 IADD3 R82, PT, PT, R82, -0x7f000001, RZ ;  /* 0x80ffffff52520810 */ /* 0x000fe20007ffe0ff */
[----:B------:R-:W-:-:S03]  /*6e70*/  ISETP.GE.U32.AND P0, PT, R122, 0x7f000001, PT ;  /* 0x7f0000017a00780c */ /* 0x000fc60003f06070 */
[----:B------:R-:W-:-:S08]  /*6e80*/  IADD3 R101, PT, PT, R82, UR10, RZ ;  /* 0x0000000a52657c10 */ /* 0x000fd0000fffe0ff */
[----:B------:R-:W-:Y:S01]  /*6e90*/  @P1 IADD3 R109, PT, PT, R109, -0x7f000001, RZ ;  /* 0x80ffffff6d6d1810 */ /* 0x000fe20007ffe0ff */
[----:B------:R-:W-:Y:S01]  /*6ea0*/  ISETP.GE.U32.AND P1, PT, R101, 0x7f000001, PT ;  /* 0x7f0000016500780c */ /* 0x000fe20003f26070 */
[----:B------:R-:W-:Y:S01]  /*6eb0*/  @P0 IADD3 R122, PT, PT, R122, -0x7f000001, RZ ;  /* 0x80ffffff7a7a0810 */ /* 0x000fe20007ffe0ff */
[----:B------:R-:W-:-:S03]  /*6ec0*/  ISETP.GE.U32.AND P2, PT, R102, 0x7f000001, PT ;  /* 0x7f0000016600780c */ /* 0x000fc60003f46070 */
[----:B------:R-:W-:-:S05]  /*6ed0*/  IADD3 R122, PT, PT, R122, UR12, RZ ;  /* 0x0000000c7a7a7c10 */ /* 0x000fca000fffe0ff */
[----:B------:R-:W-:-:S03]  /*6ee0*/  ISETP.GE.U32.AND P0, PT, R122, 0x7f000001, PT ;  /* 0x7f0000017a00780c */ /* 0x000fc60003f06070 */
[----:B------:R-:W-:-:S04]  /*6ef0*/  @P1 IADD3 R101, PT, PT, R101, -0x7f000001, RZ ;  /* 0x80ffffff65651810 */ /* 0x000fc80007ffe0ff */
[----:B------:R-:W-:Y:S02]  /*6f00*/  IADD3 R101, PT, PT, R101, UR10, RZ ;  /* 0x0000000a65657c10 */ /* 0x000fe4000fffe0ff */
[----:B------:R-:W-:Y:S01]  /*6f10*/  @P2 IADD3 R102, PT, PT, R102, -0x7f000001, RZ ;  /* 0x80ffffff66662810 */ /* 0x000fe20007ffe0ff */
[----:B------:R-:W-:Y:S02]  /*6f20*/  IMAD.WIDE.U32 R10, R109, 0x5fffffa, RZ ;  /* 0x05fffffa6d0a7825 */ /* 0x000fe400078e00ff */
[----:B------:R-:W-:Y:S01]  /*6f30*/  ISETP.GE.U32.AND P1, PT, R101, 0x7f000001, PT ;  /* 0x7f0000016500780c */ /* 0x000fe20003f26070 */
[----:B------:R0:W-:Y:S01]  /*6f40*/  STL [R1+0x11c], R124 ;  /* 0x00011c7c01007387 */ /* 0x0001e20000100800 */
[----:B------:R-:W-:Y:S01]  /*6f50*/  IMAD R109, R109, 0x6, RZ ;  /* 0x000000066d6d7824 */ /* 0x000fe200078e02ff */
[----:B------:R-:W-:Y:S01]  /*6f60*/  @P0 IADD3 R122, PT, PT, R122, -0x7f000001, RZ ;  /* 0x80ffffff7a7a0810 */ /* 0x000fe20007ffe0ff */
[----:B------:R-:W-:Y:S02]  /*6f70*/  ISETP.GE.U32.AND P0, PT, R117, 0x7f000001, PT ;  /* 0x7f0000017500780c */ /* 0x000fe40003f06070 */
[----:B------:R-:W-:Y:S01]  /*6f80*/  IMAD.HI.U32 R82, R109, 0x7f000001, R10 ;  /* 0x7f0000016d527827 */ /* 0x000fe200078e000a */
[----:B0-----:R-:W-:-:S02]  /*6f90*/  IADD3 R124, PT, PT, R65, R102, RZ ;  /* 0x00000066417c7210 */ /* 0x001fc40007ffe0ff */
[----:B------:R-:W-:-:S03]  /*6fa0*/  IADD3 R10, PT, PT, R122, UR12, RZ ;  /* 0x0000000c7a0a7c10 */ /* 0x000fc6000fffe0ff */
[----:B------:R-:W-:Y:S01]  /*6fb0*/  ISETP.GE.U32.AND P2, PT, R124, 0x7f000001, PT ;  /* 0x7f0000017c00780c */ /* 0x000fe20003f46070 */
[----:B------:R-:W-:Y:S01]  /*6fc0*/  @P1 IADD3 R101, PT, PT, R101, -0x7f000001, RZ ;  /* 0x80ffffff65651810 */ /* 0x000fe20007ffe0ff */
[----:B------:R-:W-:-:S03]  /*6fd0*/  ISETP.GE.U32.AND P1, PT, R10, 0x7f000001, PT ;  /* 0x7f0000010a00780c */ /* 0x000fc60003f26070 */
[----:B------:R-:W-:Y:S02]  /*6fe0*/  @P0 IADD3 R117, PT, PT, R117, -0x7f000001, RZ ;  /* 0x80ffffff75750810 */ /* 0x000fe40007ffe0ff */
[----:B------:R-:W-:Y:S02]  /*6ff0*/  IADD3 R102, PT, PT, R101, UR10, RZ ;  /* 0x0000000a65667c10 */ /* 0x000fe4000fffe0ff */
[----:B------:R-:W-:-:S04]  /*7000*/  IADD3 R122, PT, PT, R81, R117, RZ ;  /* 0x00000075517a7210 */ /* 0x000fc80007ffe0ff */
[----:B------:R-:W-:Y:S01]  /*7010*/  @P2 IADD3 R124, PT, PT, R124, -0x7f000001, RZ ;  /* 0x80ffffff7c7c2810 */ /* 0x000fe20007ffe0ff */
[----:B------:R-:W-:Y:S01]  /*7020*/  ISETP.GE.U32.AND P2, PT, R102, 0x7f000001, PT ;  /* 0x7f0000016600780c */ /* 0x000fe20003f46070 */
[----:B------:R-:W-:Y:S01]  /*7030*/  @P1 IADD3 R10, PT, PT, R10, -0x7f000001, RZ ;  /* 0x80ffffff0a0a1810 */ /* 0x000fe20007ffe0ff */
[----:B------:R-:W-:Y:S01]  /*7040*/  ISETP.GE.U32.AND P0, PT, R122, 0x7f000001, PT ;  /* 0x7f0000017a00780c */ /* 0x000fe20003f06070 */
[----:B------:R-:W-:Y:S02]  /*7050*/  ISETP.GE.U32.AND P1, PT, R107, 0x7f000001, PT ;  /* 0x7f0000016b00780c */ /* 0x000fe40003f26070 */
[----:B------:R-:W-:-:S08]  /*7060*/  IADD3 R117, PT, PT, R10, UR12, RZ ;  /* 0x0000000c0a757c10 */ /* 0x000fd0000fffe0ff */
[----:B------:R-:W-:Y:S01]  /*7070*/  @P2 IADD3 R102, PT, PT, R102, -0x7f000001, RZ ;  /* 0x80ffffff66662810 */ /* 0x000fe20007ffe0ff */
[----:B------:R-:W-:Y:S01]  /*7080*/  ISETP.GE.U32.AND P2, PT, R117, 0x7f000001, PT ;  /* 0x7f0000017500780c */ /* 0x000fe20003f46070 */
[----:B------:R-:W-:Y:S02]  /*7090*/  @P0 IADD3 R122, PT, PT, R122, -0x7f000001, RZ ;  /* 0x80ffffff7a7a0810 */ /* 0x000fe40007ffe0ff */
[----:B------:R-:W-:Y:S01]  /*70a0*/  @P1 IADD3 R107, PT, PT, R107, -0x7f000001, RZ ;  /* 0x80ffffff6b6b1810 */ /* 0x000fe20007ffe0ff */
[----:B------:R-:W-:-:S03]  /*70b0*/  IMAD.WIDE.U32 R10, R102, UR6, RZ ;  /* 0x00000006660a7c25 */ /* 0x000fc6000f8e00ff */
[----:B------:R-:W-:Y:S01]  /*70c0*/  IADD3 R107, PT, PT, R122, R107, RZ ;  /* 0x0000006b7a6b7210 */ /* 0x000fe20007ffe0ff */
[----:B------:R-:W-:Y:S01]  /*70d0*/  IMAD R101, R10, 0x7effffff, RZ ;  /* 0x7effffff0a657824 */ /* 0x000fe200078e02ff */
[----:B------:R-:W-:-:S04]  /*70e0*/  ISETP.GE.U32.AND P3, PT, R93, 0x7f000001, PT ;  /* 0x7f0000015d00780c */ /* 0x000fc80003f66070 */
[----:B------:R-:W-:Y:S01]  /*70f0*/  @P2 IADD3 R117, PT, PT, R117, -0x7f000001, RZ ;  /* 0x80ffffff75752810 */ /* 0x000fe20007ffe0ff */
[----:B------:R-:W-:Y:S01]  /*7100*/  ISETP.GE.U32.AND P0, PT, R107, 0x7f000001, PT ;  /* 0x7f0000016b00780c */ /* 0x000fe20003f06070 */
[----:B------:R-:W-:-:S04]  /*7110*/  IMAD.HI.U32 R101, R101, 0x7f000001, R10 ;  /* 0x7f00000165657827 */ /* 0x000fc800078e000a */
[----:B------:R-:W-:Y:S01]  /*7120*/  IMAD.WIDE.U32 R10, R117, UR8, RZ ;  /* 0x00000008750a7c25 */ /* 0x000fe2000f8e00ff */
[----:B------:R-:W-:-:S03]  /*7130*/  ISETP.GE.U32.AND P1, PT, R74, 0x7f000001, PT ;  /* 0x7f0000014a00780c */ /* 0x000fc60003f26070 */
[----:B------:R-:W-:-:S04]  /*7140*/  IMAD R109, R10, 0x7effffff, RZ ;  /* 0x7effffff0a6d7824 */ /* 0x000fc800078e02ff */
[----:B------:R-:W-:Y:S01]  /*7150*/  IMAD.HI.U32 R109, R109, 0x7f000001, R10 ;  /* 0x7f0000016d6d7827 */ /* 0x000fe200078e000a */
[----:B------:R-:W-:Y:S02]  /*7160*/  @P0 IADD3 R107, PT, PT, R107, -0x7f000001, RZ ;  /* 0x80ffffff6b6b0810 */ /* 0x000fe40007ffe0ff */
[----:B------:R-:W-:Y:S02]  /*7170*/  @P3 IADD3 R93, PT, PT, R93, -0x7f000001, RZ ;  /* 0x80ffffff5d5d3810 */ /* 0x000fe40007ffe0ff */
[----:B------:R-:W-:Y:S01]  /*7180*/  ISETP.GE.U32.AND P3, PT, R109, 0x7f000001, PT ;  /* 0x7f0000016d00780c */ /* 0x000fe20003f66070 */
[----:B------:R-:W-:Y:S02]  /*7190*/  IADD3 R107, PT, PT, R107, UR11, RZ ;  /* 0x0000000b6b6b7c10 */ /* 0x000fe4000fffe0ff */
[----:B------:R-:W-:-:S03]  /*71a0*/  @P1 IADD3 R74, PT, PT, R74, -0x7f000001, RZ ;  /* 0x80ffffff4a4a1810 */ /* 0x000fc60007ffe0ff */
[----:B------:R-:W-:Y:S01]  /*71b0*/  ISETP.GE.U32.AND P0, PT, R107, 0x7f000001, PT ;  /* 0x7f0000016b00780c */ /* 0x000fe20003f06070 */
[----:B------:R-:W-:-:S06]  /*71c0*/  IADD3 R122, PT, PT, R81, R74, RZ ;  /* 0x0000004a517a7210 */ /* 0x000fcc0007ffe0ff */
[----:B------:R-:W-:Y:S01]  /*71d0*/  @P3 IADD3 R109, PT, PT, R109, -0x7f000001, RZ ;  /* 0x80ffffff6d6d3810 */ /* 0x000fe20007ffe0ff */
[----:B------:R-:W-:-:S04]  /*71e0*/  ISETP.GE.U32.AND P1, PT, R122, 0x7f000001, PT ;  /* 0x7f0000017a00780c */ /* 0x000fc80003f26070 */
[----:B------:R-:W-:Y:S01]  /*71f0*/  IMAD.WIDE.U32 R10, R109, 0x5fffffa, RZ ;  /* 0x05fffffa6d0a7825 */ /* 0x000fe200078e00ff */
[----:B------:R-:W-:-:S03]  /*7200*/  @P0 IADD3 R107, PT, PT, R107, -0x7f000001, RZ ;  /* 0x80ffffff6b6b0810 */ /* 0x000fc60007ffe0ff */
[----:B------:R-:W-:-:S04]  /*7210*/  IMAD R109, R109, 0x6, RZ ;  /* 0x000000066d6d7824 */ /* 0x000fc800078e02ff */
[----:B------:R-:W-:Y:S01]  /*7220*/  IMAD.HI.U32 R74, R109, 0x7f000001, R10 ;  /* 0x7f0000016d4a7827 */ /* 0x000fe200078e000a */
[----:B------:R-:W-:Y:S02]  /*7230*/  IADD3 R109, PT, PT, R107, UR11, RZ ;  /* 0x0000000b6b6d7c10 */ /* 0x000fe4000fffe0ff */
[----:B------:R-:W-:Y:S01]  /*7240*/  @P1 IADD3 R122, PT, PT, R122, -0x7f000001, RZ ;  /* 0x80ffffff7a7a1810 */ /* 0x000fe20007ffe0ff */
[----:B------:R-:W-:Y:S02]  /*7250*/  ISETP.GE.U32.AND P1, PT, R72, 0x7f000001, PT ;  /* 0x7f0000014800780c */ /* 0x000fe40003f26070 */
[----:B------:R-:W-:Y:S01]  /*7260*/  ISETP.GE.U32.AND P0, PT, R109, 0x7f000001, PT ;  /* 0x7f0000016d00780c */ /* 0x000fe20003f06070 */
[----:B------:R-:W-:-:S04]  /*7270*/  IMAD.WIDE.U32 R10, R117, UR6, RZ ;  /* 0x00000006750a7c25 */ /* 0x000fc8000f8e00ff */
[----:B------:R-:W-:-:S06]  /*7280*/  IMAD R107, R10, 0x7effffff, RZ ;  /* 0x7effffff0a6b7824 */ /* 0x000fcc00078e02ff */
[----:B------:R-:W-:Y:S01]  /*7290*/  @P1 IADD3 R72, PT, PT, R72, -0x7f000001, RZ ;  /* 0x80ffffff48481810 */ /* 0x000fe20007ffe0ff */
[----:B------:R-:W-:Y:S01]  /*72a0*/  ISETP.GE.U32.AND P1, PT, R108, 0x7f000001, PT ;  /* 0x7f0000016c00780c */ /* 0x000fe20003f26070 */
[----:B------:R-:W-:Y:S01]  /*72b0*/  @P0 IADD3 R109, PT, PT, R109, -0x7f000001, RZ ;  /* 0x80ffffff6d6d0810 */ /* 0x000fe20007ffe0ff */
[----:B------:R-:W-:Y:S01]  /*72c0*/  IMAD.HI.U32 R107, R107, 0x7f000001, R10 ;  /* 0x7f0000016b6b7827 */ /* 0x000fe200078e000a */
[----:B------:R-:W-:Y:S02]  /*72d0*/  IADD3 R11, PT, PT, R104, R72, RZ ;  /* 0x00000048680b7210 */ /* 0x000fe40007ffe0ff */
[----:B------:R-:W-:-:S05]  /*72e0*/  IADD3 R72, PT, PT, R109, UR11, RZ ;  /* 0x0000000b6d487c10 */ /* 0x000fca000fffe0ff */
[----:B------:R-:W-:-:S03]  /*72f0*/  ISETP.GE.U32.AND P0, PT, R72, 0x7f000001, PT ;  /* 0x7f0000014800780c */ /* 0x000fc60003f06070 */
[----:B------:R-:W-:Y:S01]  /*7300*/  @P1 IADD3 R108, PT, PT, R108, -0x7f000001, RZ ;  /* 0x80ffffff6c6c1810 */ /* 0x000fe20007ffe0ff */
[----:B------:R-:W-:-:S03]  /*7310*/  ISETP.GE.U32.AND P2, PT, R99, 0x7f000001, PT ;  /* 0x7f0000016300780c */ /* 0x000fc60003f46070 */
[----:B------:R-:W-:-:S06]  /*7320*/  IADD3 R109, PT, PT, R103, R108, RZ ;  /* 0x0000006c676d7210 */ /* 0x000fcc0007ffe0ff */
[----:B------:R-:W-:Y:S01]  /*7330*/  @P0 IADD3 R72, PT, PT, R72, -0x7f000001, RZ ;  /* 0x80ffffff48480810 */ /* 0x000fe20007ffe0ff */
[----:B------:R-:W-:-:S03]  /*7340*/  ISETP.GE.U32.AND P0, PT, R109, 0x7f000001, PT ;  /* 0x7f0000016d00780c */ /* 0x000fc60003f06070 */
[----:B------:R-:W-:Y:S01]  /*7350*/  @P2 IADD3 R99, PT, PT, R99, -0x7f000001, RZ ;  /* 0x80ffffff63632810 */ /* 0x000fe20007ffe0ff */
[----:B------:R-:W-:-:S09]  /*7360*/  ISETP.GE.U32.AND P2, PT, R11, 0x7f000001, PT ;  /* 0x7f0000010b00780c */ /* 0x000fd20003f46070 */
[----:B------:R-:W-:Y:S01]  /*7370*/  @P0 IADD3 R109, PT, PT, R109, -0x7f000001, RZ ;  /* 0x80ffffff6d6d0810 */ /* 0x000fe20007ffe0ff */
[----:B------:R-:W-:-:S03]  /*7380*/  ISETP.GE.U32.AND P0, PT, R101, 0x7f000001, PT ;  /* 0x7f0000016500780c */ /* 0x000fc60003f06070 */
[----:B------:R-:W-:Y:S01]  /*7390*/  @P2 IADD3 R11, PT, PT, R11, -0x7f000001, RZ ;  /* 0x80ffffff0b0b2810 */ /* 0x000fe20007ffe0ff */
[----:B------:R-:W-:Y:S01]  /*73a0*/  ISETP.GE.U32.AND P2, PT, R107, 0x7f000001, PT ;  /* 0x7f0000016b00780c */ /* 0x000fe20003f46070 */
[----:B------:R-:W-:-:S08]  /*73b0*/  ISETP.GE.U32.AND P1, PT, R100, 0x7f000001, PT ;  /* 0x7f0000016400780c */ /* 0x000fd00003f26070 */
[----:B------:R-:W-:-:S05]  /*73c0*/  @P0 IADD3 R101, PT, PT, R101, -0x7f000001, RZ ;  /* 0x80ffffff65650810 */ /* 0x000fca0007ffe0ff */
[----:B------:R-:W-:Y:S01]  /*73d0*/  ISETP.GE.U32.AND P0, PT, R101, 0x7f000001, PT ;  /* 0x7f0000016500780c */ /* 0x000fe20003f06070 */
[----:B------:R-:W-:Y:S01]  /*73e0*/  @P2 IADD3 R107, PT, PT, R107, -0x7f000001, RZ ;  /* 0x80ffffff6b6b2810 */ /* 0x000fe20007ffe0ff */
[----:B------:R-:W-:Y:S01]  /*73f0*/  ISETP.GE.U32.AND P3, PT, R90, 0x7f000001, PT ;  /* 0x7f0000015a00780c */ /* 0x000fe20003f66070 */
[----:B------:R-:W-:-:S03]  /*7400*/  @P1 IADD3 R100, PT, PT, R100, -0x7f000001, RZ ;  /* 0x80ffffff64641810 */ /* 0x000fc60007ffe0ff */
[----:B------:R-:W-:-:S07]  /*7410*/  ISETP.GE.U32.AND P1, PT, R107, 0x7f000001, PT ;  /* 0x7f0000016b00780c */ /* 0x000fce0003f26070 */
[----:B------:R-:W-:Y:S01]  /*7420*/  @P0 IADD3 R101, PT, PT, R101, -0x7f000001, RZ ;  /* 0x80ffffff65650810 */ /* 0x000fe20007ffe0ff */
[----:B------:R-:W-:Y:S01]  /*7430*/  ISETP.GE.U32.AND P0, PT, R115, 0x7f000001, PT ;  /* 0x7f0000017300780c */ /* 0x000fe20003f06070 */
[----:B------:R-:W-:-:S04]  /*7440*/  @P3 IADD3 R90, PT, PT, R90, -0x7f000001, RZ ;  /* 0x80ffffff5a5a3810 */ /* 0x000fc80007ffe0ff */
[----:B------:R-:W-:Y:S02]  /*7450*/  @P1 IADD3 R107, PT, PT, R107, -0x7f000001, RZ ;  /* 0x80ffffff6b6b1810 */ /* 0x000fe40007ffe0ff */
[----:B------:R-:W-:Y:S01]  /*7460*/  IADD3 R90, PT, PT, R11, R90, RZ ;  /* 0x0000005a0b5a7210 */ /* 0x000fe20007ffe0ff */
[----:B------:R-:W-:Y:S01]  /*7470*/  ISETP.GE.U32.AND P1, PT, R82, 0x7f000001, PT ;  /* 0x7f0000015200780c */ /* 0x000fe20003f26070 */
[----:B------:R-:W-:-:S04]  /*7480*/  IMAD.WIDE.U32 R10, R72, UR7, RZ ;  /* 0x00000007480a7c25 */ /* 0x000fc8000f8e00ff */
[----:B------:R-:W-:Y:S01]  /*7490*/  IMAD R123, R10, 0x7effffff, RZ ;  /* 0x7effffff0a7b7824 */ /* 0x000fe200078e02ff */
[----:B------:R-:W-:-:S03]  /*74a0*/  @P0 IADD3 R115, PT, PT, R115, -0x7f000001, RZ ;  /* 0x80ffffff73730810 */ /* 0x000fc60007ffe0ff */
[----:B------:R-:W-:Y:S02]  /*74b0*/  IMAD.HI.U32 R10, R123, 0x7f000001, R10 ;  /* 0x7f0000017b0a7827 */ /* 0x000fe400078e000a */
[----:B------:R-:W-:Y:S02]  /*74c0*/  ISETP.GE.U32.AND P0, PT, R115, 0x7f000001, PT ;  /* 0x7f0000017300780c */ /* 0x000fe40003f06070 */
[----:B------:R-:W-:Y:S01]  /*74d0*/  @P1 IADD3 R82, PT, PT, R82, -0x7f000001, RZ ;  /* 0x80ffffff52521810 */ /* 0x000fe20007ffe0ff */
[----:B------:R-:W-:Y:S01]  /*74e0*/  ISETP.GE.U32.AND P2, PT, R10, 0x7f000001, PT ;  /* 0x7f0000010a00780c */ /* 0x000fe20003f46070 */
[----:B------:R-:W-:Y:S01]  /*74f0*/  ISETP.GE.U32.AND P1, PT, R12, 0x7f000001, PT ;  /* 0x7f0000010c00780c */ /* 0x000fe20003f26070 */
[----:B------:R-:W-:Y:S01]  /*7500*/  IADD3 R100, PT, PT, R109, R100, RZ ;  /* 0x000000646d647210 */ /* 0x000fe20007ffe0ff */
[----:B------:R-:W-:-:S07]  /*7510*/  IMAD.WIDE.U32 R108, R119, UR6, RZ ;  /* 0x00000006776c7c25 */ /* 0x000fce000f8e00ff */
[----:B------:R-:W-:Y:S01]  /*7520*/  @P0 IADD3 R115, PT, PT, R115, -0x7f000001, RZ ;  /* 0x80ffffff73730810 */ /* 0x000fe20007ffe0ff */
[----:B------:R-:W-:Y:S02]  /*7530*/  IMAD R11, R108, 0x7effffff, RZ ;  /* 0x7effffff6c0b7824 */ /* 0x000fe400078e02ff */
[----:B------:R-:W-:Y:S02]  /*7540*/  @P2 IADD3 R10, PT, PT, R10, -0x7f000001, RZ ;  /* 0x80ffffff0a0a2810 */ /* 0x000fe40007ffe0ff */
[----:B------:R-:W-:Y:S01]  /*7550*/  @P1 IADD3 R12, PT, PT, R12, -0x7f000001, RZ ;  /* 0x80ffffff0c0c1810 */ /* 0x000fe20007ffe0ff */
[----:B------:R-:W-:Y:S01]  /*7560*/  ISETP.GE.U32.AND P0, PT, R115, 0x7f000001, PT ;  /* 0x7f0000017300780c */ /* 0x000fe20003f06070 */
[----:B------:R-:W-:Y:S01]  /*7570*/  IMAD.HI.U32 R108, R11, 0x7f000001, R108 ;  /* 0x7f0000010b6c7827 */ /* 0x000fe200078e006c */
[----:B------:R-:W-:Y:S02]  /*7580*/  IADD3 R107, PT, PT, R107, R10, RZ ;  /* 0x0000000a6b6b7210 */ /* 0x000fe40007ffe0ff */
[----:B------:R-:W-:Y:S01]  /*7590*/  ISETP.GE.U32.AND P1, PT, R12, 0x7f000001, PT ;  /* 0x7f0000010c00780c */ /* 0x000fe20003f26070 */
[----:B------:R-:W-:-:S04]  /*75a0*/  IMAD.WIDE.U32 R10, R117, UR7, RZ ;  /* 0x00000007750a7c25 */ /* 0x000fc8000f8e00ff */
[----:B------:R-:W-:-:S04]  /*75b0*/  IMAD R109, R10, 0x7effffff, RZ ;  /* 0x7effffff0a6d7824 */ /* 0x000fc800078e02ff */
[----:B------:R-:W-:Y:S01]  /*75c0*/  @P0 IADD3 R115, PT, PT, R115, -0x7f000001, RZ ;  /* 0x80ffffff73730810 */ /* 0x000fe20007ffe0ff */
[----:B------:R-:W-:Y:S01]  /*75d0*/  IMAD.HI.U32 R109, R109, 0x7f000001, R10 ;  /* 0x7f0000016d6d7827 */ /* 0x000fe200078e000a */
[----:B------:R-:W-:-:S03]  /*75e0*/  IADD3 R123, PT, PT, R101, R82, RZ ;  /* 0x00000052657b7210 */ /* 0x000fc60007ffe0ff */
[----:B------:R-:W-:Y:S01]  /*75f0*/  IMAD.WIDE.U32 R10, R102, UR8, RZ ;  /* 0x00000008660a7c25 */ /* 0x000fe2000f8e00ff */
[----:B------:R-:W-:Y:S01]  /*7600*/  @P1 IADD3 R12, PT, PT, R12, -0x7f000001, RZ ;  /* 0x80ffffff0c0c1810 */ /* 0x000fe20007ffe0ff */
[----:B------:R-:W-:Y:S02]  /*7610*/  ISETP.GE.U32.AND P0, PT, R115, 0x7f000001, PT ;  /* 0x7f0000017300780c */ /* 0x000fe40003f06070 */
[----:B------:R-:W-:Y:S02]  /*7620*/  IMAD R101, R10, 0x7effffff, RZ ;  /* 0x7effffff0a657824 */ /* 0x000fe400078e02ff */
[----:B------:R-:W-:Y:S02]  /*7630*/  ISETP.GE.U32.AND P1, PT, R12, 0x7f000001, PT ;  /* 0x7f0000010c00780c */ /* 0x000fe40003f26070 */
[----:B------:R-:W-:Y:S01]  /*7640*/  IMAD.HI.U32 R10, R101, 0x7f000001, R10 ;  /* 0x7f000001650a7827 */ /* 0x000fe200078e000a */
[----:B------:R-:W-:-:S04]  /*7650*/  ISETP.GE.U32.AND P2, PT, R107, 0x7f000001, PT ;  /* 0x7f0000016b00780c */ /* 0x000fc80003f46070 */
[----:B------:R-:W-:Y:S02]  /*7660*/  ISETP.GE.U32.AND P3, PT, R10, 0x7f000001, PT ;  /* 0x7f0000010a00780c */ /* 0x000fe40003f66070 */
[----:B------:R-:W-:-:S04]  /*7670*/  @P0 IADD3 R115, PT, PT, R115, -0x7f000001, RZ ;  /* 0x80ffffff73730810 */ /* 0x000fc80007ffe0ff */
[----:B------:R-:W-:Y:S01]  /*7680*/  @P1 IADD3 R12, PT, PT, R12, -0x7f000001, RZ ;  /* 0x80ffffff0c0c1810 */ /* 0x000fe20007ffe0ff */
[----:B------:R-:W-:Y:S02]  /*7690*/  ISETP.GE.U32.AND P0, PT, R115, 0x7f000001, PT ;  /* 0x7f0000017300780c */ /* 0x000fe40003f06070 */
[----:B------:R-:W-:Y:S02]  /*76a0*/  @P2 IADD3 R107, PT, PT, R107, -0x7f000001, RZ ;  /* 0x80ffffff6b6b2810 */ /* 0x000fe40007ffe0ff */
[----:B------:R-:W-:Y:S02]  /*76b0*/  ISETP.GE.U32.AND P1, PT, R12, 0x7f000001, PT ;  /* 0x7f0000010c00780c */ /* 0x000fe40003f26070 */
[----:B------:R-:W-:Y:S01]  /*76c0*/  @P3 IADD3 R10, PT, PT, R10, -0x7f000001, RZ ;  /* 0x80ffffff0a0a3810 */ /* 0x000fe20007ffe0ff */
[----:B------:R-:W-:-:S03]  /*76d0*/  ISETP.GE.U32.AND P3, PT, R74, 0x7f000001, PT ;  /* 0x7f0000014a00780c */ /* 0x000fc60003f66070 */
[----:B------:R-:W-:Y:S01]  /*76e0*/  IADD3 R82, PT, PT, R107, R10, RZ ;  /* 0x0000000a6b527210 */ /* 0x000fe20007ffe0ff */
[----:B------:R-:W-:Y:S02]  /*76f0*/  IMAD.WIDE.U32 R10, R72, UR8, RZ ;  /* 0x00000008480a7c25 */ /* 0x000fe4000f8e00ff */
[----:B------:R-:W-:Y:S01]  /*7700*/  @P0 IADD3 R115, PT, PT, R115, -0x7f000001, RZ ;  /* 0x80ffffff73730810 */ /* 0x000fe20007ffe0ff */
[----:B------:R-:W-:Y:S01]  /*7710*/  ISETP.GE.U32.AND P2, PT, R123, 0x7f000001, PT ;  /* 0x7f0000017b00780c */ /* 0x000fe20003f46070 */
[----:B------:R-:W-:Y:S02]  /*7720*/  IMAD R101, R10, 0x7effffff, RZ ;  /* 0x7effffff0a657824 */ /* 0x000fe400078e02ff */
[----:B------:R-:W-:Y:S02]  /*7730*/  @P1 IADD3 R12, PT, PT, R12, -0x7f000001, RZ ;  /* 0x80ffffff0c0c1810 */ /* 0x000fe40007ffe0ff */
[----:B------:R-:W-:Y:S01]  /*7740*/  IADD3 R115, PT, PT, R115, UR11, RZ ;  /* 0x0000000b73737c10 */ /* 0x000fe2000fffe0ff */
[----:B------:R-:W-:-:S04]  /*7750*/  IMAD.HI.U32 R101, R101, 0x7f000001, R10 ;  /* 0x7f00000165657827 */ /* 0x000fc800078e000a */
[----:B------:R-:W-:Y:S01]  /*7760*/  IMAD.WIDE.U32 R10, R102, UR7, RZ ;  /* 0x00000007660a7c25 */ /* 0x000fe2000f8e00ff */
[----:B------:R-:W-:Y:S01]  /*7770*/  ISETP.GE.U32.AND P1, PT, R12, 0x7f000001, PT ;  /* 0x7f0000010c00780c */ /* 0x000fe20003f26070 */
[----:B------:R-:W-:Y:S02]  /*7780*/  ISETP.GE.U32.AND P0, PT, R115, 0x7f000001, PT ;  /* 0x7f0000017300780c */ /* 0x000fe40003f06070 */
[----:B------:R-:W-:Y:S01]  /*7790*/  IMAD R107, R10, 0x7effffff, RZ ;  /* 0x7effffff0a6b7824 */ /* 0x000fe200078e02ff */
[----:B------:R-:W-:Y:S02]  /*77a0*/  @P3 IADD3 R74, PT, PT, R74, -0x7f000001, RZ ;  /* 0x80ffffff4a4a3810 */ /* 0x000fe40007ffe0ff */
[----:B------:R-:W-:Y:S01]  /*77b0*/  @P2 IADD3 R123, PT, PT, R123, -0x7f000001, RZ ;  /* 0x80ffffff7b7b2810 */ /* 0x000fe20007ffe0ff */
[----:B------:R-:W-:-:S04]  /*77c0*/  IMAD.HI.U32 R107, R107, 0x7f000001, R10 ;  /* 0x7f0000016b6b7827 */ /* 0x000fc800078e000a */
[----:B------:R-:W-:Y:S01]  /*77d0*/  IMAD.WIDE.U32 R10, R102, UR9, RZ ;  /* 0x00000009660a7c25 */ /* 0x000fe2000f8e00ff */
[----:B------:R-:W-:-:S03]  /*77e0*/  IADD3 R74, PT, PT, R123, R74, RZ ;  /* 0x0000004a7b4a7210 */ /* 0x000fc60007ffe0ff */
[----:B------:R-:W-:Y:S01]  /*77f0*/  IMAD R123, R10, 0x7effffff, RZ ;  /* 0x7effffff0a7b7824 */ /* 0x000fe200078e02ff */
[----:B------:R-:W-:Y:S02]  /*7800*/  @P1 IADD3 R12, PT, PT, R12, -0x7f000001, RZ ;  /* 0x80ffffff0c0c1810 */ /* 0x000fe40007ffe0ff */
[----:B------:R-:W-:Y:S01]  /*7810*/  @P0 IADD3 R115, PT, PT, R115, -0x7f000001, RZ ;  /* 0x80ffffff73730810 */ /* 0x000fe20007ffe0ff */
[----:B------:R-:W-:-:S04]  /*7820*/  IMAD.HI.U32 R102, R123, 0x7f000001, R10 ;  /* 0x7f0000017b667827 */ /* 0x000fc800078e000a */
[----:B------:R-:W-:Y:S01]  /*7830*/  IMAD.WIDE.U32 R10, R72, UR6, RZ ;  /* 0x00000006480a7c25 */ /* 0x000fe2000f8e00ff */
[----:B------:R-:W-:-:S03]  /*7840*/  IADD3 R12, PT, PT, R115, R12, RZ ;  /* 0x0000000c730c7210 */ /* 0x000fc60007ffe0ff */
[----:B------:R-:W-:Y:S01]  /*7850*/  IMAD R115, R10, 0x7effffff, RZ ;  /* 0x7effffff0a737824 */ /* 0x000fe200078e02ff */
[----:B------:R-:W-:-:S03]  /*7860*/  IADD3 R99, PT, PT, R122, R99, RZ ;  /* 0x000000637a637210 */ /* 0x000fc60007ffe0ff */
[----:B------:R-:W-:-:S04]  /*7870*/  IMAD.HI.U32 R122, R115, 0x7f000001, R10 ;  /* 0x7f000001737a7827 */ /* 0x000fc800078e000a */
[----:B------:R-:W-:-:S04]  /*7880*/  IMAD.WIDE.U32 R10, R72, UR9, RZ ;  /* 0x00000009480a7c25 */ /* 0x000fc8000f8e00ff */
[----:B------:R-:W-:-:S04]  /*7890*/  IMAD R115, R10, 0x7effffff, RZ ;  /* 0x7effffff0a737824 */ /* 0x000fc800078e02ff */
[----:B------:R-:W-:-:S05]  /*78a0*/  IMAD.HI.U32 R115, R115, 0x7f000001, R10 ;  /* 0x7f00000173737827 */ /* 0x000fca00078e000a */
[----:B------:R-:W-:Y:S01]  /*78b0*/  ISETP.GE.U32.AND P1, PT, R115, 0x7f000001, PT ;  /* 0x7f0000017300780c */ /* 0x000fe20003f26070 */
[----:B------:R-:W-:-:S12]  /*78c0*/  ISETP.GE.U32.AND P0, PT, R122, 0x7f000001, PT ;  /* 0x7f0000017a00780c */ /* 0x000fd80003f06070 */
[----:B------:R-:W-:Y:S02]  /*78d0*/  @P1 IADD3 R115, PT, PT, R115, -0x7f000001, RZ ;  /* 0x80ffffff73731810 */ /* 0x000fe40007ffe0ff */
[----:B------:R-:W-:-:S03]  /*78e0*/  @P0 IADD3 R122, PT, PT, R122, -0x7f000001, RZ ;  /* 0x80ffffff7a7a0810 */ /* 0x000fc60007ffe0ff */
[----:B------:R-:W-:-:S04]  /*78f0*/  IMAD.WIDE.U32 R10, R115, 0x5fffffa, RZ ;  /* 0x05fffffa730a7825 */ /* 0x000fc800078e00ff */
[----:B------:R-:W-:Y:S01]  /*7900*/  IMAD R115, R115, 0x6, RZ ;  /* 0x0000000673737824 */ /* 0x000fe200078e02ff */
[----:B------:R-:W-:-:S03]  /*7910*/  ISETP.GE.U32.AND P0, PT, R122, 0x7f000001, PT ;  /* 0x7f0000017a00780c */ /* 0x000fc60003f06070 */
[----:B------:R-:W-:-:S04]  /*7920*/  IMAD.HI.U32 R72, R115, 0x7f000001, R10 ;  /* 0x7f00000173487827 */ /* 0x000fc800078e000a */
[----:B------:R-:W-:-:S04]  /*7930*/  IMAD.WIDE.U32 R10, R119, UR8, RZ ;  /* 0x00000008770a7c25 */ /* 0x000fc8000f8e00ff */
[----:B------:R-:W-:-:S04]  /*7940*/  IMAD R115, R10, 0x7effffff, RZ ;  /* 0x7effffff0a737824 */ /* 0x000fc800078e02ff */
[----:B------:R-:W-:Y:S01]  /*7950*/  IMAD.HI.U32 R115, R115, 0x7f000001, R10 ;  /* 0x7f00000173737827 */ /* 0x000fe200078e000a */
[----:B------:R-:W-:-:S04]  /*7960*/  @P0 IADD3 R122, PT, PT, R122, -0x7f000001, RZ ;  /* 0x80ffffff7a7a0810 */ /* 0x000fc80007ffe0ff */
[----:B------:R-:W-:-:S13]  /*7970*/  ISETP.GE.U32.AND P0, PT, R115, 0x7f000001, PT ;  /* 0x7f0000017300780c */ /* 0x000fda0003f06070 */
[----:B------:R-:W-:Y:S01]  /*7980*/  @P0 IADD3 R115, PT, PT, R115, -0x7f000001, RZ ;  /* 0x80ffffff73730810 */ /* 0x000fe20007ffe0ff */
[----:B------:R-:W-:-:S04]  /*7990*/  ISETP.GE.U32.AND P0, PT, R100, 0x7f000001, PT ;  /* 0x7f0000016400780c */ /* 0x000fc80003f06070 */
[----:B------:R-:W-:-:S09]  /*79a0*/  IMAD.WIDE.U32 R10, R115, 0x5fffffa, RZ ;  /* 0x05fffffa730a7825 */ /* 0x000fd200078e00ff */
[----:B------:R-:W-:-:S04]  /*79b0*/  @P0 IADD3 R100, PT, PT, R100, -0x7f000001, RZ ;  /* 0x80ffffff64640810 */ /* 0x000fc80007ffe0ff */
[----:B------:R-:W-:Y:S01]  /*79c0*/  IADD3 R100, PT, PT, R100, UR13, RZ ;  /* 0x0000000d64647c10 */ /* 0x000fe2000fffe0ff */
[----:B------:R-:W-:-:S04]  /*79d0*/  IMAD R115, R115, 0x6, RZ ;  /* 0x0000000673737824 */ /* 0x000fc800078e02ff */
[----:B------:R-:W-:Y:S01]  /*79e0*/  ISETP.GE.U32.AND P0, PT, R100, 0x7f000001, PT ;  /* 0x7f0000016400780c */ /* 0x000fe20003f06070 */
[----:B------:R-:W-:Y:S01]  /*79f0*/  ISETP.GE.U32.AND P1, PT, R107, 0x7f000001, PT ;  /* 0x7f0000016b00780c */ /* 0x000fe20003f26070 */
[----:B------:R-:W-:-:S04]  /*7a00*/  IMAD.HI.U32 R115, R115, 0x7f000001, R10 ;  /* 0x7f00000173737827 */ /* 0x000fc800078e000a */
[----:B------:R-:W-:-:S04]  /*7a10*/  IMAD.WIDE.U32 R10, R117, UR9, RZ ;  /* 0x00000009750a7c25 */ /* 0x000fc8000f8e00ff */
[----:B------:R-:W-:-:S03]  /*7a20*/  IMAD R117, R10, 0x7effffff, RZ ;  /* 0x7effffff0a757824 */ /* 0x000fc600078e02ff */
[----:B------:R-:W-:Y:S01]  /*7a30*/  @P0 IADD3 R100, PT, PT, R100, -0x7f000001, RZ ;  /* 0x80ffffff64640810 */ /* 0x000fe20007ffe0ff */
[----:B------:R-:W-:Y:S01]  /*7a40*/  IMAD.HI.U32 R117, R117, 0x7f000001, R10 ;  /* 0x7f00000175757827 */ /* 0x000fe200078e000a */
[----:B------:R-:W-:Y:S02]  /*7a50*/  @P1 IADD3 R107, PT, PT, R107, -0x7f000001, RZ ;  /* 0x80ffffff6b6b1810 */ /* 0x000fe40007ffe0ff */
[----:B------:R-:W-:Y:S02]  /*7a60*/  IADD3 R100, PT, PT, R100, UR13, RZ ;  /* 0x0000000d64647c10 */ /* 0x000fe4000fffe0ff */
[----:B------:R-:W-:-:S03]  /*7a70*/  ISETP.GE.U32.AND P1, PT, R117, 0x7f000001, PT ;  /* 0x7f0000017500780c */ /* 0x000fc60003f26070 */
[----:B------:R-:W-:Y:S01]  /*7a80*/  ISETP.GE.U32.AND P0, PT, R100, 0x7f000001, PT ;  /* 0x7f0000016400780c */ /* 0x000fe20003f06070 */
[----:B------:R-:W-:-:S09]  /*7a90*/  IADD3 R93, PT, PT, R124, R93, RZ ;  /* 0x0000005d7c5d7210 */ /* 0x000fd20007ffe0ff */
[----:B------:R-:W-:-:S03]  /*7aa0*/  @P1 IADD3 R117, PT, PT, R117, -0x7f000001, RZ ;  /* 0x80ffffff75751810 */ /* 0x000fc60007ffe0ff */
[----:B------:R-:W-:Y:S02]  /*7ab0*/  @P0 IADD3 R100, PT, PT, R100, -0x7f000001, RZ ;  /* 0x80ffffff64640810 */ /* 0x000fe40007ffe0ff */
[----:B------:R-:W-:Y:S01]  /*7ac0*/  IMAD.WIDE.U32 R10, R117, 0x5fffffa, RZ ;  /* 0x05fffffa750a7825 */ /* 0x000fe200078e00ff */
[----:B------:R-:W-:-:S03]  /*7ad0*/  ISETP.GE.U32.AND P0, PT, R93, 0x7f000001, PT ;  /* 0x7f0000015d00780c */ /* 0x000fc60003f06070 */
[----:B------:R-:W-:-:S04]  /*7ae0*/  IMAD R117, R117, 0x6, RZ ;  /* 0x0000000675757824 */ /* 0x000fc800078e02ff */
[----:B------:R-:W-:-:S04]  /*7af0*/  IMAD.HI.U32 R117, R117, 0x7f000001, R10 ;  /* 0x7f00000175757827 */ /* 0x000fc800078e000a */
[----:B------:R-:W-:Y:S02]  /*7b00*/  IMAD.WIDE.U32 R10, R119, UR9, RZ ;  /* 0x00000009770a7c25 */ /* 0x000fe4000f8e00ff */
[----:B------:R-:W-:Y:S02]  /*7b10*/  @P0 IADD3 R93, PT, PT, R93, -0x7f000001, RZ ;  /* 0x80ffffff5d5d0810 */ /* 0x000fe40007ffe0ff */
[----:B------:R-:W-:-:S04]  /*7b20*/  IMAD R119, R10, 0x7effffff, RZ ;  /* 0x7effffff0a777824 */ /* 0x000fc800078e02ff */
[----:B------:R-:W-:Y:S01]  /*7b30*/  IMAD.HI.U32 R119, R119, 0x7f000001, R10 ;  /* 0x7f00000177777827 */ /* 0x000fe200078e000a */
[----:B------:R-:W-:-:S04]  /*7b40*/  IADD3 R93, PT, PT, R93, UR10, RZ ;  /* 0x0000000a5d5d7c10 */ /* 0x000fc8000fffe0ff */
[----:B------:R-:W-:Y:S01]  /*7b50*/  ISETP.GE.U32.AND P1, PT, R119, 0x7f000001, PT ;  /* 0x7f0000017700780c */ /* 0x000fe20003f26070 */
[----:B------:R-:W-:Y:S01]  /*7b60*/  ISETP.GE.U32.AND P0, PT, R93, 0x7f000001, PT ;  /* 0x7f0000015d00780c */ /* 0x000fe20003f06070 */
[----:B------:R-:W-:Y:S02]  /*7b70*/  IADD3 R100, PT, PT, R100, UR13, RZ ;  /* 0x0000000d64647c10 */ /* 0x000fe4000fffe0ff */
[----:B------:R-:W-:Y:S01]  /*7b80*/  IADD3 R107, PT, PT, R122, R107, RZ ;  /* 0x0000006b7a6b7210 */ /* 0x000fe20007ffe0ff */
[----:B------:R-:W-:-:S04]  /*7b90*/  ISETP.GE.U32.AND P3, PT, R115, 0x7f000001, PT ;  /* 0x7f0000017300780c */ /* 0x000fc80003f66070 */
[----:B------:R-:W-:-:S04]  /*7ba0*/  ISETP.GE.U32.AND P2, PT, R107, 0x7f000001, PT ;  /* 0x7f0000016b00780c */ /* 0x000fc80003f46070 */
[----:B------:R-:W-:Y:S01]  /*7bb0*/  @P1 IADD3 R119, PT, PT, R119, -0x7f000001, RZ ;  /* 0x80ffffff77771810 */ /* 0x000fe20007ffe0ff */
[----:B------:R-:W-:Y:S01]  /*7bc0*/  ISETP.GE.U32.AND P1, PT, R100, 0x7f000001, PT ;  /* 0x7f0000016400780c */ /* 0x000fe20003f26070 */
[----:B------:R-:W-:-:S04]  /*7bd0*/  @P0 IADD3 R93, PT, PT, R93, -0x7f000001, RZ ;  /* 0x80ffffff5d5d0810 */ /* 0x000fc80007ffe0ff */
[----:B------:R-:W-:Y:S01]  /*7be0*/  IADD3 R93, PT, PT, R93, UR10, RZ ;  /* 0x0000000a5d5d7c10 */ /* 0x000fe2000fffe0ff */
[----:B------:R-:W-:-:S04]  /*7bf0*/  IMAD.WIDE.U32 R10, R119, 0x5fffffa, RZ ;  /* 0x05fffffa770a7825 */ /* 0x000fc800078e00ff */
[----:B------:R-:W-:Y:S01]  /*7c00*/  ISETP.GE.U32.AND P0, PT, R93, 0x7f000001, PT ;  /* 0x7f0000015d00780c */ /* 0x000fe20003f06070 */
[----:B------:R-:W-:Y:S02]  /*7c10*/  IMAD R119, R119, 0x6, RZ ;  /* 0x0000000677777824 */ /* 0x000fe400078e02ff */
[----:B------:R-:W-:Y:S02]  /*7c20*/  @P1 IADD3 R100, PT, PT, R100, -0x7f000001, RZ ;  /* 0x80ffffff64641810 */ /* 0x000fe40007ffe0ff */
[----:B------:R-:W-:Y:S02]  /*7c30*/  @P3 IADD3 R115, PT, PT, R115, -0x7f000001, RZ ;  /* 0x80ffffff73733810 */ /* 0x000fe40007ffe0ff */
[----:B------:R-:W-:Y:S01]  /*7c40*/  @P2 IADD3 R107, PT, PT, R107, -0x7f000001, RZ ;  /* 0x80ffffff6b6b2810 */ /* 0x000fe20007ffe0ff */
[----:B------:R-:W-:-:S04]  /*7c50*/  IMAD.HI.U32 R119, R119, 0x7f000001, R10 ;  /* 0x7f00000177777827 */ /* 0x000fc800078e000a */
[----:B------:R-:W-:Y:S01]  /*7c60*/  IMAD.WIDE.U32 R10, R100, UR7, RZ ;  /* 0x00000007640a7c25 */ /* 0x000fe2000f8e00ff */
[----:B------:R-:W-:-:S03]  /*7c70*/  IADD3 R122, PT, PT, R107, R115, RZ ;  /* 0x000000736b7a7210 */ /* 0x000fc60007ffe0ff */
[----:B------:R-:W-:Y:S01]  /*7c80*/  IMAD R107, R10, 0x7effffff, RZ ;  /* 0x7effffff0a6b7824 */ /* 0x000fe200078e02ff */
[----:B------:R-:W-:Y:S01]  /*7c90*/  @P0 IADD3 R93, PT, PT, R93, -0x7f000001, RZ ;  /* 0x80ffffff5d5d0810 */ /* 0x000fe20007ffe0ff */
[----:B------:R-:W-:Y:S02]  /*7ca0*/  ISETP.GE.U32.AND P0, PT, R90, 0x7f000001, PT ;  /* 0x7f0000015a00780c */ /* 0x000fe40003f06070 */
[----:B------:R-:W-:-:S05]  /*7cb0*/  IMAD.HI.U32 R107, R107, 0x7f000001, R10 ;  /* 0x7f0000016b6b7827 */ /* 0x000fca00078e000a */
[----:B------:R-:W-:Y:S01]  /*7cc0*/  ISETP.GE.U32.AND P1, PT, R107, 0x7f000001, PT ;  /* 0x7f0000016b00780c */ /* 0x000fe20003f26070 */
[----:B------:R-:W-:-:S05]  /*7cd0*/  IADD3 R93, PT, PT, R93, UR10, RZ ;  /* 0x0000000a5d5d7c10 */ /* 0x000fca000fffe0ff */
[----:B------:R-:W-:Y:S01]  /*7ce0*/  @P0 IADD3 R90, PT, PT, R90, -0x7f000001, RZ ;  /* 0x80ffffff5a5a0810 */ /* 0x000fe20007ffe0ff */
[----:B------:R-:W-:-:S03]  /*7cf0*/  ISETP.GE.U32.AND P3, PT, R117, 0x7f000001, PT ;  /* 0x7f0000017500780c */ /* 0x000fc60003f66070 */
[----:B------:R-:W-:-:S03]  /*7d00*/  IADD3 R115, PT, PT, R90, UR12, RZ ;  /* 0x0000000c5a737c10 */ /* 0x000fc6000fffe0ff */
[----:B------:R-:W-:Y:S01]  /*7d10*/  @P1 IADD3 R107, PT, PT, R107, -0x7f000001, RZ ;  /* 0x80ffffff6b6b1810 */ /* 0x000fe20007ffe0ff */
[----:B------:R-:W-:Y:S01]  /*7d20*/  ISETP.GE.U32.AND P1, PT, R93, 0x7f000001, PT ;  /* 0x7f0000015d00780c */ /* 0x000fe20003f26070 */
[----:B------:R-:W-:Y:S01]  /*7d30*/  ISETP.GE.U32.AND P2, PT, R122, 0x7f000001, PT ;  /* 0x7f0000017a00780c */ /* 0x000fe20003f46070 */
[----:B------:R-:W-:Y:S02]  /*7d40*/  ISETP.GE.U32.AND P0, PT, R115, 0x7f000001, PT ;  /* 0x7f0000017300780c */ /* 0x000fe40003f06070 */
[----:B------:R-:W-:-:S04]  /*7d50*/  IMAD.WIDE.U32 R10, R107, 0x5fffffa, RZ ;  /* 0x05fffffa6b0a7825 */ /* 0x000fc800078e00ff */
[----:B------:R-:W-:Y:S01]  /*7d60*/  IMAD R107, R107, 0x6, RZ ;  /* 0x000000066b6b7824 */ /* 0x000fe200078e02ff */
[----:B------:R-:W-:-:S04]  /*7d70*/  @P3 IADD3 R117, PT, PT, R117, -0x7f000001, RZ ;  /* 0x80ffffff75753810 */ /* 0x000fc80007ffe0ff */
[----:B------:R-:W-:Y:S02]  /*7d80*/  @P1 IADD3 R93, PT, PT, R93, -0x7f000001, RZ ;  /* 0x80ffffff5d5d1810 */ /* 0x000fe40007ffe0ff */
[----:B------:R-:W-:Y:S01]  /*7d90*/  @P2 IADD3 R122, PT, PT, R122, -0x7f000001, RZ ;  /* 0x80ffffff7a7a2810 */ /* 0x000fe20007ffe0ff */
[----:B------:R-:W-:Y:S01]  /*7da0*/  IMAD.HI.U32 R107, R107, 0x7f000001, R10 ;  /* 0x7f0000016b6b7827 */ /* 0x000fe200078e000a */
[----:B------:R-:W-:-:S03]  /*7db0*/  @P0 IADD3 R115, PT, PT, R115, -0x7f000001, RZ ;  /* 0x80ffffff73730810 */ /* 0x000fc60007ffe0ff */
[----:B------:R-:W-:Y:S01]  /*7dc0*/  IMAD.WIDE.U32 R10, R93, UR6, RZ ;  /* 0x000000065d0a7c25 */ /* 0x000fe2000f8e00ff */
[----:B------:R-:W-:Y:S02]  /*7dd0*/  IADD3 R90, PT, PT, R122, R117, RZ ;  /* 0x000000757a5a7210 */ /* 0x000fe40007ffe0ff */
[----:B------:R-:W-:Y:S01]  /*7de0*/  IADD3 R115, PT, PT, R115, UR12, RZ ;  /* 0x0000000c73737c10 */ /* 0x000fe2000fffe0ff */
[----:B------:R-:W-:-:S04]  /*7df0*/  IMAD R117, R10, 0x7effffff, RZ ;  /* 0x7effffff0a757824 */ /* 0x000fc800078e02ff */
[----:B------:R-:W-:Y:S01]  /*7e00*/  ISETP.GE.U32.AND P0, PT, R115, 0x7f000001, PT ;  /* 0x7f0000017300780c */ /* 0x000fe20003f06070 */
[----:B------:R-:W-:-:S05]  /*7e10*/  IMAD.HI.U32 R10, R117, 0x7f000001, R10 ;  /* 0x7f000001750a7827 */ /* 0x000fca00078e000a */
[----:B------:R-:W-:-:S07]  /*7e20*/  ISETP.GE.U32.AND P1, PT, R10, 0x7f000001, PT ;  /* 0x7f0000010a00780c */ /* 0x000fce0003f26070 */
[----:B------:R-:W-:Y:S01]  /*7e30*/  @P0 IADD3 R115, PT, PT, R115, -0x7f000001, RZ ;  /* 0x80ffffff73730810 */ /* 0x000fe20007ffe0ff */
[----:B------:R-:W-:-:S03]  /*7e40*/  ISETP.GE.U32.AND P0, PT, R99, 0x7f000001, PT ;  /* 0x7f0000016300780c */ /* 0x000fc60003f06070 */
[----:B------:R-:W-:Y:S02]  /*7e50*/  IADD3 R117, PT, PT, R115, UR12, RZ ;  /* 0x0000000c73757c10 */ /* 0x000fe4000fffe0ff */
[----:B------:R-:W-:Y:S01]  /*7e60*/  @P1 IADD3 R10, PT, PT, R10, -0x7f000001, RZ ;  /* 0x80ffffff0a0a1810 */ /* 0x000fe20007ffe0ff */
[----:B------:R-:W-:Y:S02]  /*7e70*/  ISETP.GE.U32.AND P3, PT, R107, 0x7f000001, PT ;  /* 0x7f0000016b00780c */ /* 0x000fe40003f66070 */
[----:B------:R-:W-:Y:S02]  /*7e80*/  ISETP.GE.U32.AND P1, PT, R117, 0x7f000001, PT ;  /* 0x7f0000017500780c */ /* 0x000fe40003f26070 */
[----:B------:R-:W-:-:S03]  /*7e90*/  ISETP.GE.U32.AND P2, PT, R10, 0x7f000001, PT ;  /* 0x7f0000010a00780c */ /* 0x000fc60003f46070 */
[----:B------:R-:W-:-:S04]  /*7ea0*/  @P0 IADD3 R99, PT, PT, R99, -0x7f000001, RZ ;  /* 0x80ffffff63630810 */ /* 0x000fc80007ffe0ff */
[----:B------:R-:W-:Y:S02]  /*7eb0*/  IADD3 R99, PT, PT, R99, UR11, RZ ;  /* 0x0000000b63637c10 */ /* 0x000fe4000fffe0ff */
[----:B------:R-:W-:Y:S02]  /*7ec0*/  @P3 IADD3 R107, PT, PT, R107, -0x7f000001, RZ ;  /* 0x80ffffff6b6b3810 */ /* 0x000fe40007ffe0ff */
[----:B------:R-:W-:Y:S02]  /*7ed0*/  @P1 IADD3 R117, PT, PT, R117, -0x7f000001, RZ ;  /* 0x80ffffff75751810 */ /* 0x000fe40007ffe0ff */
[----:B------:R-:W-:Y:S01]  /*7ee0*/  @P2 IADD3 R10, PT, PT, R10, -0x7f000001, RZ ;  /* 0x80ffffff0a0a2810 */ /* 0x000fe20007ffe0ff */
[----:B------:R-:W-:-:S03]  /*7ef0*/  ISETP.GE.U32.AND P0, PT, R99, 0x7f000001, PT ;  /* 0x7f0000016300780c */ /* 0x000fc60003f06070 */
[----:B------:R-:W-:Y:S01]  /*7f00*/  IADD3 R107, PT, PT, R10, R107, RZ ;  /* 0x0000006b0a6b7210 */ /* 0x000fe20007ffe0ff */
[----:B------:R-:W-:-:S04]  /*7f10*/  IMAD.WIDE.U32 R10, R117, UR8, RZ ;  /* 0x00000008750a7c25 */ /* 0x000fc8000f8e00ff */
[----:B------:R-:W-:-:S04]  /*7f20*/  IMAD R115, R10, 0x7effffff, RZ ;  /* 0x7effffff0a737824 */ /* 0x000fc800078e02ff */
[----:B------:R-:W-:Y:S01]  /*7f30*/  IMAD.HI.U32 R115, R115, 0x7f000001, R10 ;  /* 0x7f00000173737827 */ /* 0x000fe200078e000a */
[----:B------:R-:W-:-:S04]  /*7f40*/  @P0 IADD3 R99, PT, PT, R99, -0x7f000001, RZ ;  /* 0x80ffffff63630810 */ /* 0x000fc80007ffe0ff */
[----:B------:R-:W-:Y:S01]  /*7f50*/  ISETP.GE.U32.AND P1, PT, R115, 0x7f000001, PT ;  /* 0x7f0000017300780c */ /* 0x000fe20003f26070 */
[----:B------:R-:W-:-:S05]  /*7f60*/  IADD3 R99, PT, PT, R99, UR11, RZ ;  /* 0x0000000b63637c10 */ /* 0x000fca000fffe0ff */
[----:B------:R-:W-:-:S07]  /*7f70*/  ISETP.GE.U32.AND P0, PT, R99, 0x7f000001, PT ;  /* 0x7f0000016300780c */ /* 0x000fce0003f06070 */
[----:B------:R-:W-:-:S05]  /*7f80*/  @P1 IADD3 R115, PT, PT, R115, -0x7f000001, RZ ;  /* 0x80ffffff73731810 */ /* 0x000fca0007ffe0ff */
[----:B------:R-:W-:Y:S01]  /*7f90*/  IMAD.WIDE.U32 R10, R115, 0x5fffffa, RZ ;  /* 0x05fffffa730a7825 */ /* 0x000fe200078e00ff */
[----:B------:R-:W-:-:S03]  /*7fa0*/  @P0 IADD3 R99, PT, PT, R99, -0x7f000001, RZ ;  /* 0x80ffffff63630810 */ /* 0x000fc60007ffe0ff */
[----:B------:R-:W-:Y:S01]  /*7fb0*/  IMAD R115, R115, 0x6, RZ ;  /* 0x0000000673737824 */ /* 0x000fe200078e02ff */
[----:B------:R-:W-:-:S03]  /*7fc0*/  IADD3 R99, PT, PT, R99, UR11, RZ ;  /* 0x0000000b63637c10 */ /* 0x000fc6000fffe0ff */
[----:B------:R-:W-:Y:S01]  /*7fd0*/  IMAD.HI.U32 R10, R115, 0x7f000001, R10 ;  /* 0x7f000001730a7827 */ /* 0x000fe200078e000a */
[----:B------:R-:W-:Y:S01]  /*7fe0*/  ISETP.GE.U32.AND P1, PT, R107, 0x7f000001, PT ;  /* 0x7f0000016b00780c */ /* 0x000fe20003f26070 */
[----:B------:R-:W-:-:S03]  /*7ff0*/  ISETP.GE.U32.AND P0, PT, R99, 0x7f000001, PT ;  /* 0x7f0000016300780c */ /* 0x000fc60003f06070 */
[----:B------:R-:W-:-:S09]  /*8000*/  ISETP.GE.U32.AND P2, PT, R10, 0x7f000001, PT ;  /* 0x7f0000010a00780c */ /* 0x000fd20003f46070 */
        /* <DEDUP_REMOVED lines=10> */
[----:B------:R-:W-:Y:S01]  /*80b0*/  ISETP.GE.U32.AND P1, PT, R119, 0x7f000001, PT ;  /* 0x7f0000017700780c */ /* 0x000fe20003f26070 */
[----:B------:R-:W-:-:S04]  /*80c0*/  IMAD.WIDE.U32 R10, R93, UR7, RZ ;  /* 0x000000075d0a7c25 */ /* 0x000fc8000f8e00ff */
[----:B------:R-:W-:-:S07]  /*80d0*/  IMAD R115, R10, 0x7effffff, RZ ;  /* 0x7effffff0a737824 */ /* 0x000fce00078e02ff */
[----:B------:R-:W-:Y:S02]  /*80e0*/  @P0 IADD3 R122, PT, PT, R122, -0x7f000001, RZ ;  /* 0x80ffffff7a7a0810 */ /* 0x000fe40007ffe0ff */
[----:B------:R-:W-:Y:S01]  /*80f0*/  @P1 IADD3 R119, PT, PT, R119, -0x7f000001, RZ ;  /* 0x80ffffff77771810 */ /* 0x000fe20007ffe0ff */
[----:B------:R-:W-:Y:S02]  /*8100*/  IMAD.HI.U32 R115, R115, 0x7f000001, R10 ;  /* 0x7f00000173737827 */ /* 0x000fe400078e000a */
[----:B------:R-:W-:Y:S02]  /*8110*/  ISETP.GE.U32.AND P0, PT, R122, 0x7f000001, PT ;  /* 0x7f0000017a00780c */ /* 0x000fe40003f06070 */
[----:B------:R-:W-:Y:S01]  /*8120*/  IMAD.WIDE.U32 R10, R100, UR8, RZ ;  /* 0x00000008640a7c25 */ /* 0x000fe2000f8e00ff */
[----:B------:R-:W-:-:S03]  /*8130*/  IADD3 R82, PT, PT, R82, R119, RZ ;  /* 0x0000007752527210 */ /* 0x000fc60007ffe0ff */
[----:B------:R-:W-:-:S04]  /*8140*/  IMAD R119, R10, 0x7effffff, RZ ;  /* 0x7effffff0a777824 */ /* 0x000fc800078e02ff */
[----:B------:R-:W-:Y:S01]  /*8150*/  IMAD.HI.U32 R119, R119, 0x7f000001, R10 ;  /* 0x7f00000177777827 */ /* 0x000fe200078e000a */
[----:B------:R-:W-:Y:S02]  /*8160*/  ISETP.GE.U32.AND P1, PT, R115, 0x7f000001, PT ;  /* 0x7f0000017300780c */ /* 0x000fe40003f26070 */
[----:B------:R-:W-:Y:S02]  /*8170*/  @P0 IADD3 R122, PT, PT, R122, -0x7f000001, RZ ;  /* 0x80ffffff7a7a0810 */ /* 0x000fe40007ffe0ff */
[----:B------:R-:W-:-:S09]  /*8180*/  ISETP.GE.U32.AND P0, PT, R119, 0x7f000001, PT ;  /* 0x7f0000017700780c */ /* 0x000fd20003f06070 */
[----:B------:R-:W-:Y:S01]  /*8190*/  @P1 IADD3 R115, PT, PT, R115, -0x7f000001, RZ ;  /* 0x80ffffff73731810 */ /* 0x000fe20007ffe0ff */
[----:B------:R-:W-:-:S03]  /*81a0*/  ISETP.GE.U32.AND P1, PT, R73, 0x7f000001, PT ;  /* 0x7f0000014900780c */ /* 0x000fc60003f26070 */
[----:B------:R-:W-:Y:S01]  /*81b0*/  @P0 IADD3 R119, PT, PT, R119, -0x7f000001, RZ ;  /* 0x80ffffff77770810 */ /* 0x000fe20007ffe0ff */
[----:B------:R-:W-:-:S09]  /*81c0*/  ISETP.GE.U32.AND P0, PT, R118, 0x7f000001, PT ;  /* 0x7f0000017600780c */ /* 0x000fd20003f06070 */
[----:B------:R-:W-:-:S04]  /*81d0*/  @P1 IADD3 R73, PT, PT, R73, -0x7f000001, RZ ;  /* 0x80ffffff49491810 */ /* 0x000fc80007ffe0ff */
[----:B------:R-:W-:Y:S01]  /*81e0*/  @P0 IADD3 R118, PT, PT, R118, -0x7f000001, RZ ;  /* 0x80ffffff76760810 */ /* 0x000fe20007ffe0ff */
[----:B------:R-:W-:-:S04]  /*81f0*/  ISETP.GE.U32.AND P3, PT, R73, 0x7f000001, PT ;  /* 0x7f0000014900780c */ /* 0x000fc80003f66070 */
[----:B------:R-:W-:Y:S01]  /*8200*/  ISETP.GE.U32.AND P2, PT, R118, 0x7f000001, PT ;  /* 0x7f0000017600780c */ /* 0x000fe20003f46070 */
[----:B------:R-:W-:Y:S01]  /*8210*/  ISETP.GE.U32.AND P4, PT, R110, 0x7f000001, PT ;  /* 0x7f0000016e00780c */ /* 0x000fe20003f86070 */
[----:B------:R-:W-:Y:S01]  /*8220*/  ISETP.GE.U32.AND P5, PT, R95, 0x7f000001, PT ;  /* 0x7f0000015f00780c */ /* 0x000fe20003fa6070 */
[----:B------:R-:W-:-:S04]  /*8230*/  IMAD.WIDE.U32 R10, R119, 0x5fffffa, RZ ;  /* 0x05fffffa770a7825 */ /* 0x000fc800078e00ff */
[----:B------:R-:W-:Y:S02]  /*8240*/  IMAD R119, R119, 0x6, RZ ;  /* 0x0000000677777824 */ /* 0x000fe400078e02ff */
[----:B------:R-:W-:-:S04]  /*8250*/  @P3 IADD3 R73, PT, PT, R73, -0x7f000001, RZ ;  /* 0x80ffffff49493810 */ /* 0x000fc80007ffe0ff */
[----:B------:R-:W-:Y:S02]  /*8260*/  @P2 IADD3 R118, PT, PT, R118, -0x7f000001, RZ ;  /* 0x80ffffff76762810 */ /* 0x000fe40007ffe0ff */
[----:B------:R-:W-:Y:S01]  /*8270*/  IADD3 R115, PT, PT, R122, R115, RZ ;  /* 0x000000737a737210 */ /* 0x000fe20007ffe0ff */
[----:B------:R-:W-:Y:S01]  /*8280*/  IMAD.HI.U32 R10, R119, 0x7f000001, R10 ;  /* 0x7f000001770a7827 */ /* 0x000fe200078e000a */
[----:B------:R-:W-:Y:S02]  /*8290*/  @P4 IADD3 R110, PT, PT, R110, -0x7f000001, RZ ;  /* 0x80ffffff6e6e4810 */ /* 0x000fe40007ffe0ff */
[----:B------:R-:W-:Y:S01]  /*82a0*/  @P5 IADD3 R95, PT, PT, R95, -0x7f000001, RZ ;  /* 0x80ffffff5f5f5810 */ /* 0x000fe20007ffe0ff */
[----:B------:R-:W-:Y:S01]  /*82b0*/  ISETP.GE.U32.AND P2, PT, R118, 0x7f000001, PT ;  /* 0x7f0000017600780c */ /* 0x000fe20003f46070 */
[----:B------:R-:W-:Y:S01]  /*82c0*/  ISETP.GE.U32.AND P3, PT, R73, 0x7f000001, PT ;  /* 0x7f0000014900780c */ /* 0x000fe20003f66070 */
[----:B------:R-:W-:Y:S01]  /*82d0*/  ISETP.GE.U32.AND P0, PT, R10, 0x7f000001, PT ;  /* 0x7f0000010a00780c */ /* 0x000fe20003f06070 */
[----:B------:R-:W-:Y:S01]  /*82e0*/  ISETP.GE.U32.AND P1, PT, R115, 0x7f000001, PT ;  /* 0x7f0000017300780c */ /* 0x000fe20003f26070 */
[----:B------:R-:W-:Y:S01]  /*82f0*/  ISETP.GE.U32.AND P4, PT, R110, 0x7f000001, PT ;  /* 0x7f0000016e00780c */ /* 0x000fe20003f86070 */
[----:B------:R-:W-:-:S08]  /*8300*/  ISETP.GE.U32.AND P5, PT, R95, 0x7f000001, PT ;  /* 0x7f0000015f00780c */ /* 0x000fd00003fa6070 */
[----:B------:R-:W-:Y:S02]  /*8310*/  @P2 IADD3 R118, PT, PT, R118, -0x7f000001, RZ ;  /* 0x80ffffff76762810 */ /* 0x000fe40007ffe0ff */
[----:B------:R-:W-:Y:S02]  /*8320*/  @P3 IADD3 R73, PT, PT, R73, -0x7f000001, RZ ;  /* 0x80ffffff49493810 */ /* 0x000fe40007ffe0ff */
[----:B------:R-:W-:Y:S02]  /*8330*/  @P0 IADD3 R10, PT, PT, R10, -0x7f000001, RZ ;  /* 0x80ffffff0a0a0810 */ /* 0x000fe40007ffe0ff */
[----:B------:R-:W-:Y:S02]  /*8340*/  @P1 IADD3 R115, PT, PT, R115, -0x7f000001, RZ ;  /* 0x80ffffff73731810 */ /* 0x000fe40007ffe0ff */
[----:B------:R-:W-:Y:S02]  /*8350*/  @P4 IADD3 R110, PT, PT, R110, -0x7f000001, RZ ;  /* 0x80ffffff6e6e4810 */ /* 0x000fe40007ffe0ff */
[----:B------:R-:W-:Y:S01]  /*8360*/  @P5 IADD3 R95, PT, PT, R95, -0x7f000001, RZ ;  /* 0x80ffffff5f5f5810 */ /* 0x000fe20007ffe0ff */
[----:B------:R-:W-:Y:S01]  /*8370*/  ISETP.GE.U32.AND P0, PT, R118, 0x7f000001, PT ;  /* 0x7f0000017600780c */ /* 0x000fe20003f06070 */
[----:B------:R-:W-:Y:S01]  /*8380*/  ISETP.GE.U32.AND P1, PT, R73, 0x7f000001, PT ;  /* 0x7f0000014900780c */ /* 0x000fe20003f26070 */
[----:B------:R-:W-:-:S02]  /*8390*/  ISETP.GE.U32.AND P2, PT, R110, 0x7f000001, PT ;  /* 0x7f0000016e00780c */ /* 0x000fc40003f46070 */
[----:B------:R-:W-:-:S09]  /*83a0*/  ISETP.GE.U32.AND P3, PT, R95, 0x7f000001, PT ;  /* 0x7f0000015f00780c */ /* 0x000fd20003f66070 */
[----:B------:R-:W-:Y:S02]  /*83b0*/  @P0 IADD3 R118, PT, PT, R118, -0x7f000001, RZ ;  /* 0x80ffffff76760810 */ /* 0x000fe40007ffe0ff */
[----:B------:R-:W-:Y:S02]  /*83c0*/  @P1 IADD3 R73, PT, PT, R73, -0x7f000001, RZ ;  /* 0x80ffffff49491810 */ /* 0x000fe40007ffe0ff */
[----:B------:R-:W-:Y:S02]  /*83d0*/  @P2 IADD3 R110, PT, PT, R110, -0x7f000001, RZ ;  /* 0x80ffffff6e6e2810 */ /* 0x000fe40007ffe0ff */
[----:B------:R-:W-:Y:S01]  /*83e0*/  @P3 IADD3 R95, PT, PT, R95, -0x7f000001, RZ ;  /* 0x80ffffff5f5f3810 */ /* 0x000fe20007ffe0ff */
[----:B------:R-:W-:Y:S01]  /*83f0*/  ISETP.GE.U32.AND P1, PT, R118, 0x7f000001, PT ;  /* 0x7f0000017600780c */ /* 0x000fe20003f26070 */
[----:B------:R-:W-:Y:S01]  /*8400*/  ISETP.GE.U32.AND P0, PT, R73, 0x7f000001, PT ;  /* 0x7f0000014900780c */ /* 0x000fe20003f06070 */
[----:B------:R-:W-:Y:S02]  /*8410*/  ISETP.GE.U32.AND P2, PT, R110, 0x7f000001, PT ;  /* 0x7f0000016e00780c */ /* 0x000fe40003f46070 */
[----:B------:R-:W-:Y:S01]  /*8420*/  ISETP.GE.U32.AND P3, PT, R95, 0x7f000001, PT ;  /* 0x7f0000015f00780c */ /* 0x000fe20003f66070 */
[----:B------:R-:W-:Y:S01]  /*8430*/  IADD3 R115, PT, PT, R115, R10, RZ ;  /* 0x0000000a73737210 */ /* 0x000fe20007ffe0ff */
[----:B------:R-:W-:-:S04]  /*8440*/  IMAD.WIDE.U32 R10, R99, UR9, RZ ;  /* 0x00000009630a7c25 */ /* 0x000fc8000f8e00ff */
[----:B------:R-:W-:-:S03]  /*8450*/  IMAD R119, R10, 0x7effffff, RZ ;  /* 0x7effffff0a777824 */ /* 0x000fc600078e02ff */
[----:B------:R-:W-:Y:S02]  /*8460*/  @P1 IADD3 R118, PT, PT, R118, -0x7f000001, RZ ;  /* 0x80ffffff76761810 */ /* 0x000fe40007ffe0ff */
[----:B------:R-:W-:Y:S01]  /*8470*/  @P0 IADD3 R73, PT, PT, R73, -0x7f000001, RZ ;  /* 0x80ffffff49490810 */ /* 0x000fe20007ffe0ff */
[----:B------:R-:W-:Y:S01]  /*8480*/  IMAD.HI.U32 R122, R119, 0x7f000001, R10 ;  /* 0x7f000001777a7827 */ /* 0x000fe200078e000a */
[----:B------:R-:W-:Y:S02]  /*8490*/  @P2 IADD3 R110, PT, PT, R110, -0x7f000001, RZ ;  /* 0x80ffffff6e6e2810 */ /* 0x000fe40007ffe0ff */
[----:B------:R-:W-:Y:S02]  /*84a0*/  @P3 IADD3 R95, PT, PT, R95, -0x7f000001, RZ ;  /* 0x80ffffff5f5f3810 */ /* 0x000fe40007ffe0ff */
[----:B------:R-:W-:Y:S02]  /*84b0*/  IADD3 R11, PT, PT, R118, UR12, RZ ;  /* 0x0000000c760b7c10 */ /* 0x000fe4000fffe0ff */
[----:B------:R-:W-:Y:S01]  /*84c0*/  IADD3 R10, PT, PT, R73, UR13, RZ ;  /* 0x0000000d490a7c10 */ /* 0x000fe2000fffe0ff */
[----:B------:R-:W-:Y:S01]  /*84d0*/  ISETP.GE.U32.AND P3, PT, R110, 0x7f000001, PT ;  /* 0x7f0000016e00780c */ /* 0x000fe20003f66070 */
[----:B------:R-:W-:Y:S01]  /*84e0*/  ISETP.GE.U32.AND P2, PT, R95, 0x7f000001, PT ;  /* 0x7f0000015f00780c */ /* 0x000fe20003f46070 */
[----:B------:R-:W-:-:S02]  /*84f0*/  ISETP.GE.U32.AND P0, PT, R11, 0x7f000001, PT ;  /* 0x7f0000010b00780c */ /* 0x000fc40003f06070 */
[----:B------:R-:W-:-:S09]  /*8500*/  ISETP.GE.U32.AND P1, PT, R10, 0x7f000001, PT ;  /* 0x7f0000010a00780c */ /* 0x000fd20003f26070 */
[----:B------:R-:W-:Y:S02]  /*8510*/  @P3 IADD3 R110, PT, PT, R110, -0x7f000001, RZ ;  /* 0x80ffffff6e6e3810 */ /* 0x000fe40007ffe0ff */
[----:B------:R-:W-:Y:S02]  /*8520*/  @P2 IADD3 R95, PT, PT, R95, -0x7f000001, RZ ;  /* 0x80ffffff5f5f2810 */ /* 0x000fe40007ffe0ff */
[----:B------:R-:W-:Y:S02]  /*8530*/  @P0 IADD3 R11, PT, PT, R11, -0x7f000001, RZ ;  /* 0x80ffffff0b0b0810 */ /* 0x000fe40007ffe0ff */
[----:B------:R-:W-:Y:S02]  /*8540*/  @P1 IADD3 R10, PT, PT, R10, -0x7f000001, RZ ;  /* 0x80ffffff0a0a1810 */ /* 0x000fe40007ffe0ff */
[----:B------:R-:W-:Y:S02]  /*8550*/  IADD3 R110, PT, PT, R11, R110, RZ ;  /* 0x0000006e0b6e7210 */ /* 0x000fe40007ffe0ff */
[----:B------:R-:W-:-:S02]  /*8560*/  IADD3 R95, PT, PT, R10, R95, RZ ;  /* 0x0000005f0a5f7210 */ /* 0x000fc40007ffe0ff */
[----:B------:R-:W2:Y:S01]  /*8570*/  LDL.64 R10, [R1+0x100] ;  /* 0x00010000010a7983 */ /* 0x000ea20000100a00 */
[----:B------:R-:W-:Y:S01]  /*8580*/  ISETP.GE.U32.AND P4, PT, R122, 0x7f000001, PT ;  /* 0x7f0000017a00780c */ /* 0x000fe20003f86070 */
[----:B------:R-:W-:Y:S01]  /*8590*/  ISETP.GE.U32.AND P1, PT, R72, 0x7f000001, PT ;  /* 0x7f0000014800780c */ /* 0x000fe20003f26070 */
[----:B------:R-:W-:-:S11]  /*85a0*/  ISETP.GE.U32.AND P0, PT, R74, 0x7f000001, PT ;  /* 0x7f0000014a00780c */ /* 0x000fd60003f06070 */
[----:B------:R-:W-:Y:S02]  /*85b0*/  @P4 IADD3 R122, PT, PT, R122, -0x7f000001, RZ ;  /* 0x80ffffff7a7a4810 */ /* 0x000fe40007ffe0ff */
[----:B------:R-:W-:Y:S02]  /*85c0*/  @P1 IADD3 R72, PT, PT, R72, -0x7f000001, RZ ;  /* 0x80ffffff48481810 */ /* 0x000fe40007ffe0ff */
[----:B------:R-:W-:Y:S01]  /*85d0*/  @P0 IADD3 R74, PT, PT, R74, -0x7f000001, RZ ;  /* 0x80ffffff4a4a0810 */ /* 0x000fe20007ffe0ff */
[----:B------:R-:W-:-:S04]  /*85e0*/  IMAD.WIDE.U32 R118, R122, 0x5fffffa, RZ ;  /* 0x05fffffa7a767825 */ /* 0x000fc800078e00ff */
[----:B------:R-:W-:Y:S01]  /*85f0*/  IMAD R73, R122, 0x6, RZ ;  /* 0x000000067a497824 */ /* 0x000fe200078e02ff */
[----:B------:R-:W-:-:S03]  /*8600*/  IADD3 R74, PT, PT, R74, R72, RZ ;  /* 0x000000484a4a7210 */ /* 0x000fc60007ffe0ff */
        /* <DEDUP_REMOVED lines=8> */
[----:B------:R-:W-:Y:S01]  /*8690*/  IMAD.HI.U32 R72, R119, 0x7f000001, R72 ;  /* 0x7f00000177487827 */ /* 0x000fe200078e0048 */
[----:B------:R-:W-:-:S04]  /*86a0*/  ISETP.GE.U32.AND P0, PT, R115, 0x7f000001, PT ;  /* 0x7f0000017300780c */ /* 0x000fc80003f06070 */
[----:B------:R-:W-:-:S09]  /*86b0*/  ISETP.GE.U32.AND P1, PT, R72, 0x7f000001, PT ;  /* 0x7f0000014800780c */ /* 0x000fd20003f26070 */
[----:B------:R-:W-:-:S04]  /*86c0*/  @P0 IADD3 R115, PT, PT, R115, -0x7f000001, RZ ;  /* 0x80ffffff73730810 */ /* 0x000fc80007ffe0ff */
[----:B------:R-:W-:Y:S01]  /*86d0*/  @P1 IADD3 R72, PT, PT, R72, -0x7f000001, RZ ;  /* 0x80ffffff48481810 */ /* 0x000fe20007ffe0ff */
[----:B------:R-:W-:-:S03]  /*86e0*/  ISETP.GE.U32.AND P0, PT, R107, 0x7f000001, PT ;  /* 0x7f0000016b00780c */ /* 0x000fc60003f06070 */
[----:B------:R-:W-:Y:S01]  /*86f0*/  IADD3 R115, PT, PT, R115, R72, RZ ;  /* 0x0000004873737210 */ /* 0x000fe20007ffe0ff */
[----:B------:R-:W-:Y:S01]  /*8700*/  IMAD.WIDE.U32 R72, R117, UR6, RZ ;  /* 0x0000000675487c25 */ /* 0x000fe2000f8e00ff */
[----:B------:R-:W-:-:S03]  /*8710*/  ISETP.GE.U32.AND P1, PT, R118, 0x7f000001, PT ;  /* 0x7f0000017600780c */ /* 0x000fc60003f26070 */
[----:B------:R-:W-:-:S04]  /*8720*/  IMAD R119, R72, 0x7effffff, RZ ;  /* 0x7effffff48777824 */ /* 0x000fc800078e02ff */
[----:B------:R-:W-:Y:S01]  /*8730*/  IMAD.HI.U32 R122, R119, 0x7f000001, R72 ;  /* 0x7f000001777a7827 */ /* 0x000fe200078e0048 */
[----:B------:R-:W-:-:S04]  /*8740*/  @P0 IADD3 R107, PT, PT, R107, -0x7f000001, RZ ;  /* 0x80ffffff6b6b0810 */ /* 0x000fc80007ffe0ff */
[----:B------:R-:W-:Y:S01]  /*8750*/  ISETP.GE.U32.AND P0, PT, R122, 0x7f000001, PT ;  /* 0x7f0000017a00780c */ /* 0x000fe20003f06070 */
[----:B------:R-:W-:Y:S01]  /*8760*/  @P1 IADD3 R118, PT, PT, R118, -0x7f000001, RZ ;  /* 0x80ffffff76761810 */ /* 0x000fe20007ffe0ff */
[----:B------:R-:W-:-:S03]  /*8770*/  IMAD.WIDE.U32 R72, R99, UR7, RZ ;  /* 0x0000000763487c25 */ /* 0x000fc6000f8e00ff */
[----:B------:R-:W-:Y:S01]  /*8780*/  IADD3 R119, PT, PT, R107, R118, RZ ;  /* 0x000000766b777210 */ /* 0x000fe20007ffe0ff */
[----:B------:R-:W-:-:S04]  /*8790*/  IMAD R107, R72, 0x7effffff, RZ ;  /* 0x7effffff486b7824 */ /* 0x000fc800078e02ff */
[----:B------:R-:W-:-:S03]  /*87a0*/  IMAD.HI.U32 R73, R107, 0x7f000001, R72 ;  /* 0x7f0000016b497827 */ /* 0x000fc600078e0048 */
[----:B------:R-:W-:Y:S02]  /*87b0*/  @P0 IADD3 R122, PT, PT, R122, -0x7f000001, RZ ;  /* 0x80ffffff7a7a0810 */ /* 0x000fe40007ffe0ff */
[----:B------:R-:W-:-:S03]  /*87c0*/  ISETP.GE.U32.AND P1, PT, R73, 0x7f000001, PT ;  /* 0x7f0000014900780c */ /* 0x000fc60003f26070 */
[----:B------:R-:W-:-:S10]  /*87d0*/  ISETP.GE.U32.AND P0, PT, R122, 0x7f000001, PT ;  /* 0x7f0000017a00780c */ /* 0x000fd40003f06070 */
[----:B------:R-:W-:-:S03]  /*87e0*/  @P1 IADD3 R73, PT, PT, R73, -0x7f000001, RZ ;  /* 0x80ffffff49491810 */ /* 0x000fc60007ffe0ff */
[----:B------:R-:W-:-:S04]  /*87f0*/  @P0 IADD3 R122, PT, PT, R122, -0x7f000001, RZ ;  /* 0x80ffffff7a7a0810 */ /* 0x000fc80007ffe0ff */
[----:B------:R-:W-:Y:S01]  /*8800*/  IADD3 R118, PT, PT, R122, R73, RZ ;  /* 0x000000497a767210 */ /* 0x000fe20007ffe0ff */
[----:B------:R-:W-:-:S04]  /*8810*/  IMAD.WIDE.U32 R72, R93, UR8, RZ ;  /* 0x000000085d487c25 */ /* 0x000fc8000f8e00ff */
[----:B------:R-:W-:-:S04]  /*8820*/  IMAD R107, R72, 0x7effffff, RZ ;  /* 0x7effffff486b7824 */ /* 0x000fc800078e02ff */
[----:B------:R-:W-:Y:S01]  /*8830*/  IMAD.HI.U32 R73, R107, 0x7f000001, R72 ;  /* 0x7f0000016b497827 */ /* 0x000fe200078e0048 */
[----:B------:R-:W-:-:S04]  /*8840*/  ISETP.GE.U32.AND P0, PT, R118, 0x7f000001, PT ;  /* 0x7f0000017600780c */ /* 0x000fc80003f06070 */
[----:B------:R-:W-:-:S09]  /*8850*/  ISETP.GE.U32.AND P1, PT, R73, 0x7f000001, PT ;  /* 0x7f0000014900780c */ /* 0x000fd20003f26070 */
[----:B------:R-:W-:-:S04]  /*8860*/  @P0 IADD3 R118, PT, PT, R118, -0x7f000001, RZ ;  /* 0x80ffffff76760810 */ /* 0x000fc80007ffe0ff */
[----:B------:R-:W-:-:S04]  /*8870*/  @P1 IADD3 R73, PT, PT, R73, -0x7f000001, RZ ;  /* 0x80ffffff49491810 */ /* 0x000fc80007ffe0ff */
[----:B------:R-:W-:Y:S01]  /*8880*/  IADD3 R118, PT, PT, R118, R73, RZ ;  /* 0x0000004976767210 */ /* 0x000fe20007ffe0ff */
        /* <DEDUP_REMOVED lines=8> */
[----:B------:R-:W-:Y:S01]  /*8910*/  ISETP.GE.U32.AND P1, PT, R118, 0x7f000001, PT ;  /* 0x7f0000017600780c */ /* 0x000fe20003f26070 */
[----:B------:R-:W-:-:S03]  /*8920*/  ISETP.GE.U32.AND P0, PT, R113, 0x7f000001, PT ;  /* 0x7f0000017100780c */ /* 0x000fc60003f06070 */
[----:B------:R-:W-:-:S09]  /*8930*/  ISETP.GE.U32.AND P2, PT, R73, 0x7f000001, PT ;  /* 0x7f0000014900780c */ /* 0x000fd20003f46070 */
[----:B------:R-:W-:Y:S02]  /*8940*/  @P1 IADD3 R118, PT, PT, R118, -0x7f000001, RZ ;  /* 0x80ffffff76761810 */ /* 0x000fe40007ffe0ff */
[----:B------:R-:W-:Y:S02]  /*8950*/  @P0 IADD3 R113, PT, PT, R113, -0x7f000001, RZ ;  /* 0x80ffffff71710810 */ /* 0x000fe40007ffe0ff */
[----:B------:R-:W-:-:S03]  /*8960*/  @P2 IADD3 R73, PT, PT, R73, -0x7f000001, RZ ;  /* 0x80ffffff49492810 */ /* 0x000fc60007ffe0ff */
[----:B------:R-:W-:Y:S01]  /*8970*/  ISETP.GE.U32.AND P0, PT, R113, 0x7f000001, PT ;  /* 0x7f0000017100780c */ /* 0x000fe20003f06070 */
[----:B------:R-:W-:Y:S01]  /*8980*/  IADD3 R118, PT, PT, R118, R73, RZ ;  /* 0x0000004976767210 */ /* 0x000fe20007ffe0ff */
[----:B------:R-:W-:-:S04]  /*8990*/  IMAD.WIDE.U32 R72, R100, UR6, RZ ;  /* 0x0000000664487c25 */ /* 0x000fc8000f8e00ff */
[----:B------:R-:W-:-:S04]  /*89a0*/  IMAD R107, R72, 0x7effffff, RZ ;  /* 0x7effffff486b7824 */ /* 0x000fc800078e02ff */
[----:B------:R-:W-:-:S03]  /*89b0*/  IMAD.HI.U32 R122, R107, 0x7f000001, R72 ;  /* 0x7f0000016b7a7827 */ /* 0x000fc600078e0048 */
[----:B------:R-:W-:Y:S02]  /*89c0*/  @P0 IADD3 R113, PT, PT, R113, -0x7f000001, RZ ;  /* 0x80ffffff71710810 */ /* 0x000fe40007ffe0ff */
[----:B------:R-:W-:Y:S01]  /*89d0*/  ISETP.GE.U32.AND P0, PT, R122, 0x7f000001, PT ;  /* 0x7f0000017a00780c */ /* 0x000fe20003f06070 */
[----:B------:R-:W-:Y:S01]  /*89e0*/  ISETP.GE.U32.AND P1, PT, R114, 0x7f000001, PT ;  /* 0x7f0000017200780c */ /* 0x000fe20003f26070 */
[----:B------:R-:W-:-:S04]  /*89f0*/  IMAD.WIDE.U32 R72, R117, UR7, RZ ;  /* 0x0000000775487c25 */ /* 0x000fc8000f8e00ff */
[----:B------:R-:W-:-:S04]  /*8a00*/  IMAD R107, R72, 0x7effffff, RZ ;  /* 0x7effffff486b7824 */ /* 0x000fc800078e02ff */
[----:B------:R-:W-:-:S03]  /*8a10*/  IMAD.HI.U32 R73, R107, 0x7f000001, R72 ;  /* 0x7f0000016b497827 */ /* 0x000fc600078e0048 */
[----:B------:R-:W-:Y:S02]  /*8a20*/  @P0 IADD3 R122, PT, PT, R122, -0x7f000001, RZ ;  /* 0x80ffffff7a7a0810 */ /* 0x000fe40007ffe0ff */
[----:B------:R-:W-:Y:S01]  /*8a30*/  @P1 IADD3 R114, PT, PT, R114, -0x7f000001, RZ ;  /* 0x80ffffff72721810 */ /* 0x000fe20007ffe0ff */
[----:B------:R-:W-:Y:S01]  /*8a40*/  ISETP.GE.U32.AND P2, PT, R73, 0x7f000001, PT ;  /* 0x7f0000014900780c */ /* 0x000fe20003f46070 */
[----:B------:R-:W-:Y:S01]  /*8a50*/  ISETP.GE.U32.AND P0, PT, R97, 0x7f000001, PT ;  /* 0x7f0000016100780c */ /* 0x000fe20003f06070 */
[----:B------:R-:W-:Y:S01]  /*8a60*/  ISETP.GE.U32.AND P1, PT, R122, 0x7f000001, PT ;  /* 0x7f0000017a00780c */ /* 0x000fe20003f26070 */
[----:B------:R-:W-:-:S10]  /*8a70*/  IADD3 R113, PT, PT, R113, R114, RZ ;  /* 0x0000007271717210 */ /* 0x000fd40007ffe0ff */
[----:B------:R-:W-:Y:S02]  /*8a80*/  @P2 IADD3 R73, PT, PT, R73, -0x7f000001, RZ ;  /* 0x80ffffff49492810 */ /* 0x000fe40007ffe0ff */
[----:B------:R-:W-:Y:S02]  /*8a90*/  @P0 IADD3 R97, PT, PT, R97, -0x7f000001, RZ ;  /* 0x80ffffff61610810 */ /* 0x000fe40007ffe0ff */
[----:B------:R-:W-:Y:S01]  /*8aa0*/  @P1 IADD3 R122, PT, PT, R122, -0x7f000001, RZ ;  /* 0x80ffffff7a7a1810 */ /* 0x000fe20007ffe0ff */
[----:B------:R-:W-:Y:S01]  /*8ab0*/  ISETP.GE.U32.AND P1, PT, R18, 0x7f000001, PT ;  /* 0x7f0000011200780c */ /* 0x000fe20003f26070 */
[----:B------:R-:W-:Y:S01]  /*8ac0*/  ISETP.GE.U32.AND P2, PT, R96, 0x7f000001, PT ;  /* 0x7f0000016000780c */ /* 0x000fe20003f46070 */
[----:B------:R-:W-:Y:S01]  /*8ad0*/  ISETP.GE.U32.AND P0, PT, R97, 0x7f000001, PT ;  /* 0x7f0000016100780c */ /* 0x000fe20003f06070 */
[----:B------:R-:W-:Y:S01]  /*8ae0*/  IADD3 R114, PT, PT, R122, R73, RZ ;  /* 0x000000497a727210 */ /* 0x000fe20007ffe0ff */
[----:B------:R-:W-:-:S04]  /*8af0*/  IMAD.WIDE.U32 R72, R99, UR8, RZ ;  /* 0x0000000863487c25 */ /* 0x000fc8000f8e00ff */
[----:B------:R-:W-:-:S04]  /*8b00*/  IMAD R107, R72, 0x7effffff, RZ ;  /* 0x7effffff486b7824 */ /* 0x000fc800078e02ff */
[----:B------:R-:W-:Y:S01]  /*8b10*/  IMAD.HI.U32 R123, R107, 0x7f000001, R72 ;  /* 0x7f0000016b7b7827 */ /* 0x000fe200078e0048 */
[----:B------:R-:W-:Y:S02]  /*8b20*/  @P1 IADD3 R18, PT, PT, R18, -0x7f000001, RZ ;  /* 0x80ffffff12121810 */ /* 0x000fe40007ffe0ff */
[----:B------:R-:W-:Y:S02]  /*8b30*/  @P2 IADD3 R96, PT, PT, R96, -0x7f000001, RZ ;  /* 0x80ffffff60602810 */ /* 0x000fe40007ffe0ff */
[----:B------:R-:W-:Y:S01]  /*8b40*/  @P0 IADD3 R97, PT, PT, R97, -0x7f000001, RZ ;  /* 0x80ffffff61610810 */ /* 0x000fe20007ffe0ff */
[----:B------:R-:W-:Y:S01]  /*8b50*/  ISETP.GE.U32.AND P2, PT, R114, 0x7f000001, PT ;  /* 0x7f0000017200780c */ /* 0x000fe20003f46070 */
[----:B------:R-:W-:Y:S01]  /*8b60*/  ISETP.GE.U32.AND P3, PT, R123, 0x7f000001, PT ;  /* 0x7f0000017b00780c */ /* 0x000fe20003f66070 */
[----:B------:R0:W-:Y:S01]  /*8b70*/  STL [R1+0x118], R126 ;  /* 0x0001187e01007387 */ /* 0x0001e20000100800 */
[----:B------:R-:W-:Y:S01]  /*8b80*/  ISETP.GE.U32.AND P1, PT, R5, 0x7f000001, PT ;  /* 0x7f0000010500780c */ /* 0x000fe20003f26070 */
[----:B------:R-:W-:-:S02]  /*8b90*/  ISETP.GE.U32.AND P0, PT, R18, 0x7f000001, PT ;  /* 0x7f0000011200780c */ /* 0x000fc40003f06070 */
[----:B--2---:R-:W2:Y:S07]  /*8ba0*/  LD.E R107, desc[UR14][R10.64+0x40] ;  /* 0x0000400e0a6b7980 */ /* 0x004eae000c101900 */
[----:B------:R-:W-:Y:S02]  /*8bb0*/  @P2 IADD3 R114, PT, PT, R114, -0x7f000001, RZ ;  /* 0x80ffffff72722810 */ /* 0x000fe40007ffe0ff */
[----:B------:R-:W-:Y:S02]  /*8bc0*/  @P3 IADD3 R123, PT, PT, R123, -0x7f000001, RZ ;  /* 0x80ffffff7b7b3810 */ /* 0x000fe40007ffe0ff */
[----:B------:R-:W-:-:S02]  /*8bd0*/  @P1 IADD3 R5, PT, PT, R5, -0x7f000001, RZ ;  /* 0x80ffffff05051810 */ /* 0x000fc40007ffe0ff */
[----:B------:R-:W-:Y:S02]  /*8be0*/  @P0 IADD3 R18, PT, PT, R18, -0x7f000001, RZ ;  /* 0x80ffffff12120810 */ /* 0x000fe40007ffe0ff */
[----:B------:R-:W-:Y:S02]  /*8bf0*/  IADD3 R72, PT, PT, R114, R123, RZ ;  /* 0x0000007b72487210 */ /* 0x000fe40007ffe0ff */
[----:B------:R-:W-:Y:S02]  /*8c00*/  IADD3 R114, PT, PT, R18, R5, RZ ;  /* 0x0000000512727210 */ /* 0x000fe40007ffe0ff */
[----:B------:R-:W3:Y:S01]  /*8c10*/  LD.E R18, desc[UR14][R10.64+0x44] ;  /* 0x0000440e0a127980 */ /* 0x000ee2000c101900 */
[----:B------:R-:W-:Y:S01]  /*8c20*/  IADD3 R73, PT, PT, R97, R96, RZ ;  /* 0x0000006061497210 */ /* 0x000fe20007ffe0ff */
[----:B------:R-:W-:Y:S01]  /*8c30*/  IMAD.WIDE.U32 R96, R93, UR9, RZ ;  /* 0x000000095d607c25 */ /* 0x000fe2000f8e00ff */
[----:B------:R-:W-:Y:S01]  /*8c40*/  ISETP.GE.U32.AND P0, PT, R119, 0x7f000001, PT ;  /* 0x7f0000017700780c */ /* 0x000fe20003f06070 */
[----:B------:R-:W-:-:S02]  /*8c50*/  ISETP.GE.U32.AND P1, PT, R115, 0x7f000001, PT ;  /* 0x7f0000017300780c */ /* 0x000fc40003f26070 */
[----:B------:R-:W-:-:S04]  /*8c60*/  IMAD R5, R96, 0x7effffff, RZ ;  /* 0x7effffff60057824 */ /* 0x000fc800078e02ff */
[----:B------:R-:W-:Y:S01]  /*8c70*/  IMAD.HI.U32 R5, R5, 0x7f000001, R96 ;  /* 0x7f00000105057827 */ /* 0x000fe200078e0060 */
[----:B------:R-:W-:-:S04]  /*8c80*/  ISETP.GE.U32.AND P2, PT, R72, 0x7f000001, PT ;  /* 0x7f0000014800780c */ /* 0x000fc80003f46070 */
[----:B------:R-:W-:Y:S01]  /*8c90*/  ISETP.GE.U32.AND P3, PT, R5, 0x7f000001, PT ;  /* 0x7f0000010500780c */ /* 0x000fe20003f66070 */
[----:B------:R-:W-:Y:S02]  /*8ca0*/  @P0 IADD3 R119, PT, PT, R119, -0x7f000001, RZ ;  /* 0x80ffffff77770810 */ /* 0x000fe40007ffe0ff */
[----:B------:R-:W-:-:S03]  /*8cb0*/  @P1 IADD3 R115, PT, PT, R115, -0x7f000001, RZ ;  /* 0x80ffffff73731810 */ /* 0x000fc60007ffe0ff */
[----:B------:R-:W-:-:S04]  /*8cc0*/  IMAD.WIDE.U32 R96, R16, R119, RZ ;  /* 0x0000007710607225 */ /* 0x000fc800078e00ff */
[----:B------:R-:W-:Y:S01]  /*8cd0*/  IMAD.WIDE.U32 R122, R16, R115, RZ ;  /* 0x00000073107a7225 */ /* 0x000fe200078e00ff */
[----:B------:R-:W-:Y:S02]  /*8ce0*/  @P2 IADD3 R72, PT, PT, R72, -0x7f000001, RZ ;  /* 0x80ffffff48482810 */ /* 0x000fe40007ffe0ff */
[----:B------:R-:W-:Y:S01]  /*8cf0*/  @P3 IADD3 R5, PT, PT, R5, -0x7f000001, RZ ;  /* 0x80ffffff05053810 */ /* 0x000fe20007ffe0ff */
[----:B------:R-:W-:Y:S02]  /*8d00*/  IMAD R119, R96, 0x7effffff, RZ ;  /* 0x7effffff60777824 */ /* 0x000fe400078e02ff */
[----:B------:R-:W-:Y:S01]  /*8d10*/  IMAD R115, R122, 0x7effffff, RZ ;  /* 0x7effffff7a737824 */ /* 0x000fe200078e02ff */
[----:B------:R-:W-:Y:S01]  /*8d20*/  ISETP.GE.U32.AND P0, PT, R112, 0x7f000001, PT ;  /* 0x7f0000017000780c */ /* 0x000fe20003f06070 */
[----:B------:R-:W-:-:S04]  /*8d30*/  IMAD.HI.U32 R97, R119, 0x7f000001, R96 ;  /* 0x7f00000177617827 */ /* 0x000fc800078e0060 */
[----:B------:R-:W-:Y:S01]  /*8d40*/  IMAD.HI.U32 R96, R115, 0x7f000001, R122 ;  /* 0x7f00000173607827 */ /* 0x000fe200078e007a */
[----:B------:R-:W-:Y:S02]  /*8d50*/  IADD3 R115, PT, PT, R72, R5, RZ ;  /* 0x0000000548737210 */ /* 0x000fe40007ffe0ff */
[----:B------:R-:W4:Y:S05]  /*8d60*/  LD.E R72, desc[UR14][R10.64+0x48] ;  /* 0x0000480e0a487980 */ /* 0x000f2a000c101900 */
[----:B------:R-:W-:-:S05]  /*8d70*/  @P0 IADD3 R112, PT, PT, R112, -0x7f000001, RZ ;  /* 0x80ffffff70700810 */ /* 0x000fca0007ffe0ff */
[----:B------:R-:W-:-:S13]  /*8d80*/  ISETP.GE.U32.AND P0, PT, R112, 0x7f000001, PT ;  /* 0x7f0000017000780c */ /* 0x000fda0003f06070 */
[----:B------:R-:W-:Y:S01]  /*8d90*/  @P0 IADD3 R112, PT, PT, R112, -0x7f000001, RZ ;  /* 0x80ffffff70700810 */ /* 0x000fe20007ffe0ff */
[----:B------:R-:W-:-:S13]  /*8da0*/  ISETP.GE.U32.AND P0, PT, R115, 0x7f000001, PT ;  /* 0x7f0000017300780c */ /* 0x000fda0003f06070 */
[----:B------:R-:W-:Y:S01]  /*8db0*/  @P0 IADD3 R115, PT, PT, R115, -0x7f000001, RZ ;  /* 0x80ffffff73730810 */ /* 0x000fe20007ffe0ff */
[----:B------:R-:W-:Y:S01]  /*8dc0*/  ISETP.GE.U32.AND P0, PT, R90, 0x7f000001, PT ;  /* 0x7f0000015a00780c */ /* 0x000fe20003f06070 */
[----:B------:R-:W-:-:S12]  /*8dd0*/  ISETP.GE.U32.AND P1, PT, R111, 0x7f000001, PT ;  /* 0x7f0000016f00780c */ /* 0x000fd80003f26070 */
[----:B------:R-:W-:Y:S01]  /*8de0*/  @P0 IADD3 R90, PT, PT, R90, -0x7f000001, RZ ;  /* 0x80ffffff5a5a0810 */ /* 0x000fe20007ffe0ff */
[----:B------:R-:W-:Y:S01]  /*8df0*/  ISETP.GE.U32.AND P0, PT, R74, 0x7f000001, PT ;  /* 0x7f0000014a00780c */ /* 0x000fe20003f06070 */
[----:B------:R-:W-:Y:S01]  /*8e00*/  @P1 IADD3 R111, PT, PT, R111, -0x7f000001, RZ ;  /* 0x80ffffff6f6f1810 */ /* 0x000fe20007ffe0ff */
[----:B------:R-:W-:-:S11]  /*8e10*/  ISETP.GE.U32.AND P1, PT, R71, 0x7f000001, PT ;  /* 0x7f0000014700780c */ /* 0x000fd60003f26070 */
[----:B------:R-:W-:Y:S01]  /*8e20*/  @P0 IADD3 R74, PT, PT, R74, -0x7f000001, RZ ;  /* 0x80ffffff4a4a0810 */ /* 0x000fe20007ffe0ff */
[----:B------:R-:W-:Y:S01]  /*8e30*/  ISETP.GE.U32.AND P0, PT, R14, 0x7f000001, PT ;  /* 0x7f0000010e00780c */ /* 0x000fe20003f06070 */
[----:B------:R-:W-:-:S12]  /*8e40*/  @P1 IADD3 R71, PT, PT, R71, -0x7f000001, RZ ;  /* 0x80ffffff47471810 */ /* 0x000fd80007ffe0ff */
[----:B------:R-:W-:-:S05]  /*8e50*/  @P0 IADD3 R14, PT, PT, R14, -0x7f000001, RZ ;  /* 0x80ffffff0e0e0810 */ /* 0x000fca0007ffe0ff */
[----:B------:R-:W-:Y:S01]  /*8e60*/  ISETP.GE.U32.AND P0, PT, R14, 0x7f000001, PT ;  /* 0x7f0000010e00780c */ /* 0x000fe20003f06070 */
[----:B------:R-:W-:-:S12]  /*8e70*/  ISETP.GE.U32.AND P1, PT, R71, 0x7f000001, PT ;  /* 0x7f0000014700780c */ /* 0x000fd80003f26070 */
[----:B------:R-:W-:-:S05]  /*8e80*/  @P0 IADD3 R14, PT, PT, R14, -0x7f000001, RZ ;  /* 0x80ffffff0e0e0810 */ /* 0x000fca0007ffe0ff */
[----:B------:R-:W-:Y:S01]  /*8e90*/  ISETP.GE.U32.AND P0, PT, R14, 0x7f000001, PT ;  /* 0x7f0000010e00780c */ /* 0x000fe20003f06070 */
[----:B------:R-:W-:Y:S01]  /*8ea0*/  @P1 IADD3 R71, PT, PT, R71, -0x7f000001, RZ ;  /* 0x80ffffff47471810 */ /* 0x000fe20007ffe0ff */
[----:B------:R-:W-:-:S04]  /*8eb0*/  ISETP.GE.U32.AND P4, PT, R118, 0x7f000001, PT ;  /* 0x7f0000017600780c */ /* 0x000fc80003f86070 */
[----:B------:R-:W-:Y:S01]  /*8ec0*/  ISETP.GE.U32.AND P1, PT, R71, 0x7f000001, PT ;  /* 0x7f0000014700780c */ /* 0x000fe20003f26070 */
[----:B------:R-:W-:-:S06]  /*8ed0*/  ISETP.GE.U32.AND P2, PT, R73, 0x7f000001, PT ;  /* 0x7f0000014900780c */ /* 0x000fcc0003f46070 */
[----:B------:R-:W-:-:S05]  /*8ee0*/  @P0 IADD3 R14, PT, PT, R14, -0x7f000001, RZ ;  /* 0x80ffffff0e0e0810 */ /* 0x000fca0007ffe0ff */
[----:B------:R-:W-:Y:S01]  /*8ef0*/  ISETP.GE.U32.AND P0, PT, R14, 0x7f000001, PT ;  /* 0x7f0000010e00780c */ /* 0x000fe20003f06070 */
[----:B------:R-:W-:Y:S01]  /*8f00*/  @P4 IADD3 R118, PT, PT, R118, -0x7f000001, RZ ;  /* 0x80ffffff76764810 */ /* 0x000fe20007ffe0ff */
[----:B------:R-:W-:Y:S01]  /*8f10*/  ISETP.GE.U32.AND P4, PT, R82, 0x7f000001, PT ;  /* 0x7f0000015200780c */ /* 0x000fe20003f86070 */
[----:B------:R-:W-:Y:S02]  /*8f20*/  @P1 IADD3 R71, PT, PT, R71, -0x7f000001, RZ ;  /* 0x80ffffff47471810 */ /* 0x000fe40007ffe0ff */
[----:B------:R-:W-:Y:S01]  /*8f30*/  @P2 IADD3 R73, PT, PT, R73, -0x7f000001, RZ ;  /* 0x80ffffff49492810 */ /* 0x000fe20007ffe0ff */
[----:B------:R-:W-:Y:S01]  /*8f40*/  ISETP.GE.U32.AND P3, PT, R9, 0x7f000001, PT ;  /* 0x7f0000010900780c */ /* 0x000fe20003f66070 */
[----:B------:R-:W-:Y:S01]  /*8f50*/  ISETP.GE.U32.AND P2, PT, R114, 0x7f000001, PT ;  /* 0x7f0000017200780c */ /* 0x000fe20003f46070 */
[----:B------:R-:W-:Y:S01]  /*8f60*/  IMAD.WIDE.U32 R118, R16, R118, RZ ;  /* 0x0000007610767225 */ /* 0x000fe200078e00ff */
[----:B------:R-:W-:-:S03]  /*8f70*/  ISETP.GE.U32.AND P1, PT, R71, 0x7f000001, PT ;  /* 0x7f0000014700780c */ /* 0x000fc60003f26070 */
[----:B------:R-:W-:Y:S01]  /*8f80*/  IMAD R5, R118, 0x7effffff, RZ ;  /* 0x7effffff76057824 */ /* 0x000fe200078e02ff */
[----:B------:R-:W-:Y:S02]  /*8f90*/  @P0 IADD3 R14, PT, PT, R14, -0x7f000001, RZ ;  /* 0x80ffffff0e0e0810 */ /* 0x000fe40007ffe0ff */
[----:B------:R-:W-:Y:S01]  /*8fa0*/  @P4 IADD3 R82, PT, PT, R82, -0x7f000001, RZ ;  /* 0x80ffffff52524810 */ /* 0x000fe20007ffe0ff */
[----:B------:R-:W-:Y:S01]  /*8fb0*/  IMAD.HI.U32 R5, R5, 0x7f000001, R118 ;  /* 0x7f00000105057827 */ /* 0x000fe200078e0076 */
[----:B------:R-:W-:Y:S01]  /*8fc0*/  ISETP.GE.U32.AND P4, PT, R79, 0x7f000001, PT ;  /* 0x7f0000014f00780c */ /* 0x000fe20003f86070 */
[----:B------:R-:W-:Y:S02]  /*8fd0*/  ISETP.GE.U32.AND P0, PT, R14, 0x7f000001, PT ;  /* 0x7f0000010e00780c */ /* 0x000fe40003f06070 */
[----:B------:R-:W-:Y:S01]  /*8fe0*/  IMAD.WIDE.U32 R118, R16, R115, RZ ;  /* 0x0000007310767225 */ /* 0x000fe200078e00ff */
[----:B------:R-:W-:Y:S02]  /*8ff0*/  @P3 IADD3 R9, PT, PT, R9, -0x7f000001, RZ ;  /* 0x80ffffff09093810 */ /* 0x000fe40007ffe0ff */
[----:B------:R-:W-:-:S02]  /*9000*/  @P2 IADD3 R114, PT, PT, R114, -0x7f000001, RZ ;  /* 0x80ffffff72722810 */ /* 0x000fc40007ffe0ff */
[----:B------:R-:W-:Y:S01]  /*9010*/  @P1 IADD3 R71, PT, PT, R71, -0x7f000001, RZ ;  /* 0x80ffffff47471810 */ /* 0x000fe20007ffe0ff */
[----:B------:R-:W-:Y:S01]  /*9020*/  IMAD R115, R118, 0x7effffff, RZ ;  /* 0x7effffff76737824 */ /* 0x000fe200078e02ff */
[----:B------:R-:W-:Y:S01]  /*9030*/  ISETP.GE.U32.AND P3, PT, R80, 0x7f000001, PT ;  /* 0x7f0000015000780c */ /* 0x000fe20003f66070 */
[----:B------:R-:W-:Y:S01]  /*9040*/  ISETP.GE.U32.AND P2, PT, R113, 0x7f000001, PT ;  /* 0x7f0000017100780c */ /* 0x000fe20003f46070 */
[----:B------:R-:W-:Y:S01]  /*9050*/  IADD3 R111, PT, PT, R112, R111, RZ ;  /* 0x0000006f706f7210 */ /* 0x000fe20007ffe0ff */
[----:B------:R-:W-:Y:S01]  /*9060*/  IMAD.HI.U32 R16, R115, 0x7f000001, R118 ;  /* 0x7f00000173107827 */ /* 0x000fe200078e0076 */
[----:B------:R-:W-:-:S03]  /*9070*/  ISETP.GE.U32.AND P1, PT, R71, 0x7f000001, PT ;  /* 0x7f0000014700780c */ /* 0x000fc60003f26070 */
[----:B------:R-:W-:Y:S01]  /*9080*/  IMAD.WIDE.U32 R118, R90, R100, RZ ;  /* 0x000000645a767225 */ /* 0x000fe200078e00ff */
[----:B------:R-:W-:Y:S02]  /*9090*/  @P0 IADD3 R14, PT, PT, R14, -0x7f000001, RZ ;  /* 0x80ffffff0e0e0810 */ /* 0x000fe40007ffe0ff */
[----:B------:R-:W-:Y:S01]  /*90a0*/  @P4 IADD3 R79, PT, PT, R79, -0x7f000001, RZ ;  /* 0x80ffffff4f4f4810 */ /* 0x000fe20007ffe0ff */
[----:B------:R-:W-:Y:S01]  /*90b0*/  ISETP.GE.U32.AND P4, PT, R111, 0x7f000001, PT ;  /* 0x7f0000016f00780c */ /* 0x000fe20003f86070 */
[----:B------:R-:W-:Y:S01]  /*90c0*/  IMAD R115, R118, 0x7effffff, RZ ;  /* 0x7effffff76737824 */ /* 0x000fe200078e02ff */
[----:B------:R-:W-:Y:S02]  /*90d0*/  IADD3 R14, PT, PT, R14, UR10, RZ ;  /* 0x0000000a0e0e7c10 */ /* 0x000fe4000fffe0ff */
[----:B------:R-:W-:Y:S01]  /*90e0*/  @P3 IADD3 R80, PT, PT, R80, -0x7f000001, RZ ;  /* 0x80ffffff50503810 */ /* 0x000fe20007ffe0ff */
[----:B------:R-:W-:Y:S01]  /*90f0*/  IMAD.HI.U32 R112, R115, 0x7f000001, R118 ;  /* 0x7f00000173707827 */ /* 0x000fe200078e0076 */
[----:B------:R-:W-:Y:S01]  /*9100*/  @P2 IADD3 R113, PT, PT, R113, -0x7f000001, RZ ;  /* 0x80ffffff71712810 */ /* 0x000fe20007ffe0ff */
[----:B------:R-:W-:-:S02]  /*9110*/  ISETP.GE.U32.AND P3, PT, R75, 0x7f000001, PT ;  /* 0x7f0000014b00780c */ /* 0x000fc40003f66070 */
[----:B------:R-:W-:Y:S01]  /*9120*/  IMAD.WIDE.U32 R118, R74, R93, RZ ;  /* 0x0000005d4a767225 */ /* 0x000fe200078e00ff */
[----:B------:R-:W-:Y:S01]  /*9130*/  ISETP.GE.U32.AND P0, PT, R14, 0x7f000001, PT ;  /* 0x7f0000010e00780c */ /* 0x000fe20003f06070 */
[----:B------:R-:W-:Y:S02]  /*9140*/  @P1 IADD3 R71, PT, PT, R71, -0x7f000001, RZ ;  /* 0x80ffffff47471810 */ /* 0x000fe40007ffe0ff */
[----:B0-----:R-:W-:Y:S01]  /*9150*/  IADD3 R126, PT, PT, R113, R79, RZ ;  /* 0x0000004f717e7210 */ /* 0x001fe20007ffe0ff */
[----:B------:R-:W-:Y:S01]  /*9160*/  IMAD R115, R118, 0x7effffff, RZ ;  /* 0x7effffff76737824 */ /* 0x000fe200078e02ff */
[----:B------:R-:W-:Y:S01]  /*9170*/  ISETP.GE.U32.AND P1, PT, R57, 0x7f000001, PT ;  /* 0x7f0000013900780c */ /* 0x000fe20003f26070 */
[----:B------:R-:W-:Y:S01]  /*9180*/  IMAD.WIDE.U32 R122, R82, R117, RZ ;  /* 0x00000075527a7225 */ /* 0x000fe200078e00ff */
[----:B------:R-:W-:Y:S02]  /*9190*/  IADD3 R9, PT, PT, R73, R9, RZ ;  /* 0x0000000949097210 */ /* 0x000fe40007ffe0ff */
[----:B------:R-:W-:-:S02]  /*91a0*/  IADD3 R124, PT, PT, R114, R80, RZ ;  /* 0x00000050727c7210 */ /* 0x000fc40007ffe0ff */
[----:B------:R-:W-:Y:S01]  /*91b0*/  @P4 IADD3 R111, PT, PT, R111, -0x7f000001, RZ ;  /* 0x80ffffff6f6f4810 */ /* 0x000fe20007ffe0ff */
[----:B------:R-:W-:Y:S01]  /*91c0*/  IMAD.HI.U32 R118, R115, 0x7f000001, R118 ;  /* 0x7f00000173767827 */ /* 0x000fe200078e0076 */
[----:B------:R-:W-:Y:S01]  /*91d0*/  ISETP.GE.U32.AND P2, PT, R89, 0x7f000001, PT ;  /* 0x7f0000015900780c */ /* 0x000fe20003f46070 */
[----:B------:R-:W-:Y:S02]  /*91e0*/  ISETP.GE.U32.AND P4, PT, R126, 0x7f000001, PT ;  /* 0x7f0000017e00780c */ /* 0x000fe40003f86070 */
[----:B------:R-:W-:Y:S02]  /*91f0*/  IMAD R73, R122, 0x7effffff, RZ ;  /* 0x7effffff7a497824 */ /* 0x000fe400078e02ff */
[----:B------:R-:W-:Y:S01]  /*9200*/  IMAD.WIDE.U32 R114, R74, R117, RZ ;  /* 0x000000754a727225 */ /* 0x000fe200078e00ff */
[----:B------:R-:W-:-:S03]  /*9210*/  @P3 IADD3 R75, PT, PT, R75, -0x7f000001, RZ ;  /* 0x80ffffff4b4b3810 */ /* 0x000fc60007ffe0ff */
[----:B------:R-:W-:Y:S01]  /*9220*/  IMAD.HI.U32 R122, R73, 0x7f000001, R122 ;  /* 0x7f000001497a7827 */ /* 0x000fe200078e007a */
[----:B------:R-:W-:-:S03]  /*9230*/  @P0 IADD3 R14, PT, PT, R14, -0x7f000001, RZ ;  /* 0x80ffffff0e0e0810 */ /* 0x000fc60007ffe0ff */
[----:B------:R-:W-:Y:S01]  /*9240*/  IMAD R73, R114, 0x7effffff, RZ ;  /* 0x7effffff72497824 */ /* 0x000fe200078e02ff */
[----:B------:R-:W-:Y:S01]  /*9250*/  ISETP.GE.U32.AND P0, PT, R94, 0x7f000001, PT ;  /* 0x7f0000015e00780c */ /* 0x000fe20003f06070 */
[----:B------:R-:W-:Y:S01]  /*9260*/  ISETP.GE.U32.AND P6, PT, R9, 0x7f000001, PT ;  /* 0x7f0000010900780c */ /* 0x000fe20003fc6070 */
[----:B------:R-:W-:Y:S01]  /*9270*/  @P1 IADD3 R57, PT, PT, R57, -0x7f000001, RZ ;  /* 0x80ffffff39391810 */ /* 0x000fe20007ffe0ff */
[----:B------:R-:W-:Y:S01]  /*9280*/  IMAD.HI.U32 R80, R73, 0x7f000001, R114 ;  /* 0x7f00000149507827 */ /* 0x000fe200078e0072 */
[----:B------:R-:W-:Y:S01]  /*9290*/  IADD3 R114, PT, PT, R111, R75, RZ ;  /* 0x0000004b6f727210 */ /* 0x000fe20007ffe0ff */
[----:B------:R-:W-:Y:S01]  /*92a0*/  ISETP.GE.U32.AND P1, PT, R83, 0x7f000001, PT ;  /* 0x7f0000015300780c */ /* 0x000fe20003f26070 */
[----:B------:R-:W-:Y:S01]  /*92b0*/  ISETP.GE.U32.AND P5, PT, R124, 0x7f000001, PT ;  /* 0x7f0000017c00780c */ /* 0x000fe20003fa6070 */
[----:B------:R-:W-:Y:S02]  /*92c0*/  @P2 IADD3 R89, PT, PT, R89, -0x7f000001, RZ ;  /* 0x80ffffff59592810 */ /* 0x000fe40007ffe0ff */
[----:B------:R-:W-:Y:S01]  /*92d0*/  @P4 IADD3 R126, PT, PT, R126, -0x7f000001, RZ ;  /* 0x80ffffff7e7e4810 */ /* 0x000fe20007ffe0ff */
[----:B------:R-:W-:-:S03]  /*92e0*/  ISETP.GE.U32.AND P3, PT, R114, 0x7f000001, PT ;  /* 0x7f0000017200780c */ /* 0x000fc60003f66070 */
[----:B------:R-:W-:Y:S02]  /*92f0*/  IADD3 R73, PT, PT, R126, R89, RZ ;  /* 0x000000597e497210 */ /* 0x000fe40007ffe0ff */
[----:B------:R-:W-:Y:S02]  /*9300*/  @P0 IADD3 R94, PT, PT, R94, -0x7f000001, RZ ;  /* 0x80ffffff5e5e0810 */ /* 0x000fe40007ffe0ff */
[----:B------:R-:W-:Y:S01]  /*9310*/  @P6 IADD3 R9, PT, PT, R9, -0x7f000001, RZ ;  /* 0x80ffffff09096810 */ /* 0x000fe20007ffe0ff */
[----:B------:R-:W-:Y:S01]  /*9320*/  ISETP.GE.U32.AND P2, PT, R112, 0x7f000001, PT ;  /* 0x7f0000017000780c */ /* 0x000fe20003f46070 */
[----:B------:R-:W-:Y:S02]  /*9330*/  @P1 IADD3 R83, PT, PT, R83, -0x7f000001, RZ ;  /* 0x80ffffff53531810 */ /* 0x000fe40007ffe0ff */
[----:B------:R-:W-:Y:S01]  /*9340*/  @P5 IADD3 R124, PT, PT, R124, -0x7f000001, RZ ;  /* 0x80ffffff7c7c5810 */ /* 0x000fe20007ffe0ff */
[----:B------:R-:W-:Y:S01]  /*9350*/  ISETP.GE.U32.AND P1, PT, R73, 0x7f000001, PT ;  /* 0x7f0000014900780c */ /* 0x000fe20003f26070 */
[----:B------:R-:W-:Y:S01]  /*9360*/  ISETP.GE.U32.AND P0, PT, R12, 0x7f000001, PT ;  /* 0x7f0000010c00780c */ /* 0x000fe20003f06070 */
[----:B------:R-:W-:-:S02]  /*9370*/  IADD3 R9, PT, PT, R9, R94, RZ ;  /* 0x0000005e09097210 */ /* 0x000fc40007ffe0ff */
[----:B------:R-:W-:Y:S02]  /*9380*/  @P3 IADD3 R114, PT, PT, R114, -0x7f000001, RZ ;  /* 0x80ffffff72723810 */ /* 0x000fe40007ffe0ff */
[----:B------:R-:W-:Y:S01]  /*9390*/  IADD3 R124, PT, PT, R124, R57, RZ ;  /* 0x000000397c7c7210 */ /* 0x000fe20007ffe0ff */
[----:B------:R-:W-:Y:S01]  /*93a0*/  ISETP.GE.U32.AND P4, PT, R110, 0x7f000001, PT ;  /* 0x7f0000016e00780c */ /* 0x000fe20003f86070 */
[----:B------:R-:W-:Y:S01]  /*93b0*/  IADD3 R71, PT, PT, R14, R71, RZ ;  /* 0x000000470e477210 */ /* 0x000fe20007ffe0ff */
[----:B------:R-:W-:Y:S01]  /*93c0*/  ISETP.GE.U32.AND P3, PT, R9, 0x7f000001, PT ;  /* 0x7f0000010900780c */ /* 0x000fe20003f66070 */
[----:B------:R-:W-:Y:S01]  /*93d0*/  IADD3 R14, PT, PT, R114, R83, RZ ;  /* 0x00000053720e7210 */ /* 0x000fe20007ffe0ff */
[----:B------:R-:W-:Y:S01]  /*93e0*/  ISETP.GE.U32.AND P6, PT, R95, 0x7f000001, PT ;  /* 0x7f0000015f00780c */ /* 0x000fe20003fc6070 */
[----:B------:R-:W-:Y:S01]  /*93f0*/  ISETP.GE.U32.AND P5, PT, R124, 0x7f000001, PT ;  /* 0x7f0000017c00780c */ /* 0x000fe20003fa6070 */
[----:B------:R-:W-:Y:S02]  /*9400*/  @P2 IADD3 R112, PT, PT, R112, -0x7f000001, RZ ;  /* 0x80ffffff70702810 */ /* 0x000fe40007ffe0ff */
[----:B------:R-:W-:-:S02]  /*9410*/  @P1 IADD3 R73, PT, PT, R73, -0x7f000001, RZ ;  /* 0x80ffffff49491810 */ /* 0x000fc40007ffe0ff */
[----:B------:R-:W-:Y:S01]  /*9420*/  @P0 IADD3 R12, PT, PT, R12, -0x7f000001, RZ ;  /* 0x80ffffff0c0c0810 */ /* 0x000fe20007ffe0ff */
[----:B------:R-:W-:Y:S01]  /*9430*/  ISETP.GE.U32.AND P1, PT, R14, 0x7f000001, PT ;  /* 0x7f0000010e00780c */ /* 0x000fe20003f26070 */
[----:B------:R-:W-:Y:S01]  /*9440*/  ISETP.GE.U32.AND P2, PT, R122, 0x7f000001, PT ;  /* 0x7f0000017a00780c */ /* 0x000fe20003f46070 */
[----:B------:R-:W-:Y:S01]  /*9450*/  ISETP.GE.U32.AND P0, PT, R71, 0x7f000001, PT ;  /* 0x7f0000014700780c */ /* 0x000fe20003f06070 */
[----:B------:R-:W-:Y:S01]  /*9460*/  @P4 IADD3 R110, PT, PT, R110, -0x7f000001, RZ ;  /* 0x80ffffff6e6e4810 */ /* 0x000fe20007ffe0ff */
[----:B------:R-:W-:Y:S01]  /*9470*/  ISETP.GE.U32.AND P4, PT, R73, R12, PT ;  /* 0x0000000c4900720c */ /* 0x000fe20003f86070 */
[----:B------:R-:W-:Y:S02]  /*9480*/  @P3 IADD3 R9, PT, PT, R9, -0x7f000001, RZ ;  /* 0x80ffffff09093810 */ /* 0x000fe40007ffe0ff */
[----:B------:R-:W-:Y:S02]  /*9490*/  @P6 IADD3 R95, PT, PT, R95, -0x7f000001, RZ ;  /* 0x80ffffff5f5f6810 */ /* 0x000fe40007ffe0ff */
[----:B------:R-:W-:Y:S01]  /*94a0*/  @P5 IADD3 R124, PT, PT, R124, -0x7f000001, RZ ;  /* 0x80ffffff7c7c5810 */ /* 0x000fe20007ffe0ff */
[C---:B------:R-:W-:Y:S01]  /*94b0*/  IMAD R57, R112.reuse, 0x6, RZ ;  /* 0x0000000670397824 */ /* 0x040fe200078e02ff */
[----:B------:R-:W-:Y:S01]  /*94c0*/  ISETP.GE.U32.AND P3, PT, R9, R110, PT ;  /* 0x0000006e0900720c */ /* 0x000fe20003f66070 */
[----:B------:R-:W-:Y:S01]  /*94d0*/  IMAD.WIDE.U32 R112, R112, 0x5fffffa, RZ ;  /* 0x05fffffa70707825 */ /* 0x000fe200078e00ff */
[----:B------:R-:W-:-:S02]  /*94e0*/  IADD3 R73, PT, PT, -R12, R73, RZ ;  /* 0x000000490c497210 */ /* 0x000fc40007ffe1ff */
[----:B------:R-:W-:Y:S02]  /*94f0*/  @P1 IADD3 R14, PT, PT, R14, -0x7f000001, RZ ;  /* 0x80ffffff0e0e1810 */ /* 0x000fe40007ffe0ff */
[----:B------:R-:W-:Y:S01]  /*9500*/  @P2 IADD3 R122, PT, PT, R122, -0x7f000001, RZ ;  /* 0x80ffffff7a7a2810 */ /* 0x000fe20007ffe0ff */
[----:B------:R-:W-:Y:S01]  /*9510*/  ISETP.GE.U32.AND P1, PT, R124, R95, PT ;  /* 0x0000005f7c00720c */ /* 0x000fe20003f26070 */
[----:B------:R-:W-:Y:S01]  /*9520*/  @P0 IADD3 R71, PT, PT, R71, -0x7f000001, RZ ;  /* 0x80ffffff47470810 */ /* 0x000fe20007ffe0ff */
[----:B------:R-:W-:Y:S01]  /*9530*/  IMAD.HI.U32 R114, R57, 0x7f000001, R112 ;  /* 0x7f00000139727827 */ /* 0x000fe200078e0070 */
[----:B------:R-:W-:Y:S02]  /*9540*/  @!P4 IADD3 R73, PT, PT, R73, 0x7f000001, RZ ;  /* 0x7f0000014949c810 */ /* 0x000fe40007ffe0ff */
[----:B------:R-:W-:Y:S01]  /*9550*/  IADD3 R94, PT, PT, -R110, R9, RZ ;  /* 0x000000096e5e7210 */ /* 0x000fe20007ffe1ff */
[----:B------:R-:W-:Y:S01]  /*9560*/  IMAD.WIDE.U32 R112, R122, 0x5fffffa, RZ ;  /* 0x05fffffa7a707825 */ /* 0x000fe200078e00ff */
[----:B------:R-:W-:Y:S01]  /*9570*/  ISETP.GE.U32.AND P0, PT, R14, R71, PT ;  /* 0x000000470e00720c */ /* 0x000fe20003f06070 */
[----:B------:R-:W-:-:S02]  /*9580*/  IADD3 R95, PT, PT, -R95, R124, RZ ;  /* 0x0000007c5f5f7210 */ /* 0x000fc40007ffe1ff */
[----:B------:R-:W-:Y:S02]  /*9590*/  IMAD R9, R122, 0x6, RZ ;  /* 0x000000067a097824 */ /* 0x000fe400078e02ff */
[----:B--2---:R-:W-:Y:S01]  /*95a0*/  IMAD.WIDE.U32 R110, R107, R73, RZ ;  /* 0x000000496b6e7225 */ /* 0x004fe200078e00ff */
[----:B------:R-:W-:Y:S02]  /*95b0*/  @!P3 IADD3 R94, PT, PT, R94, 0x7f000001, RZ ;  /* 0x7f0000015e5eb810 */ /* 0x000fe40007ffe0ff */
[----:B------:R-:W-:Y:S01]  /*95c0*/  @!P1 IADD3 R95, PT, PT, R95, 0x7f000001, RZ ;  /* 0x7f0000015f5f9810 */ /* 0x000fe20007ffe0ff */
[----:B------:R-:W-:Y:S01]  /*95d0*/  IMAD.HI.U32 R12, R9, 0x7f000001, R112 ;  /* 0x7f000001090c7827 */ /* 0x000fe200078e0070 */
[----:B------:R-:W-:-:S03]  /*95e0*/  IADD3 R9, PT, PT, -R71, R14, RZ ;  /* 0x0000000e47097210 */ /* 0x000fc60007ffe1ff */
[----:B------:R-:W-:Y:S02]  /*95f0*/  IMAD R71, R110, 0x7effffff, RZ ;  /* 0x7effffff6e477824 */ /* 0x000fe400078e02ff */
[----:B------:R-:W-:Y:S01]  /*9600*/  IMAD.WIDE.U32 R112, R107, R94, RZ ;  /* 0x0000005e6b707225 */ /* 0x000fe200078e00ff */
[----:B------:R-:W-:-:S03]  /*9610*/  @!P0 IADD3 R9, PT, PT, R9, 0x7f000001, RZ ;  /* 0x7f00000109098810 */ /* 0x000fc60007ffe0ff */
[----:B------:R-:W-:-:S04]  /*9620*/  IMAD.HI.U32 R71, R71, 0x7f000001, R110 ;  /* 0x7f00000147477827 */ /* 0x000fc800078e006e */
[----:B------:R-:W-:-:S04]  /*9630*/  IMAD.WIDE.U32 R110, R107, R95, RZ ;  /* 0x0000005f6b6e7225 */ /* 0x000fc800078e00ff */
[----:B------:R-:W-:Y:S02]  /*9640*/  IMAD R83, R112, 0x7effffff, RZ ;  /* 0x7effffff70537824 */ /* 0x000fe400078e02ff */
[----:B------:R-:W-:Y:S02]  /*9650*/  IMAD R57, R110, 0x7effffff, RZ ;  /* 0x7effffff6e397824 */ /* 0x000fe400078e02ff */
[----:B------:R-:W-:-:S04]  /*9660*/  IMAD.HI.U32 R83, R83, 0x7f000001, R112 ;  /* 0x7f00000153537827 */ /* 0x000fc800078e0070 */
[----:B------:R-:W-:-:S04]  /*9670*/  IMAD.WIDE.U32 R112, R107, R9, RZ ;  /* 0x000000096b707225 */ /* 0x000fc800078e00ff */
[----:B------:R-:W-:-:S04]  /*9680*/  IMAD.HI.U32 R107, R57, 0x7f000001, R110 ;  /* 0x7f000001396b7827 */ /* 0x000fc800078e006e */
[----:B---3--:R-:W-:-:S04]  /*9690*/  IMAD.WIDE.U32 R110, R18, R73, RZ ;  /* 0x00000049126e7225 */ /* 0x008fc800078e00ff */
[----:B------:R-:W-:-:S04]  /*96a0*/  IMAD R89, R110, 0x7effffff, RZ ;  /* 0x7effffff6e597824 */ /* 0x000fc800078e02ff */
[----:B------:R-:W-:-:S04]  /*96b0*/  IMAD.HI.U32 R89, R89, 0x7f000001, R110 ;  /* 0x7f00000159597827 */ /* 0x000fc800078e006e */
[----:B------:R-:W-:-:S04]  /*96c0*/  IMAD.WIDE.U32 R110, R18, R95, RZ ;  /* 0x0000005f126e7225 */ /* 0x000fc800078e00ff */
[----:B------:R-:W-:Y:S02]  /*96d0*/  IMAD R79, R112, 0x7effffff, RZ ;  /* 0x7effffff704f7824 */ /* 0x000fe400078e02ff */
[----:B------:R-:W-:Y:S02]  /*96e0*/  IMAD R57, R110, 0x7effffff, RZ ;  /* 0x7effffff6e397824 */ /* 0x000fe400078e02ff */
[----:B------:R-:W-:-:S04]  /*96f0*/  IMAD.HI.U32 R79, R79, 0x7f000001, R112 ;  /* 0x7f0000014f4f7827 */ /* 0x000fc800078e0070 */
[----:B------:R-:W-:-:S05]  /*9700*/  IMAD.HI.U32 R112, R57, 0x7f000001, R110 ;  /* 0x7f00000139707827 */ /* 0x000fca00078e006e */
[----:B------:R-:W-:Y:S01]  /*9710*/  ISETP.GE.U32.AND P0, PT, R112, 0x7f000001, PT ;  /* 0x7f0000017000780c */ /* 0x000fe20003f06070 */
[----:B------:R-:W-:-:S04]  /*9720*/  IMAD.WIDE.U32 R110, R18, R94, RZ ;  /* 0x0000005e126e7225 */ /* 0x000fc800078e00ff */
[----:B------:R-:W-:-:S04]  /*9730*/  IMAD R57, R110, 0x7effffff, RZ ;  /* 0x7effffff6e397824 */ /* 0x000fc800078e02ff */
[----:B------:R-:W-:-:S04]  /*9740*/  IMAD.HI.U32 R14, R57, 0x7f000001, R110 ;  /* 0x7f000001390e7827 */ /* 0x000fc800078e006e */
[----:B------:R-:W-:Y:S01]  /*9750*/  IMAD.WIDE.U32 R110, R18, R9, RZ ;  /* 0x00000009126e7225 */ /* 0x000fe200078e00ff */
[----:B------:R-:W-:Y:S01]  /*9760*/  @P0 IADD3 R112, PT, PT, R112, -0x7f000001, RZ ;  /* 0x80ffffff70700810 */ /* 0x000fe20007ffe0ff */
[----:B------:R-:W-:Y:S02]  /*9770*/  ISETP.GE.U32.AND P0, PT, R108, 0x7f000001, PT ;  /* 0x7f0000016c00780c */ /* 0x000fe40003f06070 */
[----:B------:R-:W-:-:S04]  /*9780*/  IMAD R75, R110, 0x7effffff, RZ ;  /* 0x7effffff6e4b7824 */ /* 0x000fc800078e02ff */
[----:B------:R-:W-:-:S04]  /*9790*/  IMAD.HI.U32 R75, R75, 0x7f000001, R110 ;  /* 0x7f0000014b4b7827 */ /* 0x000fc800078e006e */
[----:B------:R-:W-:-:S04]  /*97a0*/  IMAD.WIDE.U32 R110, R112, 0x5fffffa, RZ ;  /* 0x05fffffa706e7825 */ /* 0x000fc800078e00ff */
[----:B------:R-:W-:Y:S01]  /*97b0*/  IMAD R57, R112, 0x6, RZ ;  /* 0x0000000670397824 */ /* 0x000fe200078e02ff */
[----:B------:R-:W-:-:S03]  /*97c0*/  @P0 IADD3 R108, PT, PT, R108, -0x7f000001, RZ ;  /* 0x80ffffff6c6c0810 */ /* 0x000fc60007ffe0ff */
[----:B------:R-:W-:-:S04]  /*97d0*/  IMAD.HI.U32 R18, R57, 0x7f000001, R110 ;  /* 0x7f00000139127827 */ /* 0x000fc800078e006e */
[----:B----4-:R-:W-:Y:S01]  /*97e0*/  IMAD.WIDE.U32 R110, R72, R94, RZ ;  /* 0x0000005e486e7225 */ /* 0x010fe200078e00ff */
[----:B------:R-:W-:Y:S01]  /*97f0*/  ISETP.GE.U32.AND P2, PT, R109, 0x7f000001, PT ;  /* 0x7f0000016d00780c */ /* 0x000fe20003f46070 */
[----:B------:R-:W-:Y:S02]  /*9800*/  ISETP.GE.U32.AND P1, PT, R108, 0x7f000001, PT ;  /* 0x7f0000016c00780c */ /* 0x000fe40003f26070 */
[----:B------:R-:W-:-:S04]  /*9810*/  IMAD R57, R110, 0x7effffff, RZ ;  /* 0x7effffff6e397824 */ /* 0x000fc800078e02ff */
[----:B------:R-:W-:-:S04]  /*9820*/  IMAD.HI.U32 R110, R57, 0x7f000001, R110 ;  /* 0x7f000001396e7827 */ /* 0x000fc800078e006e */
[----:B------:R-:W-:Y:S01]  /*9830*/  IMAD.WIDE.U32 R112, R72, R73, RZ ;  /* 0x0000004948707225 */ /* 0x000fe200078e00ff */
[----:B------:R-:W-:Y:S01]  /*9840*/  ISETP.GE.U32.AND P0, PT, R110, 0x7f000001, PT ;  /* 0x7f0000016e00780c */ /* 0x000fe20003f06070 */
[----:B------:R-:W-:Y:S02]  /*9850*/  @P2 IADD3 R109, PT, PT, R109, -0x7f000001, RZ ;  /* 0x80ffffff6d6d2810 */ /* 0x000fe40007ffe0ff */
[----:B------:R-:W-:Y:S01]  /*9860*/  @P1 IADD3 R108, PT, PT, R108, -0x7f000001, RZ ;  /* 0x80ffffff6c6c1810 */ /* 0x000fe20007ffe0ff */
[----:B------:R-:W-:-:S04]  /*9870*/  IMAD R111, R112, 0x7effffff, RZ ;  /* 0x7effffff706f7824 */ /* 0x000fc800078e02ff */
[----:B------:R-:W-:Y:S01]  /*9880*/  IMAD.HI.U32 R111, R111, 0x7f000001, R112 ;  /* 0x7f0000016f6f7827 */ /* 0x000fe200078e0070 */
[----:B------:R-:W-:-:S03]  /*9890*/  IADD3 R124, PT, PT, R108, R109, RZ ;  /* 0x0000006d6c7c7210 */ /* 0x000fc60007ffe0ff */
[----:B------:R-:W-:Y:S01]  /*98a0*/  IMAD.WIDE.U32 R112, R72, R95, RZ ;  /* 0x0000005f48707225 */ /* 0x000fe200078e00ff */
[----:B------:R-:W-:Y:S01]  /*98b0*/  ISETP.GE.U32.AND P1, PT, R101, 0x7f000001, PT ;  /* 0x7f0000016500780c */ /* 0x000fe20003f26070 */
[----:B------:R-:W-:Y:S02]  /*98c0*/  @P0 IADD3 R110, PT, PT, R110, -0x7f000001, RZ ;  /* 0x80ffffff6e6e0810 */ /* 0x000fe40007ffe0ff */
[----:B------:R-:W-:Y:S01]  /*98d0*/  IMAD R57, R112, 0x7effffff, RZ ;  /* 0x7effffff70397824 */ /* 0x000fe200078e02ff */
[----:B------:R-:W-:-:S03]  /*98e0*/  ISETP.GE.U32.AND P0, PT, R124, 0x7f000001, PT ;  /* 0x7f0000017c00780c */ /* 0x000fc60003f06070 */
[----:B------:R-:W-:-:S04]  /*98f0*/  IMAD.HI.U32 R57, R57, 0x7f000001, R112 ;  /* 0x7f00000139397827 */ /* 0x000fc800078e0070 */
[----:B------:R-:W-:-:S04]  /*9900*/  IMAD.WIDE.U32 R112, R72, R9, RZ ;  /* 0x0000000948707225 */ /* 0x000fc800078e00ff */
[----:B------:R-:W-:Y:S02]  /*9910*/  IMAD R115, R112, 0x7effffff, RZ ;  /* 0x7effffff70737824 */ /* 0x000fe400078e02ff */
[----:B------:R-:W-:Y:S01]  /*9920*/  IMAD.WIDE.U32 R122, R90, R99, RZ ;  /* 0x000000635a7a7225 */ /* 0x000fe200078e00ff */
[----:B------:R-:W-:Y:S02]  /*9930*/  @P1 IADD3 R101, PT, PT, R101, -0x7f000001, RZ ;  /* 0x80ffffff65651810 */ /* 0x000fe40007ffe0ff */
[----:B------:R-:W-:Y:S01]  /*9940*/  @P0 IADD3 R124, PT, PT, R124, -0x7f000001, RZ ;  /* 0x80ffffff7c7c0810 */ /* 0x000fe20007ffe0ff */
[----:B------:R-:W-:-:S04]  /*9950*/  IMAD.HI.U32 R72, R115, 0x7f000001, R112 ;  /* 0x7f00000173487827 */ /* 0x000fc800078e0070 */
[----:B------:R-:W-:Y:S01]  /*9960*/  IMAD R113, R122, 0x7effffff, RZ ;  /* 0x7effffff7a717824 */ /* 0x000fe200078e02ff */
[----:B------:R-:W-:-:S03]  /*9970*/  IADD3 R101, PT, PT, R124, R101, RZ ;  /* 0x000000657c657210 */ /* 0x000fc60007ffe0ff */
[----:B------:R-:W-:Y:S01]  /*9980*/  IMAD.HI.U32 R122, R113, 0x7f000001, R122 ;  /* 0x7f000001717a7827 */ /* 0x000fe200078e007a */
[----:B------:R-:W-:-:S03]  /*9990*/  ISETP.GE.U32.AND P2, PT, R118, 0x7f000001, PT ;  /* 0x7f0000017600780c */ /* 0x000fc60003f46070 */
[----:B------:R-:W-:-:S04]  /*99a0*/  IMAD.WIDE.U32 R112, R110, 0x5fffffa, RZ ;  /* 0x05fffffa6e707825 */ /* 0x000fc800078e00ff */
[----:B------:R-:W-:Y:S01]  /*99b0*/  IMAD R109, R110, 0x6, RZ ;  /* 0x000000066e6d7824 */ /* 0x000fe200078e02ff */
[----:B------:R-:W-:-:S03]  /*99c0*/  ISETP.GE.U32.AND P0, PT, R101, 0x7f000001, PT ;  /* 0x7f0000016500780c */ /* 0x000fc60003f06070 */
[----:B------:R-:W-:-:S04]  /*99d0*/  IMAD.HI.U32 R112, R109, 0x7f000001, R112 ;  /* 0x7f0000016d707827 */ /* 0x000fc800078e0070 */
[----:B------:R-:W-:Y:S01]  /*99e0*/  IMAD.WIDE.U32 R108, R74, R100, RZ ;  /* 0x000000644a6c7225 */ /* 0x000fe200078e00ff */
[----:B------:R-:W-:-:S03]  /*99f0*/  ISETP.GE.U32.AND P1, PT, R102, 0x7f000001, PT ;  /* 0x7f0000016600780c */ /* 0x000fc60003f26070 */
[----:B------:R-:W-:Y:S01]  /*9a00*/  IMAD R115, R108, 0x7effffff, RZ ;  /* 0x7effffff6c737824 */ /* 0x000fe200078e02ff */
[----:B------:R-:W-:-:S03]  /*9a10*/  @P2 IADD3 R118, PT, PT, R118, -0x7f000001, RZ ;  /* 0x80ffffff76762810 */ /* 0x000fc60007ffe0ff */
[----:B------:R-:W-:Y:S01]  /*9a20*/  IMAD.HI.U32 R115, R115, 0x7f000001, R108 ;  /* 0x7f00000173737827 */ /* 0x000fe200078e006c */
[----:B------:R-:W-:-:S03]  /*9a30*/  @P0 IADD3 R101, PT, PT, R101, -0x7f000001, RZ ;  /* 0x80ffffff65650810 */ /* 0x000fc60007ffe0ff */
        /* <DEDUP_REMOVED lines=8> */
[----:B------:R-:W-:Y:S01]  /*9ac0*/  ISETP.GE.U32.AND P1, PT, R114, 0x7f000001, PT ;  /* 0x7f0000017200780c */ /* 0x000fe20003f26070 */
[----:B------:R-:W-:Y:S01]  /*9ad0*/  @P0 IADD3 R118, PT, PT, R118, -0x7f000001, RZ ;  /* 0x80ffffff76760810 */ /* 0x000fe20007ffe0ff */
[----:B------:R-:W-:Y:S01]  /*9ae0*/  ISETP.GE.U32.AND P0, PT, R102, 0x7f000001, PT ;  /* 0x7f0000016600780c */ /* 0x000fe20003f06070 */
[----:B------:R-:W-:-:S04]  /*9af0*/  IMAD.HI.U32 R113, R113, 0x7f000001, R108 ;  /* 0x7f00000171717827 */ /* 0x000fc800078e006c */
[----:B------:R-:W-:-:S04]  /*9b00*/  IMAD.WIDE.U32 R108, R82, R99, RZ ;  /* 0x00000063526c7225 */ /* 0x000fc800078e00ff */
[----:B------:R-:W-:-:S04]  /*9b10*/  IMAD R101, R108, 0x7effffff, RZ ;  /* 0x7effffff6c657824 */ /* 0x000fc800078e02ff */
[----:B------:R-:W-:Y:S01]  /*9b20*/  IMAD.HI.U32 R101, R101, 0x7f000001, R108 ;  /* 0x7f00000165657827 */ /* 0x000fe200078e006c */
[----:B------:R-:W-:-:S03]  /*9b30*/  @P1 IADD3 R114, PT, PT, R114, -0x7f000001, RZ ;  /* 0x80ffffff72721810 */ /* 0x000fc60007ffe0ff */
[----:B------:R-:W-:Y:S01]  /*9b40*/  IMAD.WIDE.U32 R108, R90, R93, RZ ;  /* 0x0000005d5a6c7225 */ /* 0x000fe200078e00ff */
[----:B------:R-:W-:-:S03]  /*9b50*/  @P0 IADD3 R102, PT, PT, R102, -0x7f000001, RZ ;  /* 0x80ffffff66660810 */ /* 0x000fc60007ffe0ff */
[----:B------:R-:W-:Y:S01]  /*9b60*/  IMAD R119, R108, 0x7effffff, RZ ;  /* 0x7effffff6c777824 */ /* 0x000fe200078e02ff */
[----:B------:R-:W-:-:S03]  /*9b70*/  IADD3 R118, PT, PT, R118, R114, RZ ;  /* 0x0000007276767210 */ /* 0x000fc60007ffe0ff */
[----:B------:R-:W-:-:S04]  /*9b80*/  IMAD.HI.U32 R114, R119, 0x7f000001, R108 ;  /* 0x7f00000177727827 */ /* 0x000fc800078e006c */
[----:B------:R-:W-:-:S04]  /*9b90*/  IMAD.WIDE.U32 R108, R102, R93, RZ ;  /* 0x0000005d666c7225 */ /* 0x000fc800078e00ff */
[----:B------:R-:W-:-:S04]  /*9ba0*/  IMAD R93, R108, 0x7effffff, RZ ;  /* 0x7effffff6c5d7824 */ /* 0x000fc800078e02ff */
[----:B------:R-:W-:Y:S02]  /*9bb0*/  IMAD.HI.U32 R108, R93, 0x7f000001, R108 ;  /* 0x7f0000015d6c7827 */ /* 0x000fe400078e006c */
[----:B------:R0:W2:Y:S02]  /*9bc0*/  LD.E R93, desc[UR14][R10.64+0x4c] ;  /* 0x00004c0e0a5d7980 */ /* 0x0000a4000c101900 */
[----:B0-----:R-:W-:-:S04]  /*9bd0*/  IMAD.WIDE.U32 R10, R74, R99, RZ ;  /* 0x000000634a0a7225 */ /* 0x001fc800078e00ff */
[----:B------:R-:W-:-:S04]  /*9be0*/  IMAD R109, R10, 0x7effffff, RZ ;  /* 0x7effffff0a6d7824 */ /* 0x000fc800078e02ff */
[----:B------:R-:W-:-:S04]  /*9bf0*/  IMAD.HI.U32 R109, R109, 0x7f000001, R10 ;  /* 0x7f0000016d6d7827 */ /* 0x000fc800078e000a */
[----:B------:R-:W-:Y:S01]  /*9c00*/  IMAD.WIDE.U32 R10, R102, R99, RZ ;  /* 0x00000063660a7225 */ /* 0x000fe200078e00ff */
[----:B------:R-:W-:-:S03]  /*9c10*/  ISETP.GE.U32.AND P0, PT, R109, 0x7f000001, PT ;  /* 0x7f0000016d00780c */ /* 0x000fc60003f06070 */
[----:B------:R-:W-:-:S04]  /*9c20*/  IMAD R99, R10, 0x7effffff, RZ ;  /* 0x7effffff0a637824 */ /* 0x000fc800078e02ff */
[----:B------:R-:W-:-:S05]  /*9c30*/  IMAD.HI.U32 R99, R99, 0x7f000001, R10 ;  /* 0x7f00000163637827 */ /* 0x000fca00078e000a */
[----:B------:R-:W-:Y:S01]  /*9c40*/  ISETP.GE.U32.AND P2, PT, R99, 0x7f000001, PT ;  /* 0x7f0000016300780c */ /* 0x000fe20003f46070 */
[----:B------:R-:W-:Y:S01]  /*9c50*/  @P0 IADD3 R109, PT, PT, R109, -0x7f000001, RZ ;  /* 0x80ffffff6d6d0810 */ /* 0x000fe20007ffe0ff */
[----:B------:R-:W-:-:S04]  /*9c60*/  ISETP.GE.U32.AND P1, PT, R114, 0x7f000001, PT ;  /* 0x7f0000017200780c */ /* 0x000fc80003f26070 */
[----:B------:R-:W-:-:S07]  /*9c70*/  ISETP.GE.U32.AND P0, PT, R109, 0x7f000001, PT ;  /* 0x7f0000016d00780c */ /* 0x000fce0003f06070 */
[----:B------:R-:W-:-:S05]  /*9c80*/  @P2 IADD3 R99, PT, PT, R99, -0x7f000001, RZ ;  /* 0x80ffffff63632810 */ /* 0x000fca0007ffe0ff */
[----:B------:R-:W-:Y:S01]  /*9c90*/  IMAD.WIDE.U32 R10, R99, 0x5fffffa, RZ ;  /* 0x05fffffa630a7825 */ /* 0x000fe200078e00ff */
[----:B------:R-:W-:-:S03]  /*9ca0*/  @P1 IADD3 R114, PT, PT, R114, -0x7f000001, RZ ;  /* 0x80ffffff72721810 */ /* 0x000fc60007ffe0ff */
[----:B------:R-:W-:Y:S01]  /*9cb0*/  IMAD R99, R99, 0x6, RZ ;  /* 0x0000000663637824 */ /* 0x000fe200078e02ff */
[----:B------:R-:W-:-:S03]  /*9cc0*/  @P0 IADD3 R109, PT, PT, R109, -0x7f000001, RZ ;  /* 0x80ffffff6d6d0810 */ /* 0x000fc60007ffe0ff */
[----:B------:R-:W-:-:S04]  /*9cd0*/  IMAD.HI.U32 R99, R99, 0x7f000001, R10 ;  /* 0x7f00000163637827 */ /* 0x000fc800078e000a */
[----:B------:R-:W-:Y:S01]  /*9ce0*/  IMAD.WIDE.U32 R10, R82, R100, RZ ;  /* 0x00000064520a7225 */ /* 0x000fe200078e00ff */
[----:B------:R-:W-:-:S03]  /*9cf0*/  IADD3 R114, PT, PT, R109, R114, RZ ;  /* 0x000000726d727210 */ /* 0x000fc60007ffe0ff */
[----:B------:R-:W-:-:S04]  /*9d00*/  IMAD R109, R10, 0x7effffff, RZ ;  /* 0x7effffff0a6d7824 */ /* 0x000fc800078e02ff */
[----:B------:R-:W-:-:S05]  /*9d10*/  IMAD.HI.U32 R109, R109, 0x7f000001, R10 ;  /* 0x7f0000016d6d7827 */ /* 0x000fca00078e000a */
[----:B------:R-:W-:-:S13]  /*9d20*/  ISETP.GE.U32.AND P0, PT, R109, 0x7f000001, PT ;  /* 0x7f0000016d00780c */ /* 0x000fda0003f06070 */
[----:B------:R-:W-:-:S05]  /*9d30*/  @P0 IADD3 R109, PT, PT, R109, -0x7f000001, RZ ;  /* 0x80ffffff6d6d0810 */ /* 0x000fca0007ffe0ff */
[----:B------:R-:W-:-:S04]  /*9d40*/  IMAD.WIDE.U32 R10, R109, 0x5fffffa, RZ ;  /* 0x05fffffa6d0a7825 */ /* 0x000fc800078e00ff */
[----:B------:R-:W-:-:S04]  /*9d50*/  IMAD R109, R109, 0x6, RZ ;  /* 0x000000066d6d7824 */ /* 0x000fc800078e02ff */
[----:B------:R-:W-:-:S04]  /*9d60*/  IMAD.HI.U32 R109, R109, 0x7f000001, R10 ;  /* 0x7f0000016d6d7827 */ /* 0x000fc800078e000a */
[----:B------:R-:W-:-:S04]  /*9d70*/  IMAD.WIDE.U32 R10, R102, R117, RZ ;  /* 0x00000075660a7225 */ /* 0x000fc800078e00ff */
[----:B------:R-:W-:-:S04]  /*9d80*/  IMAD R117, R10, 0x7effffff, RZ ;  /* 0x7effffff0a757824 */ /* 0x000fc800078e02ff */
[----:B------:R-:W-:-:S05]  /*9d90*/  IMAD.HI.U32 R117, R117, 0x7f000001, R10 ;  /* 0x7f00000175757827 */ /* 0x000fca00078e000a */
[----:B------:R-:W-:Y:S01]  /*9da0*/  ISETP.GE.U32.AND P0, PT, R117, 0x7f000001, PT ;  /* 0x7f0000017500780c */ /* 0x000fe20003f06070 */
[----:B------:R-:W-:Y:S01]  /*9db0*/  ISETP.GE.U32.AND P2, PT, R12, 0x7f000001, PT ;  /* 0x7f0000010c00780c */ /* 0x000fe20003f46070 */
[----:B------:R-:W-:Y:S01]  /*9dc0*/  ISETP.GE.U32.AND P1, PT, R118, 0x7f000001, PT ;  /* 0x7f0000017600780c */ /* 0x000fe20003f26070 */
[----:B------:R-:W-:-:S10]  /*9dd0*/  ISETP.GE.U32.AND P3, PT, R109, 0x7f000001, PT ;  /* 0x7f0000016d00780c */ /* 0x000fd40003f66070 */
[----:B------:R-:W-:Y:S01]  /*9de0*/  @P0 IADD3 R117, PT, PT, R117, -0x7f000001, RZ ;  /* 0x80ffffff75750810 */ /* 0x000fe20007ffe0ff */
[----:B------:R-:W-:Y:S01]  /*9df0*/  ISETP.GE.U32.AND P0, PT, R114, 0x7f000001, PT ;  /* 0x7f0000017200780c */ /* 0x000fe20003f06070 */
[----:B------:R-:W-:-:S03]  /*9e00*/  @P2 IADD3 R12, PT, PT, R12, -0x7f000001, RZ ;  /* 0x80ffffff0c0c2810 */ /* 0x000fc60007ffe0ff */
[----:B------:R-:W-:Y:S01]  /*9e10*/  IMAD.WIDE.U32 R10, R117, 0x5fffffa, RZ ;  /* 0x05fffffa750a7825 */ /* 0x000fe200078e00ff */
[----:B------:R-:W-:-:S03]  /*9e20*/  @P1 IADD3 R118, PT, PT, R118, -0x7f000001, RZ ;  /* 0x80ffffff76761810 */ /* 0x000fc60007ffe0ff */
[----:B------:R-:W-:Y:S01]  /*9e30*/  IMAD R117, R117, 0x6, RZ ;  /* 0x0000000675757824 */ /* 0x000fe200078e02ff */
[----:B------:R-:W-:-:S03]  /*9e40*/  IADD3 R118, PT, PT, R118, R12, RZ ;  /* 0x0000000c76767210 */ /* 0x000fc60007ffe0ff */
[----:B------:R-:W-:-:S04]  /*9e50*/  IMAD.HI.U32 R117, R117, 0x7f000001, R10 ;  /* 0x7f00000175757827 */ /* 0x000fc800078e000a */
[----:B------:R-:W-:Y:S01]  /*9e60*/  IMAD.WIDE.U32 R10, R102, R100, RZ ;  /* 0x00000064660a7225 */ /* 0x000fe200078e00ff */
[----:B------:R-:W-:Y:S01]  /*9e70*/  @P0 IADD3 R114, PT, PT, R114, -0x7f000001, RZ ;  /* 0x80ffffff72720810 */ /* 0x000fe20007ffe0ff */
[----:B------:R-:W-:Y:S02]  /*9e80*/  ISETP.GE.U32.AND P1, PT, R99, 0x7f000001, PT ;  /* 0x7f0000016300780c */ /* 0x000fe40003f26070 */
[----:B------:R-:W-:Y:S01]  /*9e90*/  IMAD R119, R10, 0x7effffff, RZ ;  /* 0x7effffff0a777824 */ /* 0x000fe200078e02ff */
[----:B------:R-:W-:Y:S01]  /*9ea0*/  ISETP.GE.U32.AND P0, PT, R118, 0x7f000001, PT ;  /* 0x7f0000017600780c */ /* 0x000fe20003f06070 */
[----:B------:R-:W-:Y:S02]  /*9eb0*/  @P3 IADD3 R109, PT, PT, R109, -0x7f000001, RZ ;  /* 0x80ffffff6d6d3810 */ /* 0x000fe40007ffe0ff */
[----:B------:R-:W-:-:S04]  /*9ec0*/  IMAD.HI.U32 R100, R119, 0x7f000001, R10 ;  /* 0x7f00000177647827 */ /* 0x000fc800078e000a */
[----:B------:R-:W-:Y:S01]  /*9ed0*/  IMAD.WIDE.U32 R10, R85, R90, RZ ;  /* 0x0000005a550a7225 */ /* 0x000fe200078e00ff */
[----:B------:R-:W-:-:S03]  /*9ee0*/  IADD3 R114, PT, PT, R114, R109, RZ ;  /* 0x0000006d72727210 */ /* 0x000fc60007ffe0ff */
[----:B------:R-:W-:Y:S01]  /*9ef0*/  IMAD R119, R10, 0x7effffff, RZ ;  /* 0x7effffff0a777824 */ /* 0x000fe200078e02ff */
[----:B------:R-:W-:Y:S02]  /*9f00*/  @P1 IADD3 R99, PT, PT, R99, -0x7f000001, RZ ;  /* 0x80ffffff63631810 */ /* 0x000fe40007ffe0ff */
[----:B------:R-:W-:Y:S01]  /*9f10*/  @P0 IADD3 R118, PT, PT, R118, -0x7f000001, RZ ;  /* 0x80ffffff76760810 */ /* 0x000fe20007ffe0ff */
[----:B------:R-:W-:Y:S01]  /*9f20*/  IMAD.HI.U32 R90, R119, 0x7f000001, R10 ;  /* 0x7f000001775a7827 */ /* 0x000fe200078e000a */
[----:B------:R-:W-:Y:S01]  /*9f30*/  ISETP.GE.U32.AND P2, PT, R117, 0x7f000001, PT ;  /* 0x7f0000017500780c */ /* 0x000fe20003f46070 */
[----:B------:R-:W-:Y:S02]  /*9f40*/  ISETP.GE.U32.AND P1, PT, R114, 0x7f000001, PT ;  /* 0x7f0000017200780c */ /* 0x000fe40003f26070 */
[----:B------:R-:W-:Y:S01]  /*9f50*/  IMAD.WIDE.U32 R10, R85, R82, RZ ;  /* 0x00000052550a7225 */ /* 0x000fe200078e00ff */
[----:B------:R-:W-:-:S03]  /*9f60*/  IADD3 R118, PT, PT, R118, R99, RZ ;  /* 0x0000006376767210 */ /* 0x000fc60007ffe0ff */
[----:B------:R-:W-:Y:S01]  /*9f70*/  IMAD R119, R10, 0x7effffff, RZ ;  /* 0x7effffff0a777824 */ /* 0x000fe200078e02ff */
[----:B------:R-:W-:-:S03]  /*9f80*/  ISETP.GE.U32.AND P3, PT, R100, 0x7f000001, PT ;  /* 0x7f0000016400780c */ /* 0x000fc60003f66070 */
[----:B------:R-:W-:Y:S01]  /*9f90*/  IMAD.HI.U32 R82, R119, 0x7f000001, R10 ;  /* 0x7f00000177527827 */ /* 0x000fe200078e000a */
[----:B------:R-:W-:-:S03]  /*9fa0*/  ISETP.GE.U32.AND P0, PT, R118, 0x7f000001, PT ;  /* 0x7f0000017600780c */ /* 0x000fc60003f06070 */
[----:B------:R-:W-:Y:S01]  /*9fb0*/  IMAD.WIDE.U32 R10, R85, R102, RZ ;  /* 0x00000066550a7225 */ /* 0x000fe200078e00ff */
[----:B------:R-:W-:Y:S02]  /*9fc0*/  @P2 IADD3 R117, PT, PT, R117, -0x7f000001, RZ ;  /* 0x80ffffff75752810 */ /* 0x000fe40007ffe0ff */
[----:B------:R-:W-:Y:S01]  /*9fd0*/  @P1 IADD3 R114, PT, PT, R114, -0x7f000001, RZ ;  /* 0x80ffffff72721810 */ /* 0x000fe20007ffe0ff */
[----:B------:R-:W-:-:S04]  /*9fe0*/  IMAD R109, R10, 0x7effffff, RZ ;  /* 0x7effffff0a6d7824 */ /* 0x000fc800078e02ff */
[----:B------:R-:W-:Y:S01]  /*9ff0*/  IMAD.HI.U32 R12, R109, 0x7f000001, R10 ;  /* 0x7f0000016d0c7827 */ /* 0x000fe200078e000a */
[----:B------:R-:W-:-:S03]  /*a000*/  IADD3 R117, PT, PT, R114, R117, RZ ;  /* 0x0000007572757210 */ /* 0x000fc60007ffe0ff */
[----:B------:R-:W-:Y:S01]  /*a010*/  IMAD.WIDE.U32 R10, R85, R74, RZ ;  /* 0x0000004a550a7225 */ /* 0x000fe200078e00ff */
[----:B------:R-:W-:Y:S02]  /*a020*/  @P3 IADD3 R100, PT, PT, R100, -0x7f000001, RZ ;  /* 0x80ffffff64643810 */ /* 0x000fe40007ffe0ff */
[----:B------:R-:W-:Y:S01]  /*a030*/  @P0 IADD3 R118, PT, PT, R118, -0x7f000001, RZ ;  /* 0x80ffffff76760810 */ /* 0x000fe20007ffe0ff */
[----:B------:R-:W-:Y:S01]  /*a040*/  IMAD R99, R10, 0x7effffff, RZ ;  /* 0x7effffff0a637824 */ /* 0x000fe200078e02ff */
[----:B------:R-:W-:-:S03]  /*a050*/  ISETP.GE.U32.AND P0, PT, R117, 0x7f000001, PT ;  /* 0x7f0000017500780c */ /* 0x000fc60003f06070 */
[----:B------:R-:W-:-:S04]  /*a060*/  IMAD.HI.U32 R99, R99, 0x7f000001, R10 ;  /* 0x7f00000163637827 */ /* 0x000fc800078e000a */
[----:B------:R-:W-:-:S04]  /*a070*/  IMAD.WIDE.U32 R10, R100, 0x5fffffa, RZ ;  /* 0x05fffffa640a7825 */ /* 0x000fc800078e00ff */
[----:B------:R-:W-:-:S04]  /*a080*/  IMAD R85, R100, 0x6, RZ ;  /* 0x0000000664557824 */ /* 0x000fc800078e02ff */
[----:B------:R-:W-:-:S04]  /*a090*/  IMAD.HI.U32 R114, R85, 0x7f000001, R10 ;  /* 0x7f00000155727827 */ /* 0x000fc800078e000a */
[----:B------:R-:W-:Y:S01]  /*a0a0*/  IMAD.WIDE.U32 R10, R118, R55, RZ ;  /* 0x00000037760a7225 */ /* 0x000fe200078e00ff */
[----:B------:R-:W-:-:S03]  /*a0b0*/  @P0 IADD3 R117, PT, PT, R117, -0x7f000001, RZ ;  /* 0x80ffffff75750810 */ /* 0x000fc60007ffe0ff */
[----:B------:R-:W-:-:S04]  /*a0c0*/  IMAD R85, R10, 0x7effffff, RZ ;  /* 0x7effffff0a557824 */ /* 0x000fc800078e02ff */
[----:B------:R-:W-:Y:S01]  /*a0d0*/  IMAD.HI.U32 R102, R85, 0x7f000001, R10 ;  /* 0x7f00000155667827 */ /* 0x000fe200078e000a */
[----:B------:R-:W-:-:S03]  /*a0e0*/  ISETP.GE.U32.AND P0, PT, R80, 0x7f000001, PT ;  /* 0x7f0000015000780c */ /* 0x000fc60003f06070 */
[----:B------:R-:W-:-:S04]  /*a0f0*/  IMAD.WIDE.U32 R10, R117, R58, RZ ;  /* 0x0000003a750a7225 */ /* 0x000fc800078e00ff */
[----:B------:R-:W-:-:S04]  /*a100*/  IMAD R85, R10, 0x7effffff, RZ ;  /* 0x7effffff0a557824 */ /* 0x000fc800078e02ff */
[----:B------:R-:W-:-:S04]  /*a110*/  IMAD.HI.U32 R100, R85, 0x7f000001, R10 ;  /* 0x7f00000155647827 */ /* 0x000fc800078e000a */
[----:B------:R-:W-:Y:S01]  /*a120*/  IMAD.WIDE.U32 R10, R118, R70, RZ ;  /* 0x00000046760a7225 */ /* 0x000fe200078e00ff */
[----:B------:R-:W-:-:S03]  /*a130*/  @P0 IADD3 R80, PT, PT, R80, -0x7f000001, RZ ;  /* 0x80ffffff50500810 */ /* 0x000fc60007ffe0ff */
[----:B------:R-:W-:-:S04]  /*a140*/  IMAD R109, R10, 0x7effffff, RZ ;  /* 0x7effffff0a6d7824 */ /* 0x000fc800078e02ff */
[----:B------:R-:W-:Y:S01]  /*a150*/  IMAD.HI.U32 R109, R109, 0x7f000001, R10 ;  /* 0x7f0000016d6d7827 */ /* 0x000fe200078e000a */
[----:B------:R-:W-:-:S03]  /*a160*/  ISETP.GE.U32.AND P1, PT, R122, 0x7f000001, PT ;  /* 0x7f0000017a00780c */ /* 0x000fc60003f26070 */
[----:B------:R-:W-:Y:S01]  /*a170*/  IMAD.WIDE.U32 R10, R117, R55, RZ ;  /* 0x00000037750a7225 */ /* 0x000fe200078e00ff */
[----:B------:R-:W-:-:S03]  /*a180*/  ISETP.GE.U32.AND P0, PT, R80, 0x7f000001, PT ;  /* 0x7f0000015000780c */ /* 0x000fc60003f06070 */
[----:B------:R-:W-:-:S04]  /*a190*/  IMAD R85, R10, 0x7effffff, RZ ;  /* 0x7effffff0a557824 */ /* 0x000fc800078e02ff */
[----:B------:R-:W-:-:S04]  /*a1a0*/  IMAD.HI.U32 R85, R85, 0x7f000001, R10 ;  /* 0x7f00000155557827 */ /* 0x000fc800078e000a */
[----:B------:R-:W-:Y:S01]  /*a1b0*/  IMAD.WIDE.U32 R10, R118, R58, RZ ;  /* 0x0000003a760a7225 */ /* 0x000fe200078e00ff */
[----:B------:R-:W-:-:S03]  /*a1c0*/  @P1 IADD3 R122, PT, PT, R122, -0x7f000001, RZ ;  /* 0x80ffffff7a7a1810 */ /* 0x000fc60007ffe0ff */
[----:B------:R-:W-:Y:S01]  /*a1d0*/  IMAD R119, R10, 0x7effffff, RZ ;  /* 0x7effffff0a777824 */ /* 0x000fe200078e02ff */
[----:B------:R-:W-:-:S03]  /*a1e0*/  @P0 IADD3 R80, PT, PT, R80, -0x7f000001, RZ ;  /* 0x80ffffff50500810 */ /* 0x000fc60007ffe0ff */
[----:B------:R-:W-:-:S04]  /*a1f0*/  IMAD.HI.U32 R74, R119, 0x7f000001, R10 ;  /* 0x7f000001774a7827 */ /* 0x000fc800078e000a */
[----:B------:R-:W-:Y:S01]  /*a200*/  IMAD.WIDE.U32 R118, R118, R69, RZ ;  /* 0x0000004576767225 */ /* 0x000fe200078e00ff */
[----:B------:R-:W-:-:S03]  /*a210*/  IADD3 R122, PT, PT, R80, R122, RZ ;  /* 0x0000007a507a7210 */ /* 0x000fc60007ffe0ff */
[----:B------:R-:W-:Y:S01]  /*a220*/  IMAD R11, R118, 0x7effffff, RZ ;  /* 0x7effffff760b7824 */ /* 0x000fe200078e02ff */
[----:B------:R-:W-:Y:S01]  /*a230*/  ISETP.GE.U32.AND P1, PT, R113, 0x7f000001, PT ;  /* 0x7f0000017100780c */ /* 0x000fe20003f26070 */
[----:B------:R-:W-:Y:S02]  /*a240*/  ISETP.GE.U32.AND P0, PT, R122, 0x7f000001, PT ;  /* 0x7f0000017a00780c */ /* 0x000fe40003f06070 */
        /* <DEDUP_REMOVED lines=9> */
[----:B------:R-:W-:Y:S01]  /*a2e0*/  IMAD.HI.U32 R117, R117, 0x7f000001, R10 ;  /* 0x7f00000175757827 */ /* 0x000fe200078e000a */
[----:B------:R-:W-:Y:S01]  /*a2f0*/  ISETP.GE.U32.AND P2, PT, R114, 0x7f000001, PT ;  /* 0x7f0000017200780c */ /* 0x000fe20003f46070 */
[----:B------:R-:W-:-:S03]  /*a300*/  ISETP.GE.U32.AND P1, PT, R113, 0x7f000001, PT ;  /* 0x7f0000017100780c */ /* 0x000fc60003f26070 */
[----:B------:R-:W-:Y:S01]  /*a310*/  ISETP.GE.U32.AND P3, PT, R117, 0x7f000001, PT ;  /* 0x7f0000017500780c */ /* 0x000fe20003f66070 */
[----:B------:R-:W-:-:S08]  /*a320*/  ISETP.GE.U32.AND P0, PT, R57, 0x7f000001, PT ;  /* 0x7f0000013900780c */ /* 0x000fd00003f06070 */
[----:B------:R-:W-:Y:S02]  /*a330*/  @P2 IADD3 R114, PT, PT, R114, -0x7f000001, RZ ;  /* 0x80ffffff72722810 */ /* 0x000fe40007ffe0ff */
[----:B------:R-:W-:Y:S02]  /*a340*/  @P1 IADD3 R113, PT, PT, R113, -0x7f000001, RZ ;  /* 0x80ffffff71711810 */ /* 0x000fe40007ffe0ff */
[----:B------:R-:W-:Y:S02]  /*a350*/  @P3 IADD3 R117, PT, PT, R117, -0x7f000001, RZ ;  /* 0x80ffffff75753810 */ /* 0x000fe40007ffe0ff */
[----:B------:R-:W-:Y:S02]  /*a360*/  @P0 IADD3 R57, PT, PT, R57, -0x7f000001, RZ ;  /* 0x80ffffff39390810 */ /* 0x000fe40007ffe0ff */
[----:B------:R-:W-:Y:S01]  /*a370*/  IADD3 R114, PT, PT, R113, R114, RZ ;  /* 0x0000007271727210 */ /* 0x000fe20007ffe0ff */
[----:B------:R-:W-:-:S04]  /*a380*/  IMAD.WIDE.U32 R10, R117, 0x5fffffa, RZ ;  /* 0x05fffffa750a7825 */ /* 0x000fc800078e00ff */
[----:B------:R-:W-:Y:S01]  /*a390*/  IMAD R117, R117, 0x6, RZ ;  /* 0x0000000675757824 */ /* 0x000fe200078e02ff */
[----:B------:R-:W-:-:S03]  /*a3a0*/  ISETP.GE.U32.AND P0, PT, R114, 0x7f000001, PT ;  /* 0x7f0000017200780c */ /* 0x000fc60003f06070 */
[----:B------:R-:W-:-:S04]  /*a3b0*/  IMAD.HI.U32 R117, R117, 0x7f000001, R10 ;  /* 0x7f00000175757827 */ /* 0x000fc800078e000a */
[----:B------:R-:W-:-:S04]  /*a3c0*/  IMAD.WIDE.U32 R10, R57, 0x5fffffa, RZ ;  /* 0x05fffffa390a7825 */ /* 0x000fc800078e00ff */
[----:B------:R-:W-:-:S04]  /*a3d0*/  IMAD R57, R57, 0x6, RZ ;  /* 0x0000000639397824 */ /* 0x000fc800078e02ff */
[----:B------:R-:W-:-:S04]  /*a3e0*/  IMAD.HI.U32 R57, R57, 0x7f000001, R10 ;  /* 0x7f00000139397827 */ /* 0x000fc800078e000a */
[----:B--2---:R-:W-:Y:S01]  /*a3f0*/  IMAD.WIDE.U32 R10, R93, R73, RZ ;  /* 0x000000495d0a7225 */ /* 0x004fe200078e00ff */
[----:B------:R-:W-:-:S03]  /*a400*/  @P0 IADD3 R114, PT, PT, R114, -0x7f000001, RZ ;  /* 0x80ffffff72720810 */ /* 0x000fc60007ffe0ff */
[----:B------:R-:W-:-:S04]  /*a410*/  IMAD R73, R10, 0x7effffff, RZ ;  /* 0x7effffff0a497824 */ /* 0x000fc800078e02ff */
[----:B------:R-:W-:-:S04]  /*a420*/  IMAD.HI.U32 R73, R73, 0x7f000001, R10 ;  /* 0x7f00000149497827 */ /* 0x000fc800078e000a */
[----:B------:R-:W-:-:S04]  /*a430*/  IMAD.WIDE.U32 R10, R114, R70, RZ ;  /* 0x00000046720a7225 */ /* 0x000fc800078e00ff */
[----:B------:R-:W-:Y:S01]  /*a440*/  IMAD R113, R10, 0x7effffff, RZ ;  /* 0x7effffff0a717824 */ /* 0x000fe200078e02ff */
[----:B------:R-:W-:-:S03]  /*a450*/  ISETP.GE.U32.AND P0, PT, R115, 0x7f000001, PT ;  /* 0x7f0000017300780c */ /* 0x000fc60003f06070 */
[----:B------:R-:W-:-:S05]  /*a460*/  IMAD.HI.U32 R113, R113, 0x7f000001, R10 ;  /* 0x7f00000171717827 */ /* 0x000fca00078e000a */
[----:B------:R-:W-:-:S05]  /*a470*/  ISETP.GE.U32.AND P1, PT, R113, 0x7f000001, PT ;  /* 0x7f0000017100780c */ /* 0x000fca0003f26070 */
[----:B------:R-:W-:-:S05]  /*a480*/  @P0 IADD3 R115, PT, PT, R115, -0x7f000001, RZ ;  /* 0x80ffffff73730810 */ /* 0x000fca0007ffe0ff */
[----:B------:R-:W-:-:S03]  /*a490*/  ISETP.GE.U32.AND P0, PT, R115, 0x7f000001, PT ;  /* 0x7f0000017300780c */ /* 0x000fc60003f06070 */
[----:B------:R-:W-:Y:S01]  /*a4a0*/  @P1 IADD3 R113, PT, PT, R113, -0x7f000001, RZ ;  /* 0x80ffffff71711810 */ /* 0x000fe20007ffe0ff */
[----:B------:R-:W-:-:S04]  /*a4b0*/  ISETP.GE.U32.AND P1, PT, R110, 0x7f000001, PT ;  /* 0x7f0000016e00780c */ /* 0x000fc80003f26070 */
[----:B------:R-:W-:-:S04]  /*a4c0*/  IMAD.WIDE.U32 R10, R113, 0x5fffffa, RZ ;  /* 0x05fffffa710a7825 */ /* 0x000fc800078e00ff */
[----:B------:R-:W-:Y:S01]  /*a4d0*/  IMAD R113, R113, 0x6, RZ ;  /* 0x0000000671717824 */ /* 0x000fe200078e02ff */
[----:B------:R-:W-:-:S04]  /*a4e0*/  @P0 IADD3 R115, PT, PT, R115, -0x7f000001, RZ ;  /* 0x80ffffff73730810 */ /* 0x000fc80007ffe0ff */
[----:B------:R-:W-:Y:S01]  /*a4f0*/  @P1 IADD3 R110, PT, PT, R110, -0x7f000001, RZ ;  /* 0x80ffffff6e6e1810 */ /* 0x000fe20007ffe0ff */
[----:B------:R-:W-:-:S04]  /*a500*/  IMAD.HI.U32 R113, R113, 0x7f000001, R10 ;  /* 0x7f00000171717827 */ /* 0x000fc800078e000a */
[----:B------:R-:W-:Y:S01]  /*a510*/  IMAD.WIDE.U32 R10, R114, R58, RZ ;  /* 0x0000003a720a7225 */ /* 0x000fe200078e00ff */
[----:B------:R-:W-:Y:S01]  /*a520*/  IADD3 R122, PT, PT, R115, R110, RZ ;  /* 0x0000006e737a7210 */ /* 0x000fe20007ffe0ff */
[----:B------:R-:W-:Y:S02]  /*a530*/  ISETP.GE.U32.AND P1, PT, R101, 0x7f000001, PT ;  /* 0x7f0000016500780c */ /* 0x000fe40003f26070 */
[----:B------:R-:W-:Y:S02]  /*a540*/  IMAD R119, R10, 0x7effffff, RZ ;  /* 0x7effffff0a777824 */ /* 0x000fe400078e02ff */
[----:B------:R-:W-:Y:S02]  /*a550*/  ISETP.GE.U32.AND P0, PT, R122, 0x7f000001, PT ;  /* 0x7f0000017a00780c */ /* 0x000fe40003f06070 */
[----:B------:R-:W-:-:S04]  /*a560*/  IMAD.HI.U32 R119, R119, 0x7f000001, R10 ;  /* 0x7f00000177777827 */ /* 0x000fc800078e000a */
[----:B------:R-:W-:-:S04]  /*a570*/  IMAD.WIDE.U32 R10, R114, R55, RZ ;  /* 0x00000037720a7225 */ /* 0x000fc800078e00ff */
[----:B------:R-:W-:Y:S01]  /*a580*/  IMAD R115, R10, 0x7effffff, RZ ;  /* 0x7effffff0a737824 */ /* 0x000fe200078e02ff */
[----:B------:R-:W-:-:S03]  /*a590*/  @P1 IADD3 R101, PT, PT, R101, -0x7f000001, RZ ;  /* 0x80ffffff65651810 */ /* 0x000fc60007ffe0ff */
[----:B------:R-:W-:Y:S01]  /*a5a0*/  IMAD.HI.U32 R110, R115, 0x7f000001, R10 ;  /* 0x7f000001736e7827 */ /* 0x000fe200078e000a */
[----:B------:R-:W-:-:S03]  /*a5b0*/  @P0 IADD3 R122, PT, PT, R122, -0x7f000001, RZ ;  /* 0x80ffffff7a7a0810 */ /* 0x000fc60007ffe0ff */
[----:B------:R-:W-:Y:S01]  /*a5c0*/  IMAD.WIDE.U32 R10, R114, R69, RZ ;  /* 0x00000045720a7225 */ /* 0x000fe200078e00ff */
[----:B------:R-:W-:-:S03]  /*a5d0*/  IADD3 R101, PT, PT, R122, R101, RZ ;  /* 0x000000657a657210 */ /* 0x000fc60007ffe0ff */
[----:B------:R-:W-:Y:S01]  /*a5e0*/  IMAD R115, R10, 0x7effffff, RZ ;  /* 0x7effffff0a737824 */ /* 0x000fe200078e02ff */
[----:B------:R-:W-:-:S03]  /*a5f0*/  ISETP.GE.U32.AND P1, PT, R108, 0x7f000001, PT ;  /* 0x7f0000016c00780c */ /* 0x000fc60003f26070 */
[----:B------:R-:W-:Y:S01]  /*a600*/  IMAD.HI.U32 R115, R115, 0x7f000001, R10 ;  /* 0x7f00000173737827 */ /* 0x000fe200078e000a */
[----:B------:R-:W-:-:S04]  /*a610*/  ISETP.GE.U32.AND P0, PT, R101, 0x7f000001, PT ;  /* 0x7f0000016500780c */ /* 0x000fc80003f06070 */
[----:B------:R-:W-:-:S05]  /*a620*/  ISETP.GE.U32.AND P2, PT, R115, 0x7f000001, PT ;  /* 0x7f0000017300780c */ /* 0x000fca0003f46070 */
[----:B------:R-:W-:-:S04]  /*a630*/  @P1 IADD3 R108, PT, PT, R108, -0x7f000001, RZ ;  /* 0x80ffffff6c6c1810 */ /* 0x000fc80007ffe0ff */
[----:B------:R-:W-:-:S04]  /*a640*/  @P0 IADD3 R101, PT, PT, R101, -0x7f000001, RZ ;  /* 0x80ffffff65650810 */ /* 0x000fc80007ffe0ff */
[----:B------:R-:W-:Y:S02]  /*a650*/  @P2 IADD3 R115, PT, PT, R115, -0x7f000001, RZ ;  /* 0x80ffffff73732810 */ /* 0x000fe40007ffe0ff */
[----:B------:R-:W-:Y:S01]  /*a660*/  IADD3 R108, PT, PT, R101, R108, RZ ;  /* 0x0000006c656c7210 */ /* 0x000fe20007ffe0ff */
[----:B------:R-:W-:-:S04]  /*a670*/  IMAD.WIDE.U32 R122, R93, R94, RZ ;  /* 0x0000005e5d7a7225 */ /* 0x000fc800078e00ff */
[----:B------:R-:W-:Y:S01]  /*a680*/  IMAD.WIDE.U32 R10, R115, 0x5fffffa, RZ ;  /* 0x05fffffa730a7825 */ /* 0x000fe200078e00ff */
[----:B------:R-:W-:-:S03]  /*a690*/  ISETP.GE.U32.AND P0, PT, R108, 0x7f000001, PT ;  /* 0x7f0000016c00780c */ /* 0x000fc60003f06070 */
[----:B------:R-:W-:-:S04]  /*a6a0*/  IMAD R115, R115, 0x6, RZ ;  /* 0x0000000673737824 */ /* 0x000fc800078e02ff */
[----:B------:R-:W-:-:S04]  /*a6b0*/  IMAD.HI.U32 R115, R115, 0x7f000001, R10 ;  /* 0x7f00000173737827 */ /* 0x000fc800078e000a */
        /* <DEDUP_REMOVED lines=8> */
[----:B------:R-:W-:-:S05]  /*a740*/  IMAD.HI.U32 R11, R95, 0x7f000001, R10 ;  /* 0x7f0000015f0b7827 */ /* 0x000fca00078e000a */
[----:B------:R-:W-:Y:S01]  /*a750*/  ISETP.GE.U32.AND P0, PT, R11, 0x7f000001, PT ;  /* 0x7f0000010b00780c */ /* 0x000fe20003f06070 */
[----:B------:R-:W-:-:S12]  /*a760*/  ISETP.GE.U32.AND P1, PT, R122, 0x7f000001, PT ;  /* 0x7f0000017a00780c */ /* 0x000fd80003f26070 */
[----:B------:R-:W-:Y:S01]  /*a770*/  @P0 IADD3 R11, PT, PT, R11, -0x7f000001, RZ ;  /* 0x80ffffff0b0b0810 */ /* 0x000fe20007ffe0ff */
[----:B------:R-:W-:-:S04]  /*a780*/  ISETP.GE.U32.AND P0, PT, R73, 0x7f000001, PT ;  /* 0x7f0000014900780c */ /* 0x000fc80003f06070 */
[----:B------:R-:W-:-:S04]  /*a790*/  IMAD.WIDE.U32 R94, R11, 0x5fffffa, RZ ;  /* 0x05fffffa0b5e7825 */ /* 0x000fc800078e00ff */
[----:B------:R-:W-:-:S04]  /*a7a0*/  IMAD R11, R11, 0x6, RZ ;  /* 0x000000060b0b7824 */ /* 0x000fc800078e02ff */
[----:B------:R-:W-:-:S04]  /*a7b0*/  IMAD.HI.U32 R94, R11, 0x7f000001, R94 ;  /* 0x7f0000010b5e7827 */ /* 0x000fc800078e005e */
[----:B------:R-:W-:Y:S01]  /*a7c0*/  IMAD.WIDE.U32 R10, R93, R9, RZ ;  /* 0x000000095d0a7225 */ /* 0x000fe200078e00ff */
[----:B------:R-:W-:Y:S01]  /*a7d0*/  @P0 IADD3 R73, PT, PT, R73, -0x7f000001, RZ ;  /* 0x80ffffff49490810 */ /* 0x000fe20007ffe0ff */
[----:B------:R-:W-:Y:S02]  /*a7e0*/  ISETP.GE.U32.AND P0, PT, R114, 0x7f000001, PT ;  /* 0x7f0000017200780c */ /* 0x000fe40003f06070 */
        /* <DEDUP_REMOVED lines=13> */
[----:B------:R-:W-:Y:S01]  /*a8c0*/  IMAD.WIDE.U32 R10, R108, R70, RZ ;  /* 0x000000466c0a7225 */ /* 0x000fe200078e00ff */
[----:B------:R-:W-:-:S03]  /*a8d0*/  ISETP.GE.U32.AND P0, PT, R96, 0x7f000001, PT ;  /* 0x7f0000016000780c */ /* 0x000fc60003f06070 */
[----:B------:R-:W-:-:S04]  /*a8e0*/  IMAD R93, R10, 0x7effffff, RZ ;  /* 0x7effffff0a5d7824 */ /* 0x000fc800078e02ff */
[----:B------:R-:W-:-:S05]  /*a8f0*/  IMAD.HI.U32 R93, R93, 0x7f000001, R10 ;  /* 0x7f0000015d5d7827 */ /* 0x000fca00078e000a */
[----:B------:R-:W-:Y:S01]  /*a900*/  ISETP.GE.U32.AND P1, PT, R93, 0x7f000001, PT ;  /* 0x7f0000015d00780c */ /* 0x000fe20003f26070 */
[----:B------:R-:W-:-:S05]  /*a910*/  @P0 IADD3 R96, PT, PT, R96, -0x7f000001, RZ ;  /* 0x80ffffff60600810 */ /* 0x000fca0007ffe0ff */
[----:B------:R-:W-:-:S07]  /*a920*/  ISETP.GE.U32.AND P0, PT, R96, 0x7f000001, PT ;  /* 0x7f0000016000780c */ /* 0x000fce0003f06070 */
[----:B------:R-:W-:Y:S01]  /*a930*/  @P1 IADD3 R93, PT, PT, R93, -0x7f000001, RZ ;  /* 0x80ffffff5d5d1810 */ /* 0x000fe20007ffe0ff */
[----:B------:R-:W-:-:S05]  /*a940*/  ISETP.GE.U32.AND P1, PT, R90, 0x7f000001, PT ;  /* 0x7f0000015a00780c */ /* 0x000fca0003f26070 */
[----:B------:R-:W-:-:S05]  /*a950*/  @P0 IADD3 R96, PT, PT, R96, -0x7f000001, RZ ;  /* 0x80ffffff60600810 */ /* 0x000fca0007ffe0ff */
[----:B------:R-:W-:-:S03]  /*a960*/  ISETP.GE.U32.AND P0, PT, R96, 0x7f000001, PT ;  /* 0x7f0000016000780c */ /* 0x000fc60003f06070 */
[----:B------:R-:W-:-:S05]  /*a970*/  @P1 IADD3 R90, PT, PT, R90, -0x7f000001, RZ ;  /* 0x80ffffff5a5a1810 */ /* 0x000fca0007ffe0ff */
[----:B------:R-:W-:-:S05]  /*a980*/  ISETP.GE.U32.AND P1, PT, R90, 0x7f000001, PT ;  /* 0x7f0000015a00780c */ /* 0x000fca0003f26070 */
[----:B------:R-:W-:Y:S01]  /*a990*/  @P0 IADD3 R96, PT, PT, R96, -0x7f000001, RZ ;  /* 0x80ffffff60600810 */ /* 0x000fe20007ffe0ff */
[----:B------:R-:W-:-:S04]  /*a9a0*/  IMAD.WIDE.U32 R10, R93, 0x5fffffa, RZ ;  /* 0x05fffffa5d0a7825 */ /* 0x000fc800078e00ff */
[----:B------:R-:W-:-:S03]  /*a9b0*/  ISETP.GE.U32.AND P0, PT, R96, 0x7f000001, PT ;  /* 0x7f0000016000780c */ /* 0x000fc60003f06070 */
[----:B------:R-:W-:Y:S01]  /*a9c0*/  @P1 IADD3 R90, PT, PT, R90, -0x7f000001, RZ ;  /* 0x80ffffff5a5a1810 */ /* 0x000fe20007ffe0ff */
[----:B------:R-:W-:-:S04]  /*a9d0*/  IMAD R95, R93, 0x6, RZ ;  /* 0x000000065d5f7824 */ /* 0x000fc800078e02ff */
[----:B------:R-:W-:Y:S01]  /*a9e0*/  ISETP.GE.U32.AND P1, PT, R90, 0x7f000001, PT ;  /* 0x7f0000015a00780c */ /* 0x000fe20003f26070 */
[----:B------:R-:W-:-:S04]  /*a9f0*/  IMAD.HI.U32 R95, R95, 0x7f000001, R10 ;  /* 0x7f0000015f5f7827 */ /* 0x000fc800078e000a */
[----:B------:R-:W-:Y:S01]  /*aa00*/  IMAD.WIDE.U32 R10, R108, R58, RZ ;  /* 0x0000003a6c0a7225 */ /* 0x000fe200078e00ff */
[----:B------:R-:W-:-:S03]  /*aa10*/  @P0 IADD3 R96, PT, PT, R96, -0x7f000001, RZ ;  /* 0x80ffffff60600810 */ /* 0x000fc60007ffe0ff */
[----:B------:R-:W-:Y:S02]  /*aa20*/  IMAD R93, R10, 0x7effffff, RZ ;  /* 0x7effffff0a5d7824 */ /* 0x000fe400078e02ff */
[----:B------:R-:W-:Y:S02]  /*aa30*/  ISETP.GE.U32.AND P0, PT, R96, 0x7f000001, PT ;  /* 0x7f0000016000780c */ /* 0x000fe40003f06070 */
[----:B------:R-:W-:Y:S01]  /*aa40*/  IMAD.HI.U32 R93, R93, 0x7f000001, R10 ;  /* 0x7f0000015d5d7827 */ /* 0x000fe200078e000a */
[----:B------:R-:W-:-:S03]  /*aa50*/  @P1 IADD3 R90, PT, PT, R90, -0x7f000001, RZ ;  /* 0x80ffffff5a5a1810 */ /* 0x000fc60007ffe0ff */
[----:B------:R-:W-:Y:S02]  /*aa60*/  IMAD.WIDE.U32 R10, R108, R69, RZ ;  /* 0x000000456c0a7225 */ /* 0x000fe400078e00ff */
[----:B------:R-:W-:Y:S02]  /*aa70*/  ISETP.GE.U32.AND P1, PT, R90, 0x7f000001, PT ;  /* 0x7f0000015a00780c */ /* 0x000fe40003f26070 */
[----:B------:R-:W-:-:S04]  /*aa80*/  IMAD R123, R10, 0x7effffff, RZ ;  /* 0x7effffff0a7b7824 */ /* 0x000fc800078e02ff */
[----:B------:R-:W-:Y:S01]  /*aa90*/  IMAD.HI.U32 R125, R123, 0x7f000001, R10 ;  /* 0x7f0000017b7d7827 */ /* 0x000fe200078e000a */
[----:B------:R-:W-:-:S04]  /*aaa0*/  @P0 IADD3 R96, PT, PT, R96, -0x7f000001, RZ ;  /* 0x80ffffff60600810 */ /* 0x000fc80007ffe0ff */
[----:B------:R-:W-:Y:S01]  /*aab0*/  ISETP.GE.U32.AND P3, PT, R125, 0x7f000001, PT ;  /* 0x7f0000017d00780c */ /* 0x000fe20003f66070 */
[----:B------:R-:W-:Y:S02]  /*aac0*/  IADD3 R123, PT, PT, R96, UR11, RZ ;  /* 0x0000000b607b7c10 */ /* 0x000fe4000fffe0ff */
[----:B------:R-:W-:Y:S01]  /*aad0*/  @P1 IADD3 R90, PT, PT, R90, -0x7f000001, RZ ;  /* 0x80ffffff5a5a1810 */ /* 0x000fe20007ffe0ff */
[----:B------:R-:W-:Y:S02]  /*aae0*/  ISETP.GE.U32.AND P0, PT, R71, 0x7f000001, PT ;  /* 0x7f0000014700780c */ /* 0x000fe40003f06070 */
[----:B------:R-:W-:Y:S02]  /*aaf0*/  ISETP.GE.U32.AND P1, PT, R123, 0x7f000001, PT ;  /* 0x7f0000017b00780c */ /* 0x000fe40003f26070 */
[----:B------:R-:W-:-:S05]  /*ab00*/  ISETP.GE.U32.AND P2, PT, R90, 0x7f000001, PT ;  /* 0x7f0000015a00780c */ /* 0x000fca0003f46070 */
[----:B------:R-:W-:-:S04]  /*ab10*/  @P3 IADD3 R125, PT, PT, R125, -0x7f000001, RZ ;  /* 0x80ffffff7d7d3810 */ /* 0x000fc80007ffe0ff */
[----:B------:R-:W-:Y:S01]  /*ab20*/  @P0 IADD3 R71, PT, PT, R71, -0x7f000001, RZ ;  /* 0x80ffffff47470810 */ /* 0x000fe20007ffe0ff */
[----:B------:R-:W-:Y:S01]  /*ab30*/  IMAD.WIDE.U32 R10, R125, 0x5fffffa, RZ ;  /* 0x05fffffa7d0a7825 */ /* 0x000fe200078e00ff */
[----:B------:R-:W-:-:S03]  /*ab40*/  @P1 IADD3 R123, PT, PT, R123, -0x7f000001, RZ ;  /* 0x80ffffff7b7b1810 */ /* 0x000fc60007ffe0ff */
[----:B------:R-:W-:Y:S01]  /*ab50*/  IMAD R125, R125, 0x6, RZ ;  /* 0x000000067d7d7824 */ /* 0x000fe200078e02ff */
[----:B------:R-:W-:Y:S01]  /*ab60*/  @P2 IADD3 R90, PT, PT, R90, -0x7f000001, RZ ;  /* 0x80ffffff5a5a2810 */ /* 0x000fe20007ffe0ff */
[----:B------:R-:W-:Y:S02]  /*ab70*/  ISETP.GE.U32.AND P0, PT, R71, 0x7f000001, PT ;  /* 0x7f0000014700780c */ /* 0x000fe40003f06070 */
[----:B------:R-:W-:-:S04]  /*ab80*/  IMAD.HI.U32 R96, R125, 0x7f000001, R10 ;  /* 0x7f0000017d607827 */ /* 0x000fc800078e000a */
[----:B------:R-:W-:Y:S01]  /*ab90*/  IMAD.WIDE.U32 R10, R64, R19, RZ ;  /* 0x00000013400a7225 */ /* 0x000fe200078e00ff */
[----:B------:R-:W-:-:S03]  /*aba0*/  IADD3 R90, PT, PT, R123, R90, RZ ;  /* 0x0000005a7b5a7210 */ /* 0x000fc60007ffe0ff */
[----:B------:R-:W-:Y:S01]  /*abb0*/  IMAD R123, R10, 0x7effffff, RZ ;  /* 0x7effffff0a7b7824 */ /* 0x000fe200078e02ff */
[----:B------:R-:W-:-:S03]  /*abc0*/  ISETP.GE.U32.AND P1, PT, R75, 0x7f000001, PT ;  /* 0x7f0000014b00780c */ /* 0x000fc60003f26070 */
[----:B------:R-:W-:Y:S01]  /*abd0*/  IMAD.HI.U32 R108, R123, 0x7f000001, R10 ;  /* 0x7f0000017b6c7827 */ /* 0x000fe200078e000a */
[----:B------:R-:W-:-:S04]  /*abe0*/  @P0 IADD3 R71, PT, PT, R71, -0x7f000001, RZ ;  /* 0x80ffffff47470810 */ /* 0x000fc80007ffe0ff */
[----:B------:R-:W-:Y:S01]  /*abf0*/  ISETP.GE.U32.AND P0, PT, R108, 0x7f000001, PT ;  /* 0x7f0000016c00780c */ /* 0x000fe20003f06070 */
[----:B------:R-:W-:-:S04]  /*ac00*/  IMAD.WIDE.U32 R10, R106, R98, RZ ;  /* 0x000000626a0a7225 */ /* 0x000fc800078e00ff */
[----:B------:R-:W-:-:S04]  /*ac10*/  @P1 IADD3 R75, PT, PT, R75, -0x7f000001, RZ ;  /* 0x80ffffff4b4b1810 */ /* 0x000fc80007ffe0ff */
[----:B------:R-:W-:Y:S01]  /*ac20*/  IADD3 R75, PT, PT, R71, R75, RZ ;  /* 0x0000004b474b7210 */ /* 0x000fe20007ffe0ff */
[----:B------:R-:W-:-:S03]  /*ac30*/  IMAD R71, R10, 0x7effffff, RZ ;  /* 0x7effffff0a477824 */ /* 0x000fc600078e02ff */
[----:B------:R-:W-:Y:S01]  /*ac40*/  @P0 IADD3 R108, PT, PT, R108, -0x7f000001, RZ ;  /* 0x80ffffff6c6c0810 */ /* 0x000fe20007ffe0ff */
[----:B------:R-:W-:-:S03]  /*ac50*/  IMAD.HI.U32 R10, R71, 0x7f000001, R10 ;  /* 0x7f000001470a7827 */ /* 0x000fc600078e000a */
[----:B------:R-:W-:Y:S01]  /*ac60*/  IADD3 R71, PT, PT, R65, R108, RZ ;  /* 0x0000006c41477210 */ /* 0x000fe20007ffe0ff */
        /* <DEDUP_REMOVED lines=8> */
[----:B------:R-:W-:Y:S01]  /*acf0*/  IMAD.WIDE.U32 R10, R84, R19, RZ ;  /* 0x00000013540a7225 */ /* 0x000fe200078e00ff */
[----:B------:R-:W-:-:S03]  /*ad00*/  ISETP.GE.U32.AND P1, PT, R89, 0x7f000001, PT ;  /* 0x7f0000015900780c */ /* 0x000fc60003f26070 */
[----:B------:R-:W-:-:S04]  /*ad10*/  IMAD R123, R10, 0x7effffff, RZ ;  /* 0x7effffff0a7b7824 */ /* 0x000fc800078e02ff */
[----:B------:R-:W-:Y:S01]  /*ad20*/  IMAD.HI.U32 R108, R123, 0x7f000001, R10 ;  /* 0x7f0000017b6c7827 */ /* 0x000fe200078e000a */
[----:B------:R-:W-:-:S04]  /*ad30*/  @P0 IADD3 R83, PT, PT, R83, -0x7f000001, RZ ;  /* 0x80ffffff53530810 */ /* 0x000fc80007ffe0ff */
[----:B------:R-:W-:Y:S01]  /*ad40*/  ISETP.GE.U32.AND P0, PT, R108, 0x7f000001, PT ;  /* 0x7f0000016c00780c */ /* 0x000fe20003f06070 */
[----:B------:R-:W-:Y:S01]  /*ad50*/  @P1 IADD3 R89, PT, PT, R89, -0x7f000001, RZ ;  /* 0x80ffffff59591810 */ /* 0x000fe20007ffe0ff */
[----:B------:R-:W-:-:S03]  /*ad60*/  IMAD.WIDE.U32 R10, R17, R98, RZ ;  /* 0x00000062110a7225 */ /* 0x000fc600078e00ff */
[----:B------:R-:W-:Y:S01]  /*ad70*/  IADD3 R89, PT, PT, R83, R89, RZ ;  /* 0x0000005953597210 */ /* 0x000fe20007ffe0ff */
[----:B------:R-:W-:-:S07]  /*ad80*/  IMAD R83, R10, 0x7effffff, RZ ;  /* 0x7effffff0a537824 */ /* 0x000fce00078e02ff */
[----:B------:R-:W-:Y:S01]  /*ad90*/  @P0 IADD3 R108, PT, PT, R108, -0x7f000001, RZ ;  /* 0x80ffffff6c6c0810 */ /* 0x000fe20007ffe0ff */
[----:B------:R-:W-:Y:S01]  /*ada0*/  IMAD.HI.U32 R10, R83, 0x7f000001, R10 ;  /* 0x7f000001530a7827 */ /* 0x000fe200078e000a */
[----:B------:R-:W-:Y:S02]  /*adb0*/  ISETP.GE.U32.AND P0, PT, R107, 0x7f000001, PT ;  /* 0x7f0000016b00780c */ /* 0x000fe40003f06070 */
[----:B------:R-:W-:Y:S02]  /*adc0*/  IADD3 R83, PT, PT, R81, R108, RZ ;  /* 0x0000006c51537210 */ /* 0x000fe40007ffe0ff */
[----:B------:R-:W-:-:S03]  /*add0*/  ISETP.GE.U32.AND P2, PT, R10, 0x7f000001, PT ;  /* 0x7f0000010a00780c */ /* 0x000fc60003f46070 */
[----:B------:R-:W-:-:S06]  /*ade0*/  ISETP.GE.U32.AND P1, PT, R83, 0x7f000001, PT ;  /* 0x7f0000015300780c */ /* 0x000fcc0003f26070 */
[----:B------:R-:W-:-:S04]  /*adf0*/  @P0 IADD3 R107, PT, PT, R107, -0x7f000001, RZ ;  /* 0x80ffffff6b6b0810 */ /* 0x000fc80007ffe0ff */
[----:B------:R-:W-:Y:S01]  /*ae00*/  @P2 IADD3 R10, PT, PT, R10, -0x7f000001, RZ ;  /* 0x80ffffff0a0a2810 */ /* 0x000fe20007ffe0ff */
[----:B------:R-:W-:Y:S02]  /*ae10*/  ISETP.GE.U32.AND P0, PT, R107, 0x7f000001, PT ;  /* 0x7f0000016b00780c */ /* 0x000fe40003f06070 */
[----:B------:R-:W-:Y:S01]  /*ae20*/  @P1 IADD3 R83, PT, PT, R83, -0x7f000001, RZ ;  /* 0x80ffffff53531810 */ /* 0x000fe20007ffe0ff */
[----:B------:R-:W-:-:S03]  /*ae30*/  ISETP.GE.U32.AND P1, PT, R14, 0x7f000001, PT ;  /* 0x7f0000010e00780c */ /* 0x000fc60003f26070 */
[----:B------:R-:W-:Y:S01]  /*ae40*/  IADD3 R83, PT, PT, R83, R10, RZ ;  /* 0x0000000a53537210 */ /* 0x000fe20007ffe0ff */
[----:B------:R-:W-:-:S04]  /*ae50*/  IMAD.WIDE.U32 R10, R13, R19, RZ ;  /* 0x000000130d0a7225 */ /* 0x000fc800078e00ff */
[----:B------:R-:W-:Y:S02]  /*ae60*/  IMAD R123, R10, 0x7effffff, RZ ;  /* 0x7effffff0a7b7824 */ /* 0x000fe400078e02ff */
[----:B------:R-:W-:-:S03]  /*ae70*/  @P0 IADD3 R107, PT, PT, R107, -0x7f000001, RZ ;  /* 0x80ffffff6b6b0810 */ /* 0x000fc60007ffe0ff */
[----:B------:R-:W-:Y:S01]  /*ae80*/  @P1 IADD3 R14, PT, PT, R14, -0x7f000001, RZ ;  /* 0x80ffffff0e0e1810 */ /* 0x000fe20007ffe0ff */
[----:B------:R-:W-:-:S04]  /*ae90*/  IMAD.HI.U32 R123, R123, 0x7f000001, R10 ;  /* 0x7f0000017b7b7827 */ /* 0x000fc800078e000a */
[----:B------:R-:W-:Y:S01]  /*aea0*/  IMAD.WIDE.U32 R10, R15, R98, RZ ;  /* 0x000000620f0a7225 */ /* 0x000fe200078e00ff */
[----:B------:R-:W-:-:S03]  /*aeb0*/  IADD3 R14, PT, PT, R107, R14, RZ ;  /* 0x0000000e6b0e7210 */ /* 0x000fc60007ffe0ff */
[----:B------:R-:W-:Y:S01]  /*aec0*/  IMAD R107, R10, 0x7effffff, RZ ;  /* 0x7effffff0a6b7824 */ /* 0x000fe200078e02ff */
[----:B------:R-:W-:-:S03]  /*aed0*/  ISETP.GE.U32.AND P0, PT, R123, 0x7f000001, PT ;  /* 0x7f0000017b00780c */ /* 0x000fc60003f06070 */
[----:B------:R-:W-:-:S04]  /*aee0*/  IMAD.HI.U32 R107, R107, 0x7f000001, R10 ;  /* 0x7f0000016b6b7827 */ /* 0x000fc800078e000a */
[----:B------:R-:W-:-:S04]  /*aef0*/  IMAD.WIDE.U32 R10, R121, R19, RZ ;  /* 0x00000013790a7225 */ /* 0x000fc800078e00ff */
[----:B------:R-:W-:-:S04]  /*af00*/  IMAD R19, R10, 0x7effffff, RZ ;  /* 0x7effffff0a137824 */ /* 0x000fc800078e02ff */
[----:B------:R-:W-:Y:S01]  /*af10*/  IMAD.HI.U32 R114, R19, 0x7f000001, R10 ;  /* 0x7f00000113727827 */ /* 0x000fe200078e000a */
[----:B------:R-:W-:-:S04]  /*af20*/  @P0 IADD3 R123, PT, PT, R123, -0x7f000001, RZ ;  /* 0x80ffffff7b7b0810 */ /* 0x000fc80007ffe0ff */
[----:B------:R-:W-:Y:S01]  /*af30*/  ISETP.GE.U32.AND P0, PT, R114, 0x7f000001, PT ;  /* 0x7f0000017200780c */ /* 0x000fe20003f06070 */
[----:B------:R-:W-:Y:S01]  /*af40*/  IADD3 R108, PT, PT, R104, R123, RZ ;  /* 0x0000007b686c7210 */ /* 0x000fe20007ffe0ff */
[----:B------:R-:W-:-:S04]  /*af50*/  ISETP.GE.U32.AND P2, PT, R107, 0x7f000001, PT ;  /* 0x7f0000016b00780c */ /* 0x000fc80003f46070 */
[----:B------:R-:W-:Y:S01]  /*af60*/  ISETP.GE.U32.AND P1, PT, R108, 0x7f000001, PT ;  /* 0x7f0000016c00780c */ /* 0x000fe20003f26070 */
[----:B------:R-:W-:-:S06]  /*af70*/  IMAD.WIDE.U32 R10, R116, R98, RZ ;  /* 0x00000062740a7225 */ /* 0x000fcc00078e00ff */
[----:B------:R-:W-:Y:S01]  /*af80*/  @P0 IADD3 R114, PT, PT, R114, -0x7f000001, RZ ;  /* 0x80ffffff72720810 */ /* 0x000fe20007ffe0ff */
[----:B------:R-:W-:-:S03]  /*af90*/  IMAD R19, R10, 0x7effffff, RZ ;  /* 0x7effffff0a137824 */ /* 0x000fc600078e02ff */
[----:B------:R-:W-:Y:S02]  /*afa0*/  IADD3 R98, PT, PT, R103, R114, RZ ;  /* 0x0000007267627210 */ /* 0x000fe40007ffe0ff */
[----:B------:R-:W-:Y:S02]  /*afb0*/  @P1 IADD3 R108, PT, PT, R108, -0x7f000001, RZ ;  /* 0x80ffffff6c6c1810 */ /* 0x000fe40007ffe0ff */
[----:B------:R-:W-:Y:S01]  /*afc0*/  @P2 IADD3 R107, PT, PT, R107, -0x7f000001, RZ ;  /* 0x80ffffff6b6b2810 */ /* 0x000fe20007ffe0ff */
[----:B------:R-:W-:Y:S01]  /*afd0*/  IMAD.HI.U32 R123, R19, 0x7f000001, R10 ;  /* 0x7f000001137b7827 */ /* 0x000fe200078e000a */
[----:B------:R-:W-:-:S03]  /*afe0*/  ISETP.GE.U32.AND P0, PT, R98, 0x7f000001, PT ;  /* 0x7f0000016200780c */ /* 0x000fc60003f06070 */
[----:B------:R-:W-:Y:S01]  /*aff0*/  IMAD.WIDE.U32 R10, R64, R88, RZ ;  /* 0x00000058400a7225 */ /* 0x000fe200078e00ff */
[----:B------:R-:W-:-:S03]  /*b000*/  IADD3 R19, PT, PT, R108, R107, RZ ;  /* 0x0000006b6c137210 */ /* 0x000fc60007ffe0ff */
[----:B------:R-:W-:-:S04]  /*b010*/  IMAD R107, R10, 0x7effffff, RZ ;  /* 0x7effffff0a6b7824 */ /* 0x000fc800078e02ff */
[----:B------:R-:W-:Y:S02]  /*b020*/  IMAD.HI.U32 R108, R107, 0x7f000001, R10 ;  /* 0x7f0000016b6c7827 */ /* 0x000fe400078e000a */
[----:B------:R-:W-:-:S03]  /*b030*/  @P0 IADD3 R98, PT, PT, R98, -0x7f000001, RZ ;  /* 0x80ffffff62620810 */ /* 0x000fc60007ffe0ff */
[----:B------:R-:W-:Y:S01]  /*b040*/  ISETP.GE.U32.AND P0, PT, R108, 0x7f000001, PT ;  /* 0x7f0000016c00780c */ /* 0x000fe20003f06070 */
[----:B------:R-:W-:Y:S01]  /*b050*/  ISETP.GE.U32.AND P1, PT, R123, 0x7f000001, PT ;  /* 0x7f0000017b00780c */ /* 0x000fe20003f26070 */
[----:B------:R-:W-:-:S04]  /*b060*/  IMAD.WIDE.U32 R10, R106, R87, RZ ;  /* 0x000000576a0a7225 */ /* 0x000fc800078e00ff */
[----:B------:R-:W-:-:S07]  /*b070*/  IMAD R107, R10, 0x7effffff, RZ ;  /* 0x7effffff0a6b7824 */ /* 0x000fce00078e02ff */
[----:B------:R-:W-:Y:S01]  /*b080*/  @P0 IADD3 R108, PT, PT, R108, -0x7f000001, RZ ;  /* 0x80ffffff6c6c0810 */ /* 0x000fe20007ffe0ff */
[----:B------:R-:W-:-:S03]  /*b090*/  IMAD.HI.U32 R11, R107, 0x7f000001, R10 ;  /* 0x7f0000016b0b7827 */ /* 0x000fc600078e000a */
[----:B------:R-:W-:Y:S02]  /*b0a0*/  IADD3 R108, PT, PT, R65, R108, RZ ;  /* 0x0000006c416c7210 */ /* 0x000fe40007ffe0ff */
[----:B------:R-:W-:Y:S01]  /*b0b0*/  @P1 IADD3 R123, PT, PT, R123, -0x7f000001, RZ ;  /* 0x80ffffff7b7b1810 */ /* 0x000fe20007ffe0ff */
[----:B------:R-:W-:Y:S01]  /*b0c0*/  ISETP.GE.U32.AND P2, PT, R11, 0x7f000001, PT ;  /* 0x7f0000010b00780c */ /* 0x000fe20003f46070 */
[----:B------:R-:W-:Y:S01]  /*b0d0*/  ISETP.GE.U32.AND P0, PT, R79, 0x7f000001, PT ;  /* 0x7f0000014f00780c */ /* 0x000fe20003f06070 */
[----:B------:R-:W-:-:S11]  /*b0e0*/  ISETP.GE.U32.AND P1, PT, R108, 0x7f000001, PT ;  /* 0x7f0000016c00780c */ /* 0x000fd60003f26070 */
[----:B------:R-:W-:Y:S02]  /*b0f0*/  @P2 IADD3 R11, PT, PT, R11, -0x7f000001, RZ ;  /* 0x80ffffff0b0b2810 */ /* 0x000fe40007ffe0ff */
[----:B------:R-:W-:Y:S02]  /*b100*/  @P0 IADD3 R79, PT, PT, R79, -0x7f000001, RZ ;  /* 0x80ffffff4f4f0810 */ /* 0x000fe40007ffe0ff */
[----:B------:R-:W-:-:S03]  /*b110*/  @P1 IADD3 R108, PT, PT, R108, -0x7f000001, RZ ;  /* 0x80ffffff6c6c1810 */ /* 0x000fc60007ffe0ff */
[----:B------:R-:W-:Y:S01]  /*b120*/  ISETP.GE.U32.AND P0, PT, R79, 0x7f000001, PT ;  /* 0x7f0000014f00780c */ /* 0x000fe20003f06070 */
[----:B------:R-:W-:Y:S01]  /*b130*/  IADD3 R108, PT, PT, R108, R11, RZ ;  /* 0x0000000b6c6c7210 */ /* 0x000fe20007ffe0ff */
[----:B------:R-:W-:-:S04]  /*b140*/  IMAD.WIDE.U32 R10, R84, R88, RZ ;  /* 0x00000058540a7225 */ /* 0x000fc800078e00ff */
[----:B------:R-:W-:-:S04]  /*b150*/  IMAD R107, R10, 0x7effffff, RZ ;  /* 0x7effffff0a6b7824 */ /* 0x000fc800078e02ff */
[----:B------:R-:W-:Y:S01]  /*b160*/  IMAD.HI.U32 R114, R107, 0x7f000001, R10 ;  /* 0x7f0000016b727827 */ /* 0x000fe200078e000a */
[----:B------:R-:W-:Y:S02]  /*b170*/  ISETP.GE.U32.AND P1, PT, R18, 0x7f000001, PT ;  /* 0x7f0000011200780c */ /* 0x000fe40003f26070 */
[----:B------:R-:W-:Y:S02]  /*b180*/  @P0 IADD3 R79, PT, PT, R79, -0x7f000001, RZ ;  /* 0x80ffffff4f4f0810 */ /* 0x000fe40007ffe0ff */
[----:B------:R-:W-:-:S09]  /*b190*/  ISETP.GE.U32.AND P0, PT, R114, 0x7f000001, PT ;  /* 0x7f0000017200780c */ /* 0x000fd20003f06070 */
[----:B------:R-:W-:-:S04]  /*b1a0*/  @P1 IADD3 R18, PT, PT, R18, -0x7f000001, RZ ;  /* 0x80ffffff12121810 */ /* 0x000fc80007ffe0ff */
[----:B------:R-:W-:Y:S02]  /*b1b0*/  @P0 IADD3 R114, PT, PT, R114, -0x7f000001, RZ ;  /* 0x80ffffff72720810 */ /* 0x000fe40007ffe0ff */
[----:B------:R-:W-:Y:S02]  /*b1c0*/  IADD3 R79, PT, PT, R79, R18, RZ ;  /* 0x000000124f4f7210 */ /* 0x000fe40007ffe0ff */
[----:B------:R-:W-:Y:S02]  /*b1d0*/  IADD3 R18, PT, PT, R81, R114, RZ ;  /* 0x0000007251127210 */ /* 0x000fe40007ffe0ff */
[----:B------:R-:W-:-:S03]  /*b1e0*/  IADD3 R98, PT, PT, R98, R123, RZ ;  /* 0x0000007b62627210 */ /* 0x000fc60007ffe0ff */
[----:B------:R-:W-:Y:S02]  /*b1f0*/  ISETP.GE.U32.AND P0, PT, R18, 0x7f000001, PT ;  /* 0x7f0000011200780c */ /* 0x000fe40003f06070 */
[----:B------:R-:W-:Y:S01]  /*b200*/  ISETP.GE.U32.AND P2, PT, R98, 0x7f000001, PT ;  /* 0x7f0000016200780c */ /* 0x000fe20003f46070 */
[----:B------:R-:W-:-:S10]  /*b210*/  IMAD.WIDE.U32 R10, R17, R87, RZ ;  /* 0x00000057110a7225 */ /* 0x000fd400078e00ff */
[----:B------:R-:W-:Y:S01]  /*b220*/  @P0 IADD3 R18, PT, PT, R18, -0x7f000001, RZ ;  /* 0x80ffffff12120810 */ /* 0x000fe20007ffe0ff */
[----:B------:R-:W-:Y:S01]  /*b230*/  ISETP.GE.U32.AND P0, PT, R89, 0x7f000001, PT ;  /* 0x7f0000015900780c */ /* 0x000fe20003f06070 */
[----:B------:R-:W-:Y:S01]  /*b240*/  @P2 IADD3 R98, PT, PT, R98, -0x7f000001, RZ ;  /* 0x80ffffff62622810 */ /* 0x000fe20007ffe0ff */
[----:B------:R-:W-:-:S03]  /*b250*/  IMAD R107, R10, 0x7effffff, RZ ;  /* 0x7effffff0a6b7824 */ /* 0x000fc600078e02ff */
[----:B------:R-:W-:Y:S01]  /*b260*/  IADD3 R98, PT, PT, R98, UR13, RZ ;  /* 0x0000000d62627c10 */ /* 0x000fe2000fffe0ff */
[----:B------:R-:W-:-:S07]  /*b270*/  IMAD.HI.U32 R11, R107, 0x7f000001, R10 ;  /* 0x7f0000016b0b7827 */ /* 0x000fce00078e000a */
[----:B------:R-:W-:Y:S01]  /*b280*/  @P0 IADD3 R89, PT, PT, R89, -0x7f000001, RZ ;  /* 0x80ffffff59590810 */ /* 0x000fe20007ffe0ff */
[----:B------:R-:W-:Y:S01]  /*b290*/  ISETP.GE.U32.AND P0, PT, R98, 0x7f000001, PT ;  /* 0x7f0000016200780c */ /* 0x000fe20003f06070 */
[----:B------:R-:W-:-:S12]  /*b2a0*/  ISETP.GE.U32.AND P1, PT, R11, 0x7f000001, PT ;  /* 0x7f0000010b00780c */ /* 0x000fd80003f26070 */
[----:B------:R-:W-:Y:S02]  /*b2b0*/  @P0 IADD3 R98, PT, PT, R98, -0x7f000001, RZ ;  /* 0x80ffffff62620810 */ /* 0x000fe40007ffe0ff */
[----:B------:R-:W-:Y:S02]  /*b2c0*/  @P1 IADD3 R11, PT, PT, R11, -0x7f000001, RZ ;  /* 0x80ffffff0b0b1810 */ /* 0x000fe40007ffe0ff */
[----:B------:R-:W-:Y:S01]  /*b2d0*/  IADD3 R98, PT, PT, R98, UR13, RZ ;  /* 0x0000000d62627c10 */ /* 0x000fe2000fffe0ff */
[----:B------:R-:W-:Y:S01]  /*b2e0*/  ISETP.GE.U32.AND P1, PT, R72, 0x7f000001, PT ;  /* 0x7f0000014800780c */ /* 0x000fe20003f26070 */
[----:B------:R-:W-:-:S03]  /*b2f0*/  IADD3 R18, PT, PT, R18, R11, RZ ;  /* 0x0000000b12127210 */ /* 0x000fc60007ffe0ff */
[----:B------:R-:W-:Y:S01]  /*b300*/  ISETP.GE.U32.AND P0, PT, R98, 0x7f000001, PT ;  /* 0x7f0000016200780c */ /* 0x000fe20003f06070 */
[----:B------:R-:W-:-:S04]  /*b310*/  IMAD.WIDE.U32 R10, R13, R88, RZ ;  /* 0x000000580d0a7225 */ /* 0x000fc800078e00ff */
[----:B------:R-:W-:-:S04]  /*b320*/  IMAD R107, R10, 0x7effffff, RZ ;  /* 0x7effffff0a6b7824 */ /* 0x000fc800078e02ff */
[----:B------:R-:W-:Y:S01]  /*b330*/  IMAD.HI.U32 R107, R107, 0x7f000001, R10 ;  /* 0x7f0000016b6b7827 */ /* 0x000fe200078e000a */
[----:B------:R-:W-:-:S03]  /*b340*/  @P1 IADD3 R72, PT, PT, R72, -0x7f000001, RZ ;  /* 0x80ffffff48481810 */ /* 0x000fc60007ffe0ff */
[----:B------:R-:W-:Y:S01]  /*b350*/  @P0 IADD3 R98, PT, PT, R98, -0x7f000001, RZ ;  /* 0x80ffffff62620810 */ /* 0x000fe20007ffe0ff */
[----:B------:R-:W-:Y:S01]  /*b360*/  IMAD.WIDE.U32 R10, R15, R87, RZ ;  /* 0x000000570f0a7225 */ /* 0x000fe200078e00ff */
[----:B------:R-:W-:Y:S01]  /*b370*/  ISETP.GE.U32.AND P1, PT, R107, 0x7f000001, PT ;  /* 0x7f0000016b00780c */ /* 0x000fe20003f26070 */
[----:B------:R-:W-:Y:S02]  /*b380*/  IADD3 R72, PT, PT, R89, R72, RZ ;  /* 0x0000004859487210 */ /* 0x000fe40007ffe0ff */
[----:B------:R-:W-:Y:S01]  /*b390*/  IADD3 R98, PT, PT, R98, UR13, RZ ;  /* 0x0000000d62627c10 */ /* 0x000fe2000fffe0ff */
[----:B------:R-:W-:-:S04]  /*b3a0*/  IMAD R89, R10, 0x7effffff, RZ ;  /* 0x7effffff0a597824 */ /* 0x000fc800078e02ff */
[----:B------:R-:W-:Y:S01]  /*b3b0*/  ISETP.GE.U32.AND P0, PT, R98, 0x7f000001, PT ;  /* 0x7f0000016200780c */ /* 0x000fe20003f06070 */
[----:B------:R-:W-:-:S04]  /*b3c0*/  IMAD.HI.U32 R114, R89, 0x7f000001, R10 ;  /* 0x7f00000159727827 */ /* 0x000fc800078e000a */
[----:B------:R-:W-:Y:S01]  /*b3d0*/  IMAD.WIDE.U32 R88, R121, R88, RZ ;  /* 0x0000005879587225 */ /* 0x000fe200078e00ff */
[----:B------:R-:W-:-:S03]  /*b3e0*/  @P1 IADD3 R107, PT, PT, R107, -0x7f000001, RZ ;  /* 0x80ffffff6b6b1810 */ /* 0x000fc60007ffe0ff */
[----:B------:R-:W-:-:S04]  /*b3f0*/  IMAD R11, R88, 0x7effffff, RZ ;  /* 0x7effffff580b7824 */ /* 0x000fc800078e02ff */
[----:B------:R-:W-:Y:S01]  /*b400*/  IMAD.HI.U32 R88, R11, 0x7f000001, R88 ;  /* 0x7f0000010b587827 */ /* 0x000fe200078e0058 */
[----:B------:R-:W-:Y:S02]  /*b410*/  IADD3 R89, PT, PT, R104, R107, RZ ;  /* 0x0000006b68597210 */ /* 0x000fe40007ffe0ff */
[----:B------:R-:W-:Y:S01]  /*b420*/  @P0 IADD3 R98, PT, PT, R98, -0x7f000001, RZ ;  /* 0x80ffffff62620810 */ /* 0x000fe20007ffe0ff */
[----:B------:R-:W-:Y:S01]  /*b430*/  ISETP.GE.U32.AND P0, PT, R71, 0x7f000001, PT ;  /* 0x7f0000014700780c */ /* 0x000fe20003f06070 */
[----:B------:R-:W-:Y:S01]  /*b440*/  ISETP.GE.U32.AND P2, PT, R114, 0x7f000001, PT ;  /* 0x7f0000017200780c */ /* 0x000fe20003f46070 */
[----:B------:R-:W-:Y:S01]  /*b450*/  ISETP.GE.U32.AND P1, PT, R89, 0x7f000001, PT ;  /* 0x7f0000015900780c */ /* 0x000fe20003f26070 */
[----:B------:R-:W-:-:S04]  /*b460*/  IMAD.WIDE.U32 R10, R116, R87, RZ ;  /* 0x00000057740a7225 */ /* 0x000fc800078e00ff */
[----:B------:R-:W-:-:S06]  /*b470*/  IMAD R107, R10, 0x7effffff, RZ ;  /* 0x7effffff0a6b7824 */ /* 0x000fcc00078e02ff */
[----:B------:R-:W-:Y:S02]  /*b480*/  @P0 IADD3 R71, PT, PT, R71, -0x7f000001, RZ ;  /* 0x80ffffff47470810 */ /* 0x000fe40007ffe0ff */
[----:B------:R-:W-:Y:S01]  /*b490*/  @P2 IADD3 R114, PT, PT, R114, -0x7f000001, RZ ;  /* 0x80ffffff72722810 */ /* 0x000fe20007ffe0ff */
[----:B------:R-:W-:Y:S01]  /*b4a0*/  IMAD.HI.U32 R107, R107, 0x7f000001, R10 ;  /* 0x7f0000016b6b7827 */ /* 0x000fe200078e000a */
[----:B------:R-:W-:Y:S02]  /*b4b0*/  @P1 IADD3 R89, PT, PT, R89, -0x7f000001, RZ ;  /* 0x80ffffff59591810 */ /* 0x000fe40007ffe0ff */
[----:B------:R-:W-:Y:S01]  /*b4c0*/  IADD3 R71, PT, PT, R71, UR10, RZ ;  /* 0x0000000a47477c10 */ /* 0x000fe2000fffe0ff */
[----:B------:R-:W-:Y:S01]  /*b4d0*/  IMAD.WIDE.U32 R10, R98, UR7, RZ ;  /* 0x00000007620a7c25 */ /* 0x000fe2000f8e00ff */
[----:B------:R-:W-:-:S03]  /*b4e0*/  IADD3 R87, PT, PT, R89, R114, RZ ;  /* 0x0000007259577210 */ /* 0x000fc60007ffe0ff */
[----:B------:R-:W-:Y:S01]  /*b4f0*/  IMAD R89, R10, 0x7effffff, RZ ;  /* 0x7effffff0a597824 */ /* 0x000fe200078e02ff */
[----:B------:R-:W-:-:S03]  /*b500*/  ISETP.GE.U32.AND P0, PT, R71, 0x7f000001, PT ;  /* 0x7f0000014700780c */ /* 0x000fc60003f06070 */
[----:B------:R-:W-:-:S05]  /*b510*/  IMAD.HI.U32 R89, R89, 0x7f000001, R10 ;  /* 0x7f00000159597827 */ /* 0x000fca00078e000a */
[----:B------:R-:W-:-:S05]  /*b520*/  ISETP.GE.U32.AND P1, PT, R89, 0x7f000001, PT ;  /* 0x7f0000015900780c */ /* 0x000fca0003f26070 */
[----:B------:R-:W-:-:S04]  /*b530*/  @P0 IADD3 R71, PT, PT, R71, -0x7f000001, RZ ;  /* 0x80ffffff47470810 */ /* 0x000fc80007ffe0ff */
[----:B------:R-:W-:-:S04]  /*b540*/  IADD3 R71, PT, PT, R71, UR10, RZ ;  /* 0x0000000a47477c10 */ /* 0x000fc8000fffe0ff */
[----:B------:R-:W-:Y:S01]  /*b550*/  @P1 IADD3 R89, PT, PT, R89, -0x7f000001, RZ ;  /* 0x80ffffff59591810 */ /* 0x000fe20007ffe0ff */
[----:B------:R-:W-:Y:S01]  /*b560*/  ISETP.GE.U32.AND P1, PT, R88, 0x7f000001, PT ;  /* 0x7f0000015800780c */ /* 0x000fe20003f26070 */
[----:B------:R-:W-:-:S03]  /*b570*/  ISETP.GE.U32.AND P0, PT, R71, 0x7f000001, PT ;  /* 0x7f0000014700780c */ /* 0x000fc60003f06070 */
[----:B------:R-:W-:-:S04]  /*b580*/  IMAD.WIDE.U32 R10, R89, 0x5fffffa, RZ ;  /* 0x05fffffa590a7825 */ /* 0x000fc800078e00ff */
[----:B------:R-:W-:-:S05]  /*b590*/  IMAD R89, R89, 0x6, RZ ;  /* 0x0000000659597824 */ /* 0x000fca00078e02ff */
[----:B------:R-:W-:Y:S02]  /*b5a0*/  @P1 IADD3 R88, PT, PT, R88, -0x7f000001, RZ ;  /* 0x80ffffff58581810 */ /* 0x000fe40007ffe0ff */
[----:B------:R-:W-:Y:S01]  /*b5b0*/  @P0 IADD3 R71, PT, PT, R71, -0x7f000001, RZ ;  /* 0x80ffffff47470810 */ /* 0x000fe20007ffe0ff */
[----:B------:R-:W-:Y:S01]  /*b5c0*/  ISETP.GE.U32.AND P0, PT, R19, 0x7f000001, PT ;  /* 0x7f0000011300780c */ /* 0x000fe20003f06070 */
[----:B------:R-:W-:Y:S01]  /*b5d0*/  IMAD.HI.U32 R89, R89, 0x7f000001, R10 ;  /* 0x7f00000159597827 */ /* 0x000fe200078e000a */
[----:B------:R-:W-:Y:S02]  /*b5e0*/  IADD3 R10, PT, PT, R103, R88, RZ ;  /* 0x00000058670a7210 */ /* 0x000fe40007ffe0ff */
[----:B------:R-:W-:-:S03]  /*b5f0*/  IADD3 R88, PT, PT, R71, UR10, RZ ;  /* 0x0000000a47587c10 */ /* 0x000fc6000fffe0ff */
[----:B------:R-:W-:Y:S02]  /*b600*/  ISETP.GE.U32.AND P2, PT, R10, 0x7f000001, PT ;  /* 0x7f0000010a00780c */ /* 0x000fe40003f46070 */
[----:B------:R-:W-:-:S04]  /*b610*/  ISETP.GE.U32.AND P1, PT, R88, 0x7f000001, PT ;  /* 0x7f0000015800780c */ /* 0x000fc80003f26070 */
[----:B------:R-:W-:Y:S01]  /*b620*/  @P0 IADD3 R19, PT, PT, R19, -0x7f000001, RZ ;  /* 0x80ffffff13130810 */ /* 0x000fe20007ffe0ff */
[----:B------:R-:W-:-:S03]  /*b630*/  ISETP.GE.U32.AND P3, PT, R107, 0x7f000001, PT ;  /* 0x7f0000016b00780c */ /* 0x000fc60003f66070 */
[----:B------:R-:W-:Y:S01]  /*b640*/  IADD3 R19, PT, PT, R19, UR12, RZ ;  /* 0x0000000c13137c10 */ /* 0x000fe2000fffe0ff */
[----:B------:R-:W-:Y:S02]  /*b650*/  ISETP.GE.U32.AND P0, PT, R14, 0x7f000001, PT ;  /* 0x7f0000010e00780c */ /* 0x000fe40003f06070 */
[----:B------:R-:W-:Y:S02]  /*b660*/  @P2 IADD3 R10, PT, PT, R10, -0x7f000001, RZ ;  /* 0x80ffffff0a0a2810 */ /* 0x000fe40007ffe0ff */
[----:B------:R-:W-:Y:S01]  /*b670*/  @P1 IADD3 R88, PT, PT, R88, -0x7f000001, RZ ;  /* 0x80ffffff58581810 */ /* 0x000fe20007ffe0ff */
[----:B------:R-:W-:Y:S01]  /*b680*/  ISETP.GE.U32.AND P1, PT, R111, 0x7f000001, PT ;  /* 0x7f0000016f00780c */ /* 0x000fe20003f26070 */
[----:B------:R-:W-:-:S03]  /*b690*/  ISETP.GE.U32.AND P2, PT, R19, 0x7f000001, PT ;  /* 0x7f0000011300780c */ /* 0x000fc60003f46070 */
[----:B------:R-:W-:-:S04]  /*b6a0*/  @P3 IADD3 R107, PT, PT, R107, -0x7f000001, RZ ;  /* 0x80ffffff6b6b3810 */ /* 0x000fc80007ffe0ff */
[----:B------:R-:W-:Y:S02]  /*b6b0*/  @P0 IADD3 R14, PT, PT, R14, -0x7f000001, RZ ;  /* 0x80ffffff0e0e0810 */ /* 0x000fe40007ffe0ff */
[----:B------:R-:W-:Y:S01]  /*b6c0*/  IADD3 R71, PT, PT, R10, R107, RZ ;  /* 0x0000006b0a477210 */ /* 0x000fe20007ffe0ff */
[----:B------:R-:W-:Y:S02]  /*b6d0*/  IMAD.WIDE.U32 R10, R88, UR6, RZ ;  /* 0x00000006580a7c25 */ /* 0x000fe4000f8e00ff */
[----:B------:R-:W-:Y:S02]  /*b6e0*/  @P1 IADD3 R111, PT, PT, R111, -0x7f000001, RZ ;  /* 0x80ffffff6f6f1810 */ /* 0x000fe40007ffe0ff */
[----:B------:R-:W-:Y:S01]  /*b6f0*/  @P2 IADD3 R19, PT, PT, R19, -0x7f000001, RZ ;  /* 0x80ffffff13132810 */ /* 0x000fe20007ffe0ff */
[----:B------:R-:W-:Y:S01]  /*b700*/  IMAD R107, R10, 0x7effffff, RZ ;  /* 0x7effffff0a6b7824 */ /* 0x000fe200078e02ff */
[----:B------:R-:W-:Y:S02]  /*b710*/  IADD3 R111, PT, PT, R14, R111, RZ ;  /* 0x0000006f0e6f7210 */ /* 0x000fe40007ffe0ff */
[----:B------:R-:W-:Y:S01]  /*b720*/  IADD3 R14, PT, PT, R19, UR12, RZ ;  /* 0x0000000c130e7c10 */ /* 0x000fe2000fffe0ff */
[----:B------:R-:W-:Y:S01]  /*b730*/  IMAD.HI.U32 R10, R107, 0x7f000001, R10 ;  /* 0x7f0000016b0a7827 */ /* 0x000fe200078e000a */
[----:B------:R-:W-:Y:S01]  /*b740*/  ISETP.GE.U32.AND P2, PT, R89, 0x7f000001, PT ;  /* 0x7f0000015900780c */ /* 0x000fe20003f46070 */
[----:B------:R-:W2:Y:S02]  /*b750*/  LDL R19, [R1+0x110] ;  /* 0x0001100001137983 */ /* 0x000ea40000100800 */
[----:B------:R-:W-:Y:S01]  /*b760*/  ISETP.GE.U32.AND P0, PT, R14, 0x7f000001, PT ;  /* 0x7f0000010e00780c */ /* 0x000fe20003f06070 */
[----:B------:R-:W-:-:S12]  /*b770*/  ISETP.GE.U32.AND P1, PT, R10, 0x7f000001, PT ;  /* 0x7f0000010a00780c */ /* 0x000fd80003f26070 */
[----:B------:R-:W-:Y:S02]  /*b780*/  @P0 IADD3 R14, PT, PT, R14, -0x7f000001, RZ ;  /* 0x80ffffff0e0e0810 */ /* 0x000fe40007ffe0ff */
[----:B------:R-:W-:Y:S02]  /*b790*/  @P1 IADD3 R10, PT, PT, R10, -0x7f000001, RZ ;  /* 0x80ffffff0a0a1810 */ /* 0x000fe40007ffe0ff */
[----:B------:R-:W-:-:S03]  /*b7a0*/  IADD3 R14, PT, PT, R14, UR12, RZ ;  /* 0x0000000c0e0e7c10 */ /* 0x000fc6000fffe0ff */
[----:B------:R-:W-:Y:S02]  /*b7b0*/  ISETP.GE.U32.AND P1, PT, R10, 0x7f000001, PT ;  /* 0x7f0000010a00780c */ /* 0x000fe40003f26070 */
[----:B------:R-:W-:Y:S01]  /*b7c0*/  ISETP.GE.U32.AND P0, PT, R14, 0x7f000001, PT ;  /* 0x7f0000010e00780c */ /* 0x000fe20003f06070 */
[----:B------:R-:W-:-:S10]  /*b7d0*/  @P2 IADD3 R89, PT, PT, R89, -0x7f000001, RZ ;  /* 0x80ffffff59592810 */ /* 0x000fd40007ffe0ff */
[----:B------:R-:W-:Y:S02]  /*b7e0*/  @P1 IADD3 R10, PT, PT, R10, -0x7f000001, RZ ;  /* 0x80ffffff0a0a1810 */ /* 0x000fe40007ffe0ff */
[----:B------:R-:W-:Y:S02]  /*b7f0*/  @P0 IADD3 R14, PT, PT, R14, -0x7f000001, RZ ;  /* 0x80ffffff0e0e0810 */ /* 0x000fe40007ffe0ff */
[----:B------:R-:W-:Y:S01]  /*b800*/  IADD3 R89, PT, PT, R10, R89, RZ ;  /* 0x000000590a597210 */ /* 0x000fe20007ffe0ff */
[----:B------:R-:W-:Y:S02]  /*b810*/  ISETP.GE.U32.AND P0, PT, R83, 0x7f000001, PT ;  /* 0x7f0000015300780c */ /* 0x000fe40003f06070 */
[----:B------:R-:W-:-:S04]  /*b820*/  IMAD.WIDE.U32 R10, R14, UR8, RZ ;  /* 0x000000080e0a7c25 */ /* 0x000fc8000f8e00ff */
[----:B------:R-:W-:-:S04]  /*b830*/  IMAD R107, R10, 0x7effffff, RZ ;  /* 0x7effffff0a6b7824 */ /* 0x000fc800078e02ff */
[----:B------:R-:W-:-:S03]  /*b840*/  IMAD.HI.U32 R107, R107, 0x7f000001, R10 ;  /* 0x7f0000016b6b7827 */ /* 0x000fc600078e000a */
[----:B------:R-:W-:Y:S02]  /*b850*/  @P0 IADD3 R83, PT, PT, R83, -0x7f000001, RZ ;  /* 0x80ffffff53530810 */ /* 0x000fe40007ffe0ff */
[----:B------:R-:W-:Y:S02]  /*b860*/  ISETP.GE.U32.AND P1, PT, R107, 0x7f000001, PT ;  /* 0x7f0000016b00780c */ /* 0x000fe40003f26070 */
[----:B------:R-:W-:-:S05]  /*b870*/  IADD3 R83, PT, PT, R83, UR11, RZ ;  /* 0x0000000b53537c10 */ /* 0x000fca000fffe0ff */
[----:B------:R-:W-:-:S06]  /*b880*/  ISETP.GE.U32.AND P0, PT, R83, 0x7f000001, PT ;  /* 0x7f0000015300780c */ /* 0x000fcc0003f06070 */
[----:B------:R-:W-:-:S05]  /*b890*/  @P1 IADD3 R107, PT, PT, R107, -0x7f000001, RZ ;  /* 0x80ffffff6b6b1810 */ /* 0x000fca0007ffe0ff */
[----:B------:R-:W-:-:S04]  /*b8a0*/  IMAD.WIDE.U32 R10, R107, 0x5fffffa, RZ ;  /* 0x05fffffa6b0a7825 */ /* 0x000fc800078e00ff */
[----:B------:R-:W-:Y:S01]  /*b8b0*/  IMAD R107, R107, 0x6, RZ ;  /* 0x000000066b6b7824 */ /* 0x000fe200078e02ff */
[----:B------:R-:W-:-:S03]  /*b8c0*/  @P0 IADD3 R83, PT, PT, R83, -0x7f000001, RZ ;  /* 0x80ffffff53530810 */ /* 0x000fc60007ffe0ff */
[----:B------:R-:W-:Y:S01]  /*b8d0*/  IMAD.HI.U32 R10, R107, 0x7f000001, R10 ;  /* 0x7f0000016b0a7827 */ /* 0x000fe200078e000a */
[----:B------:R-:W-:Y:S01]  /*b8e0*/  ISETP.GE.U32.AND P1, PT, R89, 0x7f000001, PT ;  /* 0x7f0000015900780c */ /* 0x000fe20003f26070 */
[----:B------:R-:W-:-:S03]  /*b8f0*/  IADD3 R83, PT, PT, R83, UR11, RZ ;  /* 0x0000000b53537c10 */ /* 0x000fc6000fffe0ff */
[----:B------:R-:W-:Y:S02]  /*b900*/  ISETP.GE.U32.AND P2, PT, R10, 0x7f000001, PT ;  /* 0x7f0000010a00780c */ /* 0x000fe40003f46070 */
[----:B------:R-:W-:-:S07]  /*b910*/  ISETP.GE.U32.AND P0, PT, R83, 0x7f000001, PT ;  /* 0x7f0000015300780c */ /* 0x000fce0003f06070 */
[----:B------:R-:W-:-:S04]  /*b920*/  @P1 IADD3 R89, PT, PT, R89, -0x7f000001, RZ ;  /* 0x80ffffff59591810 */ /* 0x000fc80007ffe0ff */
[----:B------:R-:W-:Y:S02]  /*b930*/  @P2 IADD3 R10, PT, PT, R10, -0x7f000001, RZ ;  /* 0x80ffffff0a0a2810 */ /* 0x000fe40007ffe0ff */
[----:B------:R-:W-:Y:S01]  /*b940*/  @P0 IADD3 R83, PT, PT, R83, -0x7f000001, RZ ;  /* 0x80ffffff53530810 */ /* 0x000fe20007ffe0ff */
[----:B------:R-:W-:Y:S01]  /*b950*/  ISETP.GE.U32.AND P0, PT, R75, 0x7f000001, PT ;  /* 0x7f0000014b00780c */ /* 0x000fe20003f06070 */
[----:B------:R-:W-:Y:S01]  /*b960*/  IADD3 R89, PT, PT, R89, R10, RZ ;  /* 0x0000000a59597210 */ /* 0x000fe20007ffe0ff */
[----:B------:R-:W-:-:S04]  /*b970*/  IMAD.WIDE.U32 R10, R14, UR6, RZ ;  /* 0x000000060e0a7c25 */ /* 0x000fc8000f8e00ff */
[----:B------:R-:W-:-:S04]  /*b980*/  IMAD R107, R10, 0x7effffff, RZ ;  /* 0x7effffff0a6b7824 */ /* 0x000fc800078e02ff */
[----:B------:R-:W-:-:S03]  /*b990*/  IMAD.HI.U32 R107, R107, 0x7f000001, R10 ;  /* 0x7f0000016b6b7827 */ /* 0x000fc600078e000a */
[----:B------:R-:W-:Y:S02]  /*b9a0*/  @P0 IADD3 R75, PT, PT, R75, -0x7f000001, RZ ;  /* 0x80ffffff4b4b0810 */ /* 0x000fe40007ffe0ff */
[----:B------:R-:W-:Y:S01]  /*b9b0*/  IADD3 R83, PT, PT, R83, UR11, RZ ;  /* 0x0000000b53537c10 */ /* 0x000fe2000fffe0ff */
[----:B------:R-:W-:-:S04]  /*b9c0*/  ISETP.GE.U32.AND P0, PT, R107, 0x7f000001, PT ;  /* 0x7f0000016b00780c */ /* 0x000fc80003f06070 */
[----:B------:R-:W-:Y:S01]  /*b9d0*/  ISETP.GE.U32.AND P2, PT, R83, 0x7f000001, PT ;  /* 0x7f0000015300780c */ /* 0x000fe20003f46070 */
[----:B------:R-:W-:-:S08]  /*b9e0*/  ISETP.GE.U32.AND P1, PT, R57, 0x7f000001, PT ;  /* 0x7f0000013900780c */ /* 0x000fd00003f26070 */
[----:B------:R-:W-:-:S04]  /*b9f0*/  @P0 IADD3 R107, PT, PT, R107, -0x7f000001, RZ ;  /* 0x80ffffff6b6b0810 */ /* 0x000fc80007ffe0ff */
[----:B------:R-:W-:Y:S01]  /*ba00*/  @P2 IADD3 R83, PT, PT, R83, -0x7f000001, RZ ;  /* 0x80ffffff53532810 */ /* 0x000fe20007ffe0ff */
[----:B------:R-:W-:Y:S01]  /*ba10*/  ISETP.GE.U32.AND P0, PT, R107, 0x7f000001, PT ;  /* 0x7f0000016b00780c */ /* 0x000fe20003f06070 */
[----:B------:R-:W-:-:S03]  /*ba20*/  @P1 IADD3 R57, PT, PT, R57, -0x7f000001, RZ ;  /* 0x80ffffff39391810 */ /* 0x000fc60007ffe0ff */
[----:B------:R-:W-:Y:S01]  /*ba30*/  IMAD.WIDE.U32 R10, R83, UR7, RZ ;  /* 0x00000007530a7c25 */ /* 0x000fe2000f8e00ff */
[----:B------:R-:W-:-:S03]  /*ba40*/  IADD3 R75, PT, PT, R75, R57, RZ ;  /* 0x000000394b4b7210 */ /* 0x000fc60007ffe0ff */
[----:B------:R-:W-:-:S04]  /*ba50*/  IMAD R57, R10, 0x7effffff, RZ ;  /* 0x7effffff0a397824 */ /* 0x000fc800078e02ff */
[----:B------:R-:W-:Y:S01]  /*ba60*/  IMAD.HI.U32 R10, R57, 0x7f000001, R10 ;  /* 0x7f000001390a7827 */ /* 0x000fe200078e000a */
[----:B------:R-:W-:Y:S01]  /*ba70*/  @P0 IADD3 R107, PT, PT, R107, -0x7f000001, RZ ;  /* 0x80ffffff6b6b0810 */ /* 0x000fe20007ffe0ff */
[----:B------:R-:W-:-:S03]  /*ba80*/  ISETP.GE.U32.AND P0, PT, R79, 0x7f000001, PT ;  /* 0x7f0000014f00780c */ /* 0x000fc60003f06070 */
[----:B------:R-:W-:-:S10]  /*ba90*/  ISETP.GE.U32.AND P1, PT, R10, 0x7f000001, PT ;  /* 0x7f0000010a00780c */ /* 0x000fd40003f26070 */
[----:B------:R-:W-:Y:S01]  /*baa0*/  @P0 IADD3 R79, PT, PT, R79, -0x7f000001, RZ ;  /* 0x80ffffff4f4f0810 */ /* 0x000fe20007ffe0ff */
[----:B------:R-:W-:Y:S02]  /*bab0*/  ISETP.GE.U32.AND P0, PT, R111, 0x7f000001, PT ;  /* 0x7f0000016f00780c */ /* 0x000fe40003f06070 */
[----:B------:R-:W-:-:S04]  /*bac0*/  @P1 IADD3 R10, PT, PT, R10, -0x7f000001, RZ ;  /* 0x80ffffff0a0a1810 */ /* 0x000fc80007ffe0ff */
[----:B------:R-:W-:-:S07]  /*bad0*/  IADD3 R107, PT, PT, R107, R10, RZ ;  /* 0x0000000a6b6b7210 */ /* 0x000fce0007ffe0ff */
[----:B------:R-:W-:Y:S01]  /*bae0*/  @P0 IADD3 R111, PT, PT, R111, -0x7f000001, RZ ;  /* 0x80ffffff6f6f0810 */ /* 0x000fe20007ffe0ff */
[----:B------:R-:W-:Y:S01]  /*baf0*/  ISETP.GE.U32.AND P0, PT, R107, 0x7f000001, PT ;  /* 0x7f0000016b00780c */ /* 0x000fe20003f06070 */
[----:B------:R-:W-:Y:S01]  /*bb00*/  ISETP.GE.U32.AND P4, PT, R122, 0x7f000001, PT ;  /* 0x7f0000017a00780c */ /* 0x000fe20003f86070 */
[----:B------:R-:W-:Y:S01]  /*bb10*/  ISETP.GE.U32.AND P5, PT, R73, 0x7f000001, PT ;  /* 0x7f0000014900780c */ /* 0x000fe20003fa6070 */
[----:B------:R-:W-:-:S10]  /*bb20*/  ISETP.GE.U32.AND P2, PT, R75, 0x7f000001, PT ;  /* 0x7f0000014b00780c */ /* 0x000fd40003f46070 */
[----:B------:R-:W-:Y:S01]  /*bb30*/  @P0 IADD3 R107, PT, PT, R107, -0x7f000001, RZ ;  /* 0x80ffffff6b6b0810 */ /* 0x000fe20007ffe0ff */
[----:B------:R-:W-:Y:S01]  /*bb40*/  ISETP.GE.U32.AND P0, PT, R72, 0x7f000001, PT ;  /* 0x7f0000014800780c */ /* 0x000fe20003f06070 */
[----:B------:R-:W-:Y:S01]  /*bb50*/  ISETP.GE.U32.AND P1, PT, R112, 0x7f000001, PT ;  /* 0x7f0000017000780c */ /* 0x000fe20003f26070 */
[----:B------:R-:W-:Y:S02]  /*bb60*/  @P4 IADD3 R122, PT, PT, R122, -0x7f000001, RZ ;  /* 0x80ffffff7a7a4810 */ /* 0x000fe40007ffe0ff */
[----:B------:R-:W-:Y:S02]  /*bb70*/  @P5 IADD3 R73, PT, PT, R73, -0x7f000001, RZ ;  /* 0x80ffffff49495810 */ /* 0x000fe40007ffe0ff */
[----:B------:R-:W-:Y:S01]  /*bb80*/  @P2 IADD3 R75, PT, PT, R75, -0x7f000001, RZ ;  /* 0x80ffffff4b4b2810 */ /* 0x000fe20007ffe0ff */
[----:B------:R-:W-:-:S06]  /*bb90*/  IMAD.WIDE.U32 R10, R98, UR6, RZ ;  /* 0x00000006620a7c25 */ /* 0x000fcc000f8e00ff */
[----:B------:R-:W-:Y:S02]  /*bba0*/  @P0 IADD3 R72, PT, PT, R72, -0x7f000001, RZ ;  /* 0x80ffffff48480810 */ /* 0x000fe40007ffe0ff */
[----:B------:R-:W-:Y:S02]  /*bbb0*/  IADD3 R122, PT, PT, R75, R122, RZ ;  /* 0x0000007a4b7a7210 */ /* 0x000fe40007ffe0ff */
[----:B------:R-:W3:Y:S01]  /*bbc0*/  LDL R75, [R1+0x118] ;  /* 0x00011800014b7983 */ /* 0x000ee20000100800 */
[----:B------:R-:W-:-:S03]  /*bbd0*/  IADD3 R72, PT, PT, R72, R73, RZ ;  /* 0x0000004948487210 */ /* 0x000fc60007ffe0ff */
[----:B------:R-:W4:Y:S01]  /*bbe0*/  LDL R73, [R1+0x114] ;  /* 0x0001140001497983 */ /* 0x000f220000100800 */
[----:B------:R-:W-:Y:S01]  /*bbf0*/  @P1 IADD3 R112, PT, PT, R112, -0x7f000001, RZ ;  /* 0x80ffffff70701810 */ /* 0x000fe20007ffe0ff */
[----:B------:R-:W-:Y:S01]  /*bc00*/  ISETP.GE.U32.AND P1, PT, R9, 0x7f000001, PT ;  /* 0x7f0000010900780c */ /* 0x000fe20003f26070 */
[----:B------:R-:W-:-:S04]  /*bc10*/  IMAD R57, R10, 0x7effffff, RZ ;  /* 0x7effffff0a397824 */ /* 0x000fc800078e02ff */
[----:B------:R-:W-:Y:S01]  /*bc20*/  IMAD.HI.U32 R57, R57, 0x7f000001, R10 ;  /* 0x7f00000139397827 */ /* 0x000fe200078e000a */
[----:B------:R-:W-:-:S03]  /*bc30*/  IADD3 R112, PT, PT, R79, R112, RZ ;  /* 0x000000704f707210 */ /* 0x000fc60007ffe0ff */
[----:B------:R-:W-:-:S04]  /*bc40*/  IMAD.WIDE.U32 R10, R14, UR7, RZ ;  /* 0x000000070e0a7c25 */ /* 0x000fc8000f8e00ff */
[----:B------:R-:W-:Y:S01]  /*bc50*/  IMAD R79, R10, 0x7effffff, RZ ;  /* 0x7effffff0a4f7824 */ /* 0x000fe200078e02ff */
[----:B------:R-:W-:-:S03]  /*bc60*/  @P1 IADD3 R9, PT, PT, R9, -0x7f000001, RZ ;  /* 0x80ffffff09091810 */ /* 0x000fc60007ffe0ff */
[----:B------:R-:W-:-:S04]  /*bc70*/  IMAD.HI.U32 R79, R79, 0x7f000001, R10 ;  /* 0x7f0000014f4f7827 */ /* 0x000fc800078e000a */
[----:B------:R-:W-:Y:S01]  /*bc80*/  IMAD.WIDE.U32 R10, R88, UR8, RZ ;  /* 0x00000008580a7c25 */ /* 0x000fe2000f8e00ff */
[----:B------:R-:W-:-:S03]  /*bc90*/  IADD3 R111, PT, PT, R111, R9, RZ ;  /* 0x000000096f6f7210 */ /* 0x000fc60007ffe0ff */
[----:B------:R-:W-:-:S04]  /*bca0*/  IMAD R9, R10, 0x7effffff, RZ ;  /* 0x7effffff0a097824 */ /* 0x000fc800078e02ff */
[----:B------:R-:W-:-:S05]  /*bcb0*/  IMAD.HI.U32 R10, R9, 0x7f000001, R10 ;  /* 0x7f000001090a7827 */ /* 0x000fca00078e000a */
[----:B------:R-:W-:Y:S01]  /*bcc0*/  ISETP.GE.U32.AND P1, PT, R10, 0x7f000001, PT ;  /* 0x7f0000010a00780c */ /* 0x000fe20003f26070 */
[----:B------:R-:W-:-:S12]  /*bcd0*/  ISETP.GE.U32.AND P3, PT, R101, 0x7f000001, PT ;  /* 0x7f0000016500780c */ /* 0x000fd80003f66070 */
[----:B------:R-:W-:Y:S01]  /*bce0*/  @P1 IADD3 R10, PT, PT, R10, -0x7f000001, RZ ;  /* 0x80ffffff0a0a1810 */ /* 0x000fe20007ffe0ff */
[----:B------:R-:W-:-:S03]  /*bcf0*/  ISETP.GE.U32.AND P1, PT, R112, 0x7f000001, PT ;  /* 0x7f0000017000780c */ /* 0x000fc60003f26070 */
[----:B------:R-:W-:Y:S01]  /*bd00*/  IADD3 R107, PT, PT, R107, R10, RZ ;  /* 0x0000000a6b6b7210 */ /* 0x000fe20007ffe0ff */
[----:B------:R-:W-:Y:S01]  /*bd10*/  IMAD.WIDE.U32 R10, R83, UR8, RZ ;  /* 0x00000008530a7c25 */ /* 0x000fe2000f8e00ff */
[----:B------:R-:W-:-:S03]  /*bd20*/  @P3 IADD3 R101, PT, PT, R101, -0x7f000001, RZ ;  /* 0x80ffffff65653810 */ /* 0x000fc60007ffe0ff */
[----:B------:R-:W-:-:S05]  /*bd30*/  IMAD R9, R10, 0x7effffff, RZ ;  /* 0x7effffff0a097824 */ /* 0x000fca00078e02ff */
[----:B------:R-:W-:Y:S01]  /*bd40*/  @P1 IADD3 R112, PT, PT, R112, -0x7f000001, RZ ;  /* 0x80ffffff70701810 */ /* 0x000fe20007ffe0ff */
[----:B------:R-:W-:-:S04]  /*bd50*/  IMAD.HI.U32 R9, R9, 0x7f000001, R10 ;  /* 0x7f00000109097827 */ /* 0x000fc800078e000a */
[----:B------:R-:W-:Y:S01]  /*bd60*/  IMAD.WIDE.U32 R10, R88, UR7, RZ ;  /* 0x00000007580a7c25 */ /* 0x000fe2000f8e00ff */
[----:B------:R-:W-:-:S03]  /*bd70*/  IADD3 R114, PT, PT, R112, R101, RZ ;  /* 0x0000006570727210 */ /* 0x000fc60007ffe0ff */
[----:B------:R-:W-:-:S04]  /*bd80*/  IMAD R101, R10, 0x7effffff, RZ ;  /* 0x7effffff0a657824 */ /* 0x000fc800078e02ff */
[----:B------:R-:W-:-:S04]  /*bd90*/  IMAD.HI.U32 R112, R101, 0x7f000001, R10 ;  /* 0x7f00000165707827 */ /* 0x000fc800078e000a */
[----:B------:R-:W-:-:S04]  /*bda0*/  IMAD.WIDE.U32 R10, R88, UR9, RZ ;  /* 0x00000009580a7c25 */ /* 0x000fc8000f8e00ff */
[----:B------:R-:W-:-:S04]  /*bdb0*/  IMAD R101, R10, 0x7effffff, RZ ;  /* 0x7effffff0a657824 */ /* 0x000fc800078e02ff */
[----:B------:R-:W-:-:S04]  /*bdc0*/  IMAD.HI.U32 R101, R101, 0x7f000001, R10 ;  /* 0x7f00000165657827 */ /* 0x000fc800078e000a */
[----:B------:R-:W-:-:S04]  /*bdd0*/  IMAD.WIDE.U32 R10, R83, UR6, RZ ;  /* 0x00000006530a7c25 */ /* 0x000fc8000f8e00ff */
[----:B------:R-:W-:-:S04]  /*bde0*/  IMAD R123, R10, 0x7effffff, RZ ;  /* 0x7effffff0a7b7824 */ /* 0x000fc800078e02ff */
[----:B------:R-:W-:-:S04]  /*bdf0*/  IMAD.HI.U32 R123, R123, 0x7f000001, R10 ;  /* 0x7f0000017b7b7827 */ /* 0x000fc800078e000a */
[----:B------:R-:W-:Y:S01]  /*be00*/  IMAD.WIDE.U32 R10, R83, UR9, RZ ;  /* 0x00000009530a7c25 */ /* 0x000fe2000f8e00ff */
[----:B------:R-:W-:-:S03]  /*be10*/  ISETP.GE.U32.AND P0, PT, R114, 0x7f000001, PT ;  /* 0x7f0000017200780c */ /* 0x000fc60003f06070 */
[----:B------:R-:W-:-:S04]  /*be20*/  IMAD R83, R10, 0x7effffff, RZ ;  /* 0x7effffff0a537824 */ /* 0x000fc800078e02ff */
[----:B------:R-:W-:-:S05]  /*be30*/  IMAD.HI.U32 R83, R83, 0x7f000001, R10 ;  /* 0x7f00000153537827 */ /* 0x000fca00078e000a */
[----:B------:R-:W-:Y:S01]  /*be40*/  ISETP.GE.U32.AND P1, PT, R83, 0x7f000001, PT ;  /* 0x7f0000015300780c */ /* 0x000fe20003f26070 */
[----:B------:R-:W-:Y:S01]  /*be50*/  @P0 IADD3 R114, PT, PT, R114, -0x7f000001, RZ ;  /* 0x80ffffff72720810 */ /* 0x000fe20007ffe0ff */
[----:B------:R-:W-:-:S11]  /*be60*/  ISETP.GE.U32.AND P0, PT, R123, 0x7f000001, PT ;  /* 0x7f0000017b00780c */ /* 0x000fd60003f06070 */
        /* <DEDUP_REMOVED lines=10> */
[----:B------:R-:W-:Y:S01]  /*bf10*/  ISETP.GE.U32.AND P0, PT, R83, 0x7f000001, PT ;  /* 0x7f0000015300780c */ /* 0x000fe20003f06070 */
[----:B------:R-:W-:-:S12]  /*bf20*/  ISETP.GE.U32.AND P1, PT, R112, 0x7f000001, PT ;  /* 0x7f0000017000780c */ /* 0x000fd80003f26070 */
[----:B------:R-:W-:-:S05]  /*bf30*/  @P0 IADD3 R83, PT, PT, R83, -0x7f000001, RZ ;  /* 0x80ffffff53530810 */ /* 0x000fca0007ffe0ff */
[----:B------:R-:W-:Y:S01]  /*bf40*/  IMAD.WIDE.U32 R10, R83, 0x5fffffa, RZ ;  /* 0x05fffffa530a7825 */ /* 0x000fe200078e00ff */
[----:B------:R-:W-:-:S03]  /*bf50*/  @P1 IADD3 R112, PT, PT, R112, -0x7f000001, RZ ;  /* 0x80ffffff70701810 */ /* 0x000fc60007ffe0ff */
[----:B------:R-:W-:Y:S01]  /*bf60*/  IMAD R83, R83, 0x6, RZ ;  /* 0x0000000653537824 */ /* 0x000fe200078e02ff */
[----:B------:R-:W-:-:S03]  /*bf70*/  ISETP.GE.U32.AND P0, PT, R71, 0x7f000001, PT ;  /* 0x7f0000014700780c */ /* 0x000fc60003f06070 */
[----:B------:R-:W-:Y:S01]  /*bf80*/  IMAD.HI.U32 R83, R83, 0x7f000001, R10 ;  /* 0x7f00000153537827 */ /* 0x000fe200078e000a */
[----:B------:R-:W-:-:S03]  /*bf90*/  IADD3 R112, PT, PT, R123, R112, RZ ;  /* 0x000000707b707210 */ /* 0x000fc60007ffe0ff */
[----:B------:R-:W-:-:S04]  /*bfa0*/  IMAD.WIDE.U32 R10, R14, UR9, RZ ;  /* 0x000000090e0a7c25 */ /* 0x000fc8000f8e00ff */
[----:B------:R-:W-:-:S04]  /*bfb0*/  IMAD R123, R10, 0x7effffff, RZ ;  /* 0x7effffff0a7b7824 */ /* 0x000fc800078e02ff */
[----:B------:R-:W-:Y:S01]  /*bfc0*/  IMAD.HI.U32 R123, R123, 0x7f000001, R10 ;  /* 0x7f0000017b7b7827 */ /* 0x000fe200078e000a */
[----:B------:R-:W-:Y:S02]  /*bfd0*/  @P0 IADD3 R71, PT, PT, R71, -0x7f000001, RZ ;  /* 0x80ffffff47470810 */ /* 0x000fe40007ffe0ff */
[----:B--2---:R-:W-:Y:S02]  /*bfe0*/  IADD3 R19, PT, PT, R114, R19, RZ ;  /* 0x0000001372137210 */ /* 0x004fe40007ffe0ff */
[----:B------:R-:W-:Y:S01]  /*bff0*/  ISETP.GE.U32.AND P1, PT, R123, 0x7f000001, PT ;  /* 0x7f0000017b00780c */ /* 0x000fe20003f26070 */
[----:B------:R-:W-:-:S05]  /*c000*/  IADD3 R114, PT, PT, R71, UR13, RZ ;  /* 0x0000000d47727c10 */ /* 0x000fca000fffe0ff */
[----:B------:R-:W-:-:S07]  /*c010*/  ISETP.GE.U32.AND P0, PT, R114, 0x7f000001, PT ;  /* 0x7f0000017200780c */ /* 0x000fce0003f06070 */
[----:B------:R-:W-:-:S05]  /*c020*/  @P1 IADD3 R123, PT, PT, R123, -0x7f000001, RZ ;  /* 0x80ffffff7b7b1810 */ /* 0x000fca0007ffe0ff */
[----:B------:R-:W-:Y:S01]  /*c030*/  IMAD.WIDE.U32 R10, R123, 0x5fffffa, RZ ;  /* 0x05fffffa7b0a7825 */ /* 0x000fe200078e00ff */
[----:B------:R-:W-:-:S03]  /*c040*/  @P0 IADD3 R114, PT, PT, R114, -0x7f000001, RZ ;  /* 0x80ffffff72720810 */ /* 0x000fc60007ffe0ff */
[----:B------:R-:W-:-:S04]  /*c050*/  IMAD R123, R123, 0x6, RZ ;  /* 0x000000067b7b7824 */ /* 0x000fc800078e02ff */
[----:B------:R-:W-:-:S04]  /*c060*/  IMAD.HI.U32 R14, R123, 0x7f000001, R10 ;  /* 0x7f0000017b0e7827 */ /* 0x000fc800078e000a */
[----:B------:R-:W-:Y:S01]  /*c070*/  IMAD.WIDE.U32 R10, R98, UR9, RZ ;  /* 0x00000009620a7c25 */ /* 0x000fe2000f8e00ff */
[----:B------:R-:W-:-:S05]  /*c080*/  IADD3 R98, PT, PT, R114, UR13, RZ ;  /* 0x0000000d72627c10 */ /* 0x000fca000fffe0ff */
[----:B------:R-:W-:Y:S01]  /*c090*/  ISETP.GE.U32.AND P1, PT, R98, 0x7f000001, PT ;  /* 0x7f0000016200780c */ /* 0x000fe20003f26070 */
[----:B------:R-:W-:Y:S01]  /*c0a0*/  ISETP.GE.U32.AND P0, PT, R19, 0x7f000001, PT ;  /* 0x7f0000011300780c */ /* 0x000fe20003f06070 */
[----:B------:R-:W-:-:S04]  /*c0b0*/  IMAD R71, R10, 0x7effffff, RZ ;  /* 0x7effffff0a477824 */ /* 0x000fc800078e02ff */
[----:B------:R-:W-:-:S07]  /*c0c0*/  IMAD.HI.U32 R71, R71, 0x7f000001, R10 ;  /* 0x7f00000147477827 */ /* 0x000fce00078e000a */
[----:B------:R-:W-:Y:S01]  /*c0d0*/  @P1 IADD3 R98, PT, PT, R98, -0x7f000001, RZ ;  /* 0x80ffffff62621810 */ /* 0x000fe20007ffe0ff */
[----:B------:R0:W-:Y:S03]  /*c0e0*/  STL [R1+0x110], R19 ;  /* 0x0001101301007387 */ /* 0x0001e60000100800 */
[----:B------:R-:W-:Y:S01]  /*c0f0*/  IADD3 R98, PT, PT, R98, UR13, RZ ;  /* 0x0000000d62627c10 */ /* 0x000fe2000fffe0ff */
[----:B------:R-:W-:Y:S01]  /*c100*/  ISETP.GE.U32.AND P2, PT, R71, 0x7f000001, PT ;  /* 0x7f0000014700780c */ /* 0x000fe20003f46070 */
[----:B0-----:R-:W-:-:S03]  /*c110*/  @P0 IADD3 R19, PT, PT, R19, -0x7f000001, RZ ;  /* 0x80ffffff13130810 */ /* 0x001fc60007ffe0ff */
[----:B------:R-:W-:-:S09]  /*c120*/  ISETP.GE.U32.AND P0, PT, R98, 0x7f000001, PT ;  /* 0x7f0000016200780c */ /* 0x000fd20003f06070 */
[----:B------:R-:W-:-:S04]  /*c130*/  @P2 IADD3 R71, PT, PT, R71, -0x7f000001, RZ ;  /* 0x80ffffff47472810 */ /* 0x000fc80007ffe0ff */
[----:B------:R-:W-:Y:S01]  /*c140*/  @P0 IADD3 R98, PT, PT, R98, -0x7f000001, RZ ;  /* 0x80ffffff62620810 */ /* 0x000fe20007ffe0ff */
[----:B------:R-:W-:Y:S01]  /*c150*/  ISETP.GE.U32.AND P0, PT, R108, 0x7f000001, PT ;  /* 0x7f0000016c00780c */ /* 0x000fe20003f06070 */
[----:B------:R-:W-:-:S04]  /*c160*/  IMAD.WIDE.U32 R10, R71, 0x5fffffa, RZ ;  /* 0x05fffffa470a7825 */ /* 0x000fc800078e00ff */
[----:B------:R-:W-:Y:S01]  /*c170*/  IMAD R71, R71, 0x6, RZ ;  /* 0x0000000647477824 */ /* 0x000fe200078e02ff */
[----:B------:R-:W-:-:S03]  /*c180*/  ISETP.GE.U32.AND P1, PT, R112, 0x7f000001, PT ;  /* 0x7f0000017000780c */ /* 0x000fc60003f26070 */
[----:B------:R-:W-:-:S04]  /*c190*/  IMAD.HI.U32 R71, R71, 0x7f000001, R10 ;  /* 0x7f00000147477827 */ /* 0x000fc800078e000a */
[----:B------:R-:W-:Y:S01]  /*c1a0*/  IMAD.WIDE.U32 R10, R98, UR7, RZ ;  /* 0x00000007620a7c25 */ /* 0x000fe2000f8e00ff */
[----:B------:R-:W-:-:S03]  /*c1b0*/  @P0 IADD3 R108, PT, PT, R108, -0x7f000001, RZ ;  /* 0x80ffffff6c6c0810 */ /* 0x000fc60007ffe0ff */
[----:B------:R-:W-:Y:S01]  /*c1c0*/  IMAD R123, R10, 0x7effffff, RZ ;  /* 0x7effffff0a7b7824 */ /* 0x000fe200078e02ff */
[----:B------:R-:W-:-:S03]  /*c1d0*/  IADD3 R108, PT, PT, R108, UR10, RZ ;  /* 0x0000000a6c6c7c10 */ /* 0x000fc6000fffe0ff */
[----:B------:R-:W-:Y:S01]  /*c1e0*/  IMAD.HI.U32 R123, R123, 0x7f000001, R10 ;  /* 0x7f0000017b7b7827 */ /* 0x000fe200078e000a */
[----:B------:R-:W-:Y:S01]  /*c1f0*/  @P1 IADD3 R112, PT, PT, R112, -0x7f000001, RZ ;  /* 0x80ffffff70701810 */ /* 0x000fe20007ffe0ff */
[----:B------:R-:W-:-:S03]  /*c200*/  ISETP.GE.U32.AND P0, PT, R108, 0x7f000001, PT ;  /* 0x7f0000016c00780c */ /* 0x000fc60003f06070 */
[----:B------:R-:W-:Y:S01]  /*c210*/  ISETP.GE.U32.AND P1, PT, R123, 0x7f000001, PT ;  /* 0x7f0000017b00780c */ /* 0x000fe20003f26070 */
[----:B------:R0:W-:Y:S01]  /*c220*/  STL [R1+0x110], R19 ;  /* 0x0001101301007387 */ /* 0x0001e20000100800 */
[----:B------:R-:W-:-:S03]  /*c230*/  ISETP.GE.U32.AND P2, PT, R83, 0x7f000001, PT ;  /* 0x7f0000015300780c */ /* 0x000fc60003f46070 */
[----:B0-----:R-:W2:Y:S05]  /*c240*/  LDL R19, [R1+0x11c] ;  /* 0x00011c0001137983 */ /* 0x001eaa0000100800 */
[----:B------:R-:W-:-:S03]  /*c250*/  @P0 IADD3 R108, PT, PT, R108, -0x7f000001, RZ ;  /* 0x80ffffff6c6c0810 */ /* 0x000fc60007ffe0ff */
[----:B------:R-:W-:Y:S01]  /*c260*/  @P1 IADD3 R123, PT, PT, R123, -0x7f000001, RZ ;  /* 0x80ffffff7b7b1810 */ /* 0x000fe20007ffe0ff */
[----:B------:R-:W-:Y:S01]  /*c270*/  ISETP.GE.U32.AND P0, PT, R122, 0x7f000001, PT ;  /* 0x7f0000017a00780c */ /* 0x000fe20003f06070 */
[----:B------:R-:W-:Y:S01]  /*c280*/  ISETP.GE.U32.AND P1, PT, R72, 0x7f000001, PT ;  /* 0x7f0000014800780c */ /* 0x000fe20003f26070 */
[----:B------:R-:W-:Y:S01]  /*c290*/  @P2 IADD3 R83, PT, PT, R83, -0x7f000001, RZ ;  /* 0x80ffffff53532810 */ /* 0x000fe20007ffe0ff */
[----:B------:R-:W-:-:S10]  /*c2a0*/  ISETP.GE.U32.AND P2, PT, R87, 0x7f000001, PT ;  /* 0x7f0000015700780c */ /* 0x000fd40003f46070 */
[----:B------:R-:W-:Y:S02]  /*c2b0*/  @P0 IADD3 R122, PT, PT, R122, -0x7f000001, RZ ;  /* 0x80ffffff7a7a0810 */ /* 0x000fe40007ffe0ff */
[----:B------:R-:W-:Y:S02]  /*c2c0*/  @P1 IADD3 R72, PT, PT, R72, -0x7f000001, RZ ;  /* 0x80ffffff48481810 */ /* 0x000fe40007ffe0ff */
[----:B----4-:R-:W-:Y:S02]  /*c2d0*/  IADD3 R122, PT, PT, R122, R73, RZ ;  /* 0x000000497a7a7210 */ /* 0x010fe40007ffe0ff */
[----:B---3--:R-:W-:Y:S02]  /*c2e0*/  IADD3 R75, PT, PT, R72, R75, RZ ;  /* 0x0000004b484b7210 */ /* 0x008fe40007ffe0ff */
[----:B------:R-:W3:Y:S01]  /*c2f0*/  LDL.64 R72, [R1+0x100] ;  /* 0x0001000001487983 */ /* 0x000ee20000100a00 */
[----:B------:R-:W-:Y:S01]  /*c300*/  IMAD.WIDE.U32 R10, R123, 0x5fffffa, RZ ;  /* 0x05fffffa7b0a7825 */ /* 0x000fe200078e00ff */
[----:B------:R-:W-:-:S03]  /*c310*/  @P2 IADD3 R87, PT, PT, R87, -0x7f000001, RZ ;  /* 0x80ffffff57572810 */ /* 0x000fc60007ffe0ff */
[----:B------:R-:W-:Y:S01]  /*c320*/  IMAD R123, R123, 0x6, RZ ;  /* 0x000000067b7b7824 */ /* 0x000fe200078e02ff */
[----:B------:R-:W-:Y:S02]  /*c330*/  IADD3 R83, PT, PT, R112, R83, RZ ;  /* 0x0000005370537210 */ /* 0x000fe40007ffe0ff */
[----:B------:R-:W-:Y:S01]  /*c340*/  IADD3 R108, PT, PT, R108, UR10, RZ ;  /* 0x0000000a6c6c7c10 */ /* 0x000fe2000fffe0ff */
[----:B------:R-:W-:Y:S01]  /*c350*/  IMAD.HI.U32 R112, R123, 0x7f000001, R10 ;  /* 0x7f0000017b707827 */ /* 0x000fe200078e000a */
[----:B------:R-:W-:-:S03]  /*c360*/  IADD3 R10, PT, PT, R87, UR12, RZ ;  /* 0x0000000c570a7c10 */ /* 0x000fc6000fffe0ff */
[----:B------:R-:W-:Y:S02]  /*c370*/  ISETP.GE.U32.AND P3, PT, R108, 0x7f000001, PT ;  /* 0x7f0000016c00780c */ /* 0x000fe40003f66070 */
[----:B------:R-:W-:-:S11]  /*c380*/  ISETP.GE.U32.AND P0, PT, R10, 0x7f000001, PT ;  /* 0x7f0000010a00780c */ /* 0x000fd60003f06070 */
[----:B------:R-:W-:Y:S02]  /*c390*/  @P3 IADD3 R108, PT, PT, R108, -0x7f000001, RZ ;  /* 0x80ffffff6c6c3810 */ /* 0x000fe40007ffe0ff */
[----:B------:R-:W-:Y:S02]  /*c3a0*/  @P0 IADD3 R10, PT, PT, R10, -0x7f000001, RZ ;  /* 0x80ffffff0a0a0810 */ /* 0x000fe40007ffe0ff */
[----:B------:R-:W-:Y:S02]  /*c3b0*/  IADD3 R87, PT, PT, R108, UR10, RZ ;  /* 0x0000000a6c577c10 */ /* 0x000fe4000fffe0ff */
[----:B------:R-:W-:-:S05]  /*c3c0*/  IADD3 R108, PT, PT, R10, UR12, RZ ;  /* 0x0000000c0a6c7c10 */ /* 0x000fca000fffe0ff */
[----:B------:R-:W-:Y:S01]  /*c3d0*/  ISETP.GE.U32.AND P0, PT, R108, 0x7f000001, PT ;  /* 0x7f0000016c00780c */ /* 0x000fe20003f06070 */
[----:B------:R-:W-:Y:S01]  /*c3e0*/  ISETP.GE.U32.AND P1, PT, R87, 0x7f000001, PT ;  /* 0x7f0000015700780c */ /* 0x000fe20003f26070 */
[----:B------:R-:W-:Y:S01]  /*c3f0*/  ISETP.GE.U32.AND P3, PT, R14, 0x7f000001, PT ;  /* 0x7f0000010e00780c */ /* 0x000fe20003f66070 */
[----:B------:R-:W-:-:S10]  /*c400*/  ISETP.GE.U32.AND P2, PT, R83, 0x7f000001, PT ;  /* 0x7f0000015300780c */ /* 0x000fd40003f46070 */
[----:B------:R-:W-:Y:S01]  /*c410*/  @P0 IADD3 R108, PT, PT, R108, -0x7f000001, RZ ;  /* 0x80ffffff6c6c0810 */ /* 0x000fe20007ffe0ff */
[----:B------:R-:W-:Y:S01]  /*c420*/  ISETP.GE.U32.AND P0, PT, R18, 0x7f000001, PT ;  /* 0x7f0000011200780c */ /* 0x000fe20003f06070 */
[----:B------:R-:W-:Y:S02]  /*c430*/  @P1 IADD3 R87, PT, PT, R87, -0x7f000001, RZ ;  /* 0x80ffffff57571810 */ /* 0x000fe40007ffe0ff */
[----:B------:R-:W-:Y:S02]  /*c440*/  @P3 IADD3 R14, PT, PT, R14, -0x7f000001, RZ ;  /* 0x80ffffff0e0e3810 */ /* 0x000fe40007ffe0ff */
[----:B------:R-:W-:Y:S01]  /*c450*/  @P2 IADD3 R83, PT, PT, R83, -0x7f000001, RZ ;  /* 0x80ffffff53532810 */ /* 0x000fe20007ffe0ff */
[----:B------:R-:W-:-:S03]  /*c460*/  IMAD.WIDE.U32 R10, R87, UR6, RZ ;  /* 0x00000006570a7c25 */ /* 0x000fc6000f8e00ff */
[----:B------:R-:W-:Y:S01]  /*c470*/  IADD3 R14, PT, PT, R83, R14, RZ ;  /* 0x0000000e530e7210 */ /* 0x000fe20007ffe0ff */
[----:B------:R-:W-:-:S03]  /*c480*/  IMAD R83, R10, 0x7effffff, RZ ;  /* 0x7effffff0a537824 */ /* 0x000fc600078e02ff */
[----:B------:R-:W-:Y:S01]  /*c490*/  @P0 IADD3 R18, PT, PT, R18, -0x7f000001, RZ ;  /* 0x80ffffff12120810 */ /* 0x000fe20007ffe0ff */
[----:B------:R-:W-:Y:S01]  /*c4a0*/  IMAD.HI.U32 R114, R83, 0x7f000001, R10 ;  /* 0x7f00000153727827 */ /* 0x000fe200078e000a */
[----:B------:R-:W-:Y:S02]  /*c4b0*/  IADD3 R83, PT, PT, R108, UR12, RZ ;  /* 0x0000000c6c537c10 */ /* 0x000fe4000fffe0ff */
[----:B------:R-:W-:-:S03]  /*c4c0*/  IADD3 R18, PT, PT, R18, UR11, RZ ;  /* 0x0000000b12127c10 */ /* 0x000fc6000fffe0ff */
[----:B------:R-:W-:Y:S02]  /*c4d0*/  ISETP.GE.U32.AND P1, PT, R83, 0x7f000001, PT ;  /* 0x7f0000015300780c */ /* 0x000fe40003f26070 */
[----:B------:R-:W-:Y:S01]  /*c4e0*/  ISETP.GE.U32.AND P0, PT, R18, 0x7f000001, PT ;  /* 0x7f0000011200780c */ /* 0x000fe20003f06070 */
[----:B------:R-:W-:Y:S01]  /*c4f0*/  ISETP.GE.U32.AND P3, PT, R71, 0x7f000001, PT ;  /* 0x7f0000014700780c */ /* 0x000fe20003f66070 */
[----:B------:R-:W-:-:S09]  /*c500*/  ISETP.GE.U32.AND P2, PT, R107, 0x7f000001, PT ;  /* 0x7f0000016b00780c */ /* 0x000fd20003f46070 */
[----:B------:R-:W-:Y:S02]  /*c510*/  @P1 IADD3 R83, PT, PT, R83, -0x7f000001, RZ ;  /* 0x80ffffff53531810 */ /* 0x000fe40007ffe0ff */
[----:B------:R-:W-:Y:S02]  /*c520*/  @P0 IADD3 R18, PT, PT, R18, -0x7f000001, RZ ;  /* 0x80ffffff12120810 */ /* 0x000fe40007ffe0ff */
[----:B------:R-:W-:Y:S02]  /*c530*/  @P3 IADD3 R71, PT, PT, R71, -0x7f000001, RZ ;  /* 0x80ffffff47473810 */ /* 0x000fe40007ffe0ff */
[----:B------:R-:W-:Y:S01]  /*c540*/  @P2 IADD3 R107, PT, PT, R107, -0x7f000001, RZ ;  /* 0x80ffffff6b6b2810 */ /* 0x000fe20007ffe0ff */
[----:B------:R-:W-:Y:S01]  /*c550*/  IMAD.WIDE.U32 R10, R83, UR8, RZ ;  /* 0x00000008530a7c25 */ /* 0x000fe2000f8e00ff */
[----:B------:R-:W-:Y:S02]  /*c560*/  IADD3 R18, PT, PT, R18, UR11, RZ ;  /* 0x0000000b12127c10 */ /* 0x000fe4000fffe0ff */
[----:B------:R-:W-:Y:S01]  /*c570*/  IADD3 R71, PT, PT, R107, R71, RZ ;  /* 0x000000476b477210 */ /* 0x000fe20007ffe0ff */
[----:B------:R-:W-:-:S02]  /*c580*/  IMAD R107, R10, 0x7effffff, RZ ;  /* 0x7effffff0a6b7824 */ /* 0x000fc400078e02ff */
[----:B------:R-:W-:Y:S02]  /*c590*/  ISETP.GE.U32.AND P0, PT, R18, 0x7f000001, PT ;  /* 0x7f0000011200780c */ /* 0x000fe40003f06070 */
[----:B------:R-:W-:-:S05]  /*c5a0*/  IMAD.HI.U32 R107, R107, 0x7f000001, R10 ;  /* 0x7f0000016b6b7827 */ /* 0x000fca00078e000a */
[----:B------:R-:W-:-:S06]  /*c5b0*/  ISETP.GE.U32.AND P1, PT, R107, 0x7f000001, PT ;  /* 0x7f0000016b00780c */ /* 0x000fcc0003f26070 */
[----:B------:R-:W-:Y:S01]  /*c5c0*/  @P0 IADD3 R18, PT, PT, R18, -0x7f000001, RZ ;  /* 0x80ffffff12120810 */ /* 0x000fe20007ffe0ff */
[----:B------:R-:W-:-:S03]  /*c5d0*/  ISETP.GE.U32.AND P2, PT, R88, 0x7f000001, PT ;  /* 0x7f0000015800780c */ /* 0x000fc60003f46070 */
[----:B------:R-:W-:-:S03]  /*c5e0*/  IADD3 R18, PT, PT, R18, UR11, RZ ;  /* 0x0000000b12127c10 */ /* 0x000fc6000fffe0ff */
[----:B------:R-:W-:Y:S01]  /*c5f0*/  @P1 IADD3 R107, PT, PT, R107, -0x7f000001, RZ ;  /* 0x80ffffff6b6b1810 */ /* 0x000fe20007ffe0ff */
[----:B------:R-:W-:Y:S01]  /*c600*/  ISETP.GE.U32.AND P1, PT, R89, 0x7f000001, PT ;  /* 0x7f0000015900780c */ /* 0x000fe20003f26070 */
[----:B------:R-:W-:-:S03]  /*c610*/  ISETP.GE.U32.AND P0, PT, R18, 0x7f000001, PT ;  /* 0x7f0000011200780c */ /* 0x000fc60003f06070 */
[C---:B------:R-:W-:Y:S02]  /*c620*/  IMAD.WIDE.U32 R10, R107.reuse, 0x5fffffa, RZ ;  /* 0x05fffffa6b0a7825 */ /* 0x040fe400078e00ff */
[----:B------:R-:W-:Y:S02]  /*c630*/  @P2 IADD3 R88, PT, PT, R88, -0x7f000001, RZ ;  /* 0x80ffffff58582810 */ /* 0x000fe40007ffe0ff */
[----:B------:R-:W-:-:S05]  /*c640*/  IMAD R107, R107, 0x6, RZ ;  /* 0x000000066b6b7824 */ /* 0x000fca00078e02ff */
[----:B------:R-:W-:Y:S02]  /*c650*/  @P1 IADD3 R89, PT, PT, R89, -0x7f000001, RZ ;  /* 0x80ffffff59591810 */ /* 0x000fe40007ffe0ff */
[----:B------:R-:W-:Y:S01]  /*c660*/  @P0 IADD3 R18, PT, PT, R18, -0x7f000001, RZ ;  /* 0x80ffffff12120810 */ /* 0x000fe20007ffe0ff */
[----:B------:R-:W-:Y:S01]  /*c670*/  IMAD.HI.U32 R108, R107, 0x7f000001, R10 ;  /* 0x7f0000016b6c7827 */ /* 0x000fe200078e000a */
[----:B------:R-:W-:-:S03]  /*c680*/  IADD3 R10, PT, PT, R89, R88, RZ ;  /* 0x00000058590a7210 */ /* 0x000fc60007ffe0ff */
[----:B------:R-:W-:-:S04]  /*c690*/  IMAD.WIDE.U32 R88, R18, UR9, RZ ;  /* 0x0000000912587c25 */ /* 0x000fc8000f8e00ff */
[----:B------:R-:W-:-:S04]  /*c6a0*/  IMAD R11, R88, 0x7effffff, RZ ;  /* 0x7effffff580b7824 */ /* 0x000fc800078e02ff */
[----:B------:R-:W-:-:S05]  /*c6b0*/  IMAD.HI.U32 R11, R11, 0x7f000001, R88 ;  /* 0x7f0000010b0b7827 */ /* 0x000fca00078e0058 */
[----:B------:R-:W-:-:S13]  /*c6c0*/  ISETP.GE.U32.AND P0, PT, R11, 0x7f000001, PT ;  /* 0x7f0000010b00780c */ /* 0x000fda0003f06070 */
[----:B------:R-:W-:Y:S01]  /*c6d0*/  @P0 IADD3 R11, PT, PT, R11, -0x7f000001, RZ ;  /* 0x80ffffff0b0b0810 */ /* 0x000fe20007ffe0ff */
[----:B------:R-:W-:Y:S01]  /*c6e0*/  ISETP.GE.U32.AND P0, PT, R122, 0x7f000001, PT ;  /* 0x7f0000017a00780c */ /* 0x000fe20003f06070 */
[----:B------:R0:W-:Y:S01]  /*c6f0*/  STL [R1+0x114], R122 ;  /* 0x0001147a01007387 */ /* 0x0001e20000100800 */
[----:B------:R-:W-:-:S11]  /*c700*/  ISETP.GE.U32.AND P1, PT, R14, 0x7f000001, PT ;  /* 0x7f0000010e00780c */ /* 0x000fd60003f26070 */
[----:B0-----:R-:W-:Y:S01]  /*c710*/  @P0 IADD3 R122, PT, PT, R122, -0x7f000001, RZ ;  /* 0x80ffffff7a7a0810 */ /* 0x001fe20007ffe0ff */
[----:B------:R-:W-:Y:S01]  /*c720*/  ISETP.GE.U32.AND P0, PT, R75, 0x7f000001, PT ;  /* 0x7f0000014b00780c */ /* 0x000fe20003f06070 */
[----:B------:R0:W-:Y:S01]  /*c730*/  STL [R1+0x118], R75 ;  /* 0x0001184b01007387 */ /* 0x0001e20000100800 */
[----:B------:R-:W-:Y:S01]  /*c740*/  @P1 IADD3 R14, PT, PT, R14, -0x7f000001, RZ ;  /* 0x80ffffff0e0e1810 */ /* 0x000fe20007ffe0ff */
[----:B------:R-:W-:-:S10]  /*c750*/  ISETP.GE.U32.AND P1, PT, R10, 0x7f000001, PT ;  /* 0x7f0000010a00780c */ /* 0x000fd40003f26070 */
[----:B0-----:R-:W-:Y:S01]  /*c760*/  @P0 IADD3 R75, PT, PT, R75, -0x7f000001, RZ ;  /* 0x80ffffff4b4b0810 */ /* 0x001fe20007ffe0ff */
[----:B------:R-:W-:Y:S02]  /*c770*/  ISETP.GE.U32.AND P0, PT, R111, 0x7f000001, PT ;  /* 0x7f0000016f00780c */ /* 0x000fe40003f06070 */
[----:B------:R-:W-:Y:S01]  /*c780*/  @P1 IADD3 R10, PT, PT, R10, -0x7f000001, RZ ;  /* 0x80ffffff0a0a1810 */ /* 0x000fe20007ffe0ff */
[----:B------:R-:W-:-:S10]  /*c790*/  ISETP.GE.U32.AND P1, PT, R71, 0x7f000001, PT ;  /* 0x7f0000014700780c */ /* 0x000fd40003f26070 */
[----:B------:R-:W-:Y:S01]  /*c7a0*/  @P0 IADD3 R111, PT, PT, R111, -0x7f000001, RZ ;  /* 0x80ffffff6f6f0810 */ /* 0x000fe20007ffe0ff */
[----:B------:R-:W-:Y:S02]  /*c7b0*/  ISETP.GE.U32.AND P0, PT, R5, 0x7f000001, PT ;  /* 0x7f0000010500780c */ /* 0x000fe40003f06070 */
[----:B------:R-:W-:Y:S01]  /*c7c0*/  @P1 IADD3 R71, PT, PT, R71, -0x7f000001, RZ ;  /* 0x80ffffff47471810 */ /* 0x000fe20007ffe0ff */
[----:B------:R-:W-:Y:S01]  /*c7d0*/  ISETP.GE.U32.AND P1, PT, R16, 0x7f000001, PT ;  /* 0x7f0000011000780c */ /* 0x000fe20003f26070 */
[----:B------:R-:W-:-:S09]  /*c7e0*/  ISETP.GE.U32.AND P2, PT, R82, 0x7f000001, PT ;  /* 0x7f0000015200780c */ /* 0x000fd20003f46070 */
[----:B------:R-:W-:-:S05]  /*c7f0*/  @P0 IADD3 R5, PT, PT, R5, -0x7f000001, RZ ;  /* 0x80ffffff05050810 */ /* 0x000fca0007ffe0ff */
[----:B------:R-:W-:Y:S01]  /*c800*/  ISETP.GE.U32.AND P0, PT, R5, 0x7f000001, PT ;  /* 0x7f0000010500780c */ /* 0x000fe20003f06070 */
[----:B------:R-:W-:Y:S02]  /*c810*/  @P1 IADD3 R16, PT, PT, R16, -0x7f000001, RZ ;  /* 0x80ffffff10101810 */ /* 0x000fe40007ffe0ff */
[----:B------:R-:W-:-:S10]  /*c820*/  @P2 IADD3 R82, PT, PT, R82, -0x7f000001, RZ ;  /* 0x80ffffff52522810 */ /* 0x000fd40007ffe0ff */
[----:B------:R-:W-:Y:S01]  /*c830*/  @P0 IADD3 R5, PT, PT, R5, -0x7f000001, RZ ;  /* 0x80ffffff05050810 */ /* 0x000fe20007ffe0ff */
[----:B------:R-:W-:-:S04]  /*c840*/  ISETP.GE.U32.AND P0, PT, R16, 0x7f000001, PT ;  /* 0x7f0000011000780c */ /* 0x000fc80003f06070 */
[----:B------:R-:W-:Y:S01]  /*c850*/  ISETP.GE.U32.AND P1, PT, R5, 0x7f000001, PT ;  /* 0x7f0000010500780c */ /* 0x000fe20003f26070 */
[----:B------:R-:W-:Y:S01]  /*c860*/  ISETP.GE.U32.AND P2, PT, R82, 0x7f000001, PT ;  /* 0x7f0000015200780c */ /* 0x000fe20003f46070 */
[----:B------:R-:W-:-:S07]  /*c870*/  IMAD.WIDE.U32 R88, R11, 0x5fffffa, RZ ;  /* 0x05fffffa0b587825 */ /* 0x000fce00078e00ff */
[----:B------:R-:W-:-:S04]  /*c880*/  @P0 IADD3 R16, PT, PT, R16, -0x7f000001, RZ ;  /* 0x80ffffff10100810 */ /* 0x000fc80007ffe0ff */
[----:B------:R-:W-:Y:S02]  /*c890*/  @P1 IADD3 R5, PT, PT, R5, -0x7f000001, RZ ;  /* 0x80ffffff05051810 */ /* 0x000fe40007ffe0ff */
[----:B------:R-:W-:Y:S01]  /*c8a0*/  @P2 IADD3 R82, PT, PT, R82, -0x7f000001, RZ ;  /* 0x80ffffff52522810 */ /* 0x000fe20007ffe0ff */
[----:B------:R-:W-:Y:S02]  /*c8b0*/  ISETP.GE.U32.AND P1, PT, R16, 0x7f000001, PT ;  /* 0x7f0000011000780c */ /* 0x000fe40003f26070 */
[----:B------:R-:W-:Y:S01]  /*c8c0*/  ISETP.GE.U32.AND P2, PT, R5, 0x7f000001, PT ;  /* 0x7f0000010500780c */ /* 0x000fe20003f46070 */
[----:B------:R-:W-:-:S04]  /*c8d0*/  IMAD R107, R11, 0x6, RZ ;  /* 0x000000060b6b7824 */ /* 0x000fc800078e02ff */
[----:B------:R-:W-:Y:S01]  /*c8e0*/  IMAD.HI.U32 R107, R107, 0x7f000001, R88 ;  /* 0x7f0000016b6b7827 */ /* 0x000fe200078e0058 */
[----:B------:R2:W-:Y:S03]  /*c8f0*/  STL [R1+0x114], R122 ;  /* 0x0001147a01007387 */ /* 0x0005e60000100800 */
[----:B------:R-:W-:Y:S02]  /*c900*/  IMAD.WIDE.U32 R88, R14, R98, RZ ;  /* 0x000000620e587225 */ /* 0x000fe400078e00ff */
[----:B------:R-:W-:Y:S02]  /*c910*/  @P1 IADD3 R16, PT, PT, R16, -0x7f000001, RZ ;  /* 0x80ffffff10101810 */ /* 0x000fe40007ffe0ff */
[----:B------:R-:W-:Y:S01]  /*c920*/  IMAD R11, R88, 0x7effffff, RZ ;  /* 0x7effffff580b7824 */ /* 0x000fe200078e02ff */
[----:B------:R-:W-:Y:S02]  /*c930*/  @P2 IADD3 R5, PT, PT, R5, -0x7f000001, RZ ;  /* 0x80ffffff05052810 */ /* 0x000fe40007ffe0ff */
[----:B--2---:R-:W-:Y:S01]  /*c940*/  IADD3 R122, PT, PT, R111, R19, RZ ;  /* 0x000000136f7a7210 */ /* 0x004fe20007ffe0ff */
[----:B------:R-:W-:Y:S01]  /*c950*/  IMAD.HI.U32 R11, R11, 0x7f000001, R88 ;  /* 0x7f0000010b0b7827 */ /* 0x000fe200078e0058 */
[----:B------:R-:W-:Y:S01]  /*c960*/  ISETP.GE.U32.AND P1, PT, R16, 0x7f000001, PT ;  /* 0x7f0000011000780c */ /* 0x000fe20003f26070 */
[----:B------:R-:W-:-:S02]  /*c970*/  ISETP.GE.U32.AND P2, PT, R5, 0x7f000001, PT ;  /* 0x7f0000010500780c */ /* 0x000fc40003f46070 */
[----:B------:R-:W-:Y:S01]  /*c980*/  IMAD.WIDE.U32 R88, R10, R87, RZ ;  /* 0x000000570a587225 */ /* 0x000fe200078e00ff */
[----:B------:R-:W-:-:S03]  /*c990*/  ISETP.GE.U32.AND P0, PT, R122, 0x7f000001, PT ;  /* 0x7f0000017a00780c */ /* 0x000fc60003f06070 */
[----:B------:R-:W-:Y:S01]  /*c9a0*/  IMAD R123, R88, 0x7effffff, RZ ;  /* 0x7effffff587b7824 */ /* 0x000fe200078e02ff */
[----:B------:R0:W-:Y:S04]  /*c9b0*/  STL [R1+0x118], R75 ;  /* 0x0001184b01007387 */ /* 0x0001e80000100800 */
[----:B------:R1:W-:Y:S01]  /*c9c0*/  STL [R1+0x11c], R122 ;  /* 0x00011c7a01007387 */ /* 0x0003e20000100800 */
[----:B------:R-:W-:Y:S01]  /*c9d0*/  @P1 IADD3 R16, PT, PT, R16, -0x7f000001, RZ ;  /* 0x80ffffff10101810 */ /* 0x000fe20007ffe0ff */
[----:B0-----:R-:W-:-:S04]  /*c9e0*/  IMAD.HI.U32 R75, R123, 0x7f000001, R88 ;  /* 0x7f0000017b4b7827 */ /* 0x001fc800078e0058 */
[----:B------:R-:W-:Y:S01]  /*c9f0*/  IMAD.WIDE.U32 R88, R71, R83, RZ ;  /* 0x0000005347587225 */ /* 0x000fe200078e00ff */
[----:B-1----:R-:W-:Y:S02]  /*ca00*/  @P0 IADD3 R122, PT, PT, R122, -0x7f000001, RZ ;  /* 0x80ffffff7a7a0810 */ /* 0x002fe40007ffe0ff */
[----:B------:R-:W-:Y:S01]  /*ca10*/  @P2 IADD3 R5, PT, PT, R5, -0x7f000001, RZ ;  /* 0x80ffffff05052810 */ /* 0x000fe20007ffe0ff */
[----:B------:R-:W-:Y:S01]  /*ca20*/  IMAD R19, R88, 0x7effffff, RZ ;  /* 0x7effffff58137824 */ /* 0x000fe200078e02ff */
[----:B------:R-:W-:Y:S01]  /*ca30*/  ISETP.GE.U32.AND P3, PT, R12, 0x7f000001, PT ;  /* 0x7f0000010c00780c */ /* 0x000fe20003f66070 */
[----:B------:R0:W-:Y:S01]  /*ca40*/  STL [R1+0x11c], R122 ;  /* 0x00011c7a01007387 */ /* 0x0001e20000100800 */
[----:B------:R-:W-:Y:S01]  /*ca50*/  ISETP.GE.U32.AND P0, PT, R16, 0x7f000001, PT ;  /* 0x7f0000011000780c */ /* 0x000fe20003f06070 */
[----:B------:R-:W-:Y:S01]  /*ca60*/  IMAD.HI.U32 R19, R19, 0x7f000001, R88 ;  /* 0x7f00000113137827 */ /* 0x000fe200078e0058 */
[----:B------:R-:W-:Y:S01]  /*ca70*/  IADD3 R89, PT, PT, R5, UR12, RZ ;  /* 0x0000000c05597c10 */ /* 0x000fe2000fffe0ff */
[----:B---3--:R-:W2:Y:S04]  /*ca80*/  LD.E R88, desc[UR14][R72.64+0x58] ;  /* 0x0000580e48587980 */ /* 0x008ea8000c101900 */
[----:B------:R-:W3:Y:S04]  /*ca90*/  LD.E R5, desc[UR14][R72.64+0x50] ;  /* 0x0000500e48057980 */ /* 0x000ee8000c101900 */
[----:B------:R-:W-:-:S02]  /*caa0*/  @P3 IADD3 R12, PT, PT, R12, -0x7f000001, RZ ;  /* 0x80ffffff0c0c3810 */ /* 0x000fc40007ffe0ff */
[----:B------:R-:W-:-:S03]  /*cab0*/  @P0 IADD3 R16, PT, PT, R16, -0x7f000001, RZ ;  /* 0x80ffffff10100810 */ /* 0x000fc60007ffe0ff */
[----:B------:R-:W-:Y:S01]  /*cac0*/  ISETP.GE.U32.AND P3, PT, R12, 0x7f000001, PT ;  /* 0x7f0000010c00780c */ /* 0x000fe20003f66070 */
[----:B------:R-:W-:Y:S02]  /*cad0*/  IADD3 R111, PT, PT, R16, UR13, RZ ;  /* 0x0000000d106f7c10 */ /* 0x000fe4000fffe0ff */
[----:B------:R-:W4:Y:S10]  /*cae0*/  LD.E R16, desc[UR14][R72.64+0x54] ;  /* 0x0000540e48107980 */ /* 0x000f34000c101900 */
[----:B------:R-:W-:-:S05]  /*caf0*/  @P3 IADD3 R12, PT, PT, R12, -0x7f000001, RZ ;  /* 0x80ffffff0c0c3810 */ /* 0x000fca0007ffe0ff */
[----:B------:R-:W-:Y:S01]  /*cb00*/  ISETP.GE.U32.AND P3, PT, R12, 0x7f000001, PT ;  /* 0x7f0000010c00780c */ /* 0x000fe20003f66070 */
[----:B------:R-:W-:Y:S01]  /*cb10*/  ISETP.GE.U32.AND P1, PT, R89, 0x7f000001, PT ;  /* 0x7f0000015900780c */ /* 0x000fe20003f26070 */
[----:B------:R-:W-:-:S11]  /*cb20*/  ISETP.GE.U32.AND P0, PT, R111, 0x7f000001, PT ;  /* 0x7f0000016f00780c */ /* 0x000fd60003f06070 */
[----:B------:R-:W-:-:S05]  /*cb30*/  @P3 IADD3 R12, PT, PT, R12, -0x7f000001, RZ ;  /* 0x80ffffff0c0c3810 */ /* 0x000fca0007ffe0ff */
[----:B------:R-:W-:Y:S01]  /*cb40*/  ISETP.GE.U32.AND P2, PT, R12, 0x7f000001, PT ;  /* 0x7f0000010c00780c */ /* 0x000fe20003f46070 */
[----:B------:R-:W-:Y:S01]  /*cb50*/  @P1 IADD3 R89, PT, PT, R89, -0x7f000001, RZ ;  /* 0x80ffffff59591810 */ /* 0x000fe20007ffe0ff */
[----:B------:R-:W-:Y:S01]  /*cb60*/  ISETP.GE.U32.AND P1, PT, R109, 0x7f000001, PT ;  /* 0x7f0000016d00780c */ /* 0x000fe20003f26070 */
[----:B------:R-:W-:Y:S01]  /*cb70*/  @P0 IADD3 R111, PT, PT, R111, -0x7f000001, RZ ;  /* 0x80ffffff6f6f0810 */ /* 0x000fe20007ffe0ff */
[----:B------:R-:W-:-:S09]  /*cb80*/  ISETP.GE.U32.AND P0, PT, R102, 0x7f000001, PT ;  /* 0x7f0000016600780c */ /* 0x000fd20003f06070 */
[----:B------:R-:W-:-:S05]  /*cb90*/  @P2 IADD3 R12, PT, PT, R12, -0x7f000001, RZ ;  /* 0x80ffffff0c0c2810 */ /* 0x000fca0007ffe0ff */
[----:B------:R-:W-:Y:S01]  /*cba0*/  ISETP.GE.U32.AND P2, PT, R12, 0x7f000001, PT ;  /* 0x7f0000010c00780c */ /* 0x000fe20003f46070 */
[----:B------:R-:W-:Y:S02]  /*cbb0*/  @P1 IADD3 R109, PT, PT, R109, -0x7f000001, RZ ;  /* 0x80ffffff6d6d1810 */ /* 0x000fe40007ffe0ff */
[----:B------:R-:W-:-:S03]  /*cbc0*/  @P0 IADD3 R102, PT, PT, R102, -0x7f000001, RZ ;  /* 0x80ffffff66660810 */ /* 0x000fc60007ffe0ff */
[----:B------:R-:W-:-:S07]  /*cbd0*/  ISETP.GE.U32.AND P1, PT, R109, 0x7f000001, PT ;  /* 0x7f0000016d00780c */ /* 0x000fce0003f26070 */
[----:B------:R-:W-:Y:S01]  /*cbe0*/  @P2 IADD3 R12, PT, PT, R12, -0x7f000001, RZ ;  /* 0x80ffffff0c0c2810 */ /* 0x000fe20007ffe0ff */
[----:B------:R-:W-:Y:S01]  /*cbf0*/  ISETP.GE.U32.AND P2, PT, R118, 0x7f000001, PT ;  /* 0x7f0000017600780c */ /* 0x000fe20003f46070 */
[----:B------:R-:W-:-:S04]  /*cc00*/  ISETP.GE.U32.AND P0, PT, R102, 0x7f000001, PT ;  /* 0x7f0000016600780c */ /* 0x000fc80003f06070 */
[----:B------:R-:W-:-:S08]  /*cc10*/  @P1 IADD3 R109, PT, PT, R109, -0x7f000001, RZ ;  /* 0x80ffffff6d6d1810 */ /* 0x000fd00007ffe0ff */
[----:B------:R-:W-:Y:S01]  /*cc20*/  @P2 IADD3 R118, PT, PT, R118, -0x7f000001, RZ ;  /* 0x80ffffff76762810 */ /* 0x000fe20007ffe0ff */
[----:B------:R-:W-:Y:S01]  /*cc30*/  ISETP.GE.U32.AND P2, PT, R80, 0x7f000001, PT ;  /* 0x7f0000015000780c */ /* 0x000fe20003f46070 */
[----:B------:R-:W-:Y:S01]  /*cc40*/  @P0 IADD3 R102, PT, PT, R102, -0x7f000001, RZ ;  /* 0x80ffffff66660810 */ /* 0x000fe20007ffe0ff */
[----:B------:R-:W-:Y:S02]  /*cc50*/  ISETP.GE.U32.AND P0, PT, R74, 0x7f000001, PT ;  /* 0x7f0000014a00780c */ /* 0x000fe40003f06070 */
[----:B------:R-:W-:Y:S01]  /*cc60*/  ISETP.GE.U32.AND P1, PT, R118, 0x7f000001, PT ;  /* 0x7f0000017600780c */ /* 0x000fe20003f26070 */
[----:B------:R-:W-:-:S08]  /*cc70*/  ISETP.GE.U32.AND P4, PT, R82, 0x7f000001, PT ;  /* 0x7f0000015200780c */ /* 0x000fd00003f86070 */
[----:B------:R-:W-:Y:S02]  /*cc80*/  @P2 IADD3 R80, PT, PT, R80, -0x7f000001, RZ ;  /* 0x80ffffff50502810 */ /* 0x000fe40007ffe0ff */
[----:B------:R-:W-:Y:S02]  /*cc90*/  @P0 IADD3 R74, PT, PT, R74, -0x7f000001, RZ ;  /* 0x80ffffff4a4a0810 */ /* 0x000fe40007ffe0ff */
[----:B------:R-:W-:-:S03]  /*cca0*/  @P1 IADD3 R118, PT, PT, R118, -0x7f000001, RZ ;  /* 0x80ffffff76761810 */ /* 0x000fc60007ffe0ff */
[----:B------:R-:W-:Y:S01]  /*ccb0*/  ISETP.GE.U32.AND P0, PT, R74, 0x7f000001, PT ;  /* 0x7f0000014a00780c */ /* 0x000fe20003f06070 */
[----:B------:R-:W-:Y:S02]  /*ccc0*/  IADD3 R118, PT, PT, R118, R80, RZ ;  /* 0x0000005076767210 */ /* 0x000fe40007ffe0ff */
[----:B------:R1:W2:Y:S01]  /*ccd0*/  LD.E R80, desc[UR14][R72.64+0x5c] ;  /* 0x00005c0e48507980 */ /* 0x0002a2000c101900 */
[----:B------:R-:W-:Y:S01]  /*cce0*/  @P4 IADD3 R82, PT, PT, R82, -0x7f000001, RZ ;  /* 0x80ffffff52524810 */ /* 0x000fe20007ffe0ff */
[----:B------:R-:W-:-:S04]  /*ccf0*/  ISETP.GE.U32.AND P1, PT, R117, 0x7f000001, PT ;  /* 0x7f0000017500780c */ /* 0x000fc80003f26070 */
[----:B------:R-:W-:-:S04]  /*cd00*/  ISETP.GE.U32.AND P4, PT, R82, 0x7f000001, PT ;  /* 0x7f0000015200780c */ /* 0x000fc80003f86070 */
[----:B------:R-:W-:Y:S01]  /*cd10*/  @P0 IADD3 R74, PT, PT, R74, -0x7f000001, RZ ;  /* 0x80ffffff4a4a0810 */ /* 0x000fe20007ffe0ff */
[----:B------:R-:W-:-:S04]  /*cd20*/  ISETP.GE.U32.AND P0, PT, R97, 0x7f000001, PT ;  /* 0x7f0000016100780c */ /* 0x000fc80003f06070 */
[----:B------:R-:W-:Y:S01]  /*cd30*/  @P1 IADD3 R117, PT, PT, R117, -0x7f000001, RZ ;  /* 0x80ffffff75751810 */ /* 0x000fe20007ffe0ff */
[----:B------:R-:W-:-:S03]  /*cd40*/  ISETP.GE.U32.AND P1, PT, R99, 0x7f000001, PT ;  /* 0x7f0000016300780c */ /* 0x000fc60003f26070 */
[----:B------:R-:W-:-:S05]  /*cd50*/  @P4 IADD3 R82, PT, PT, R82, -0x7f000001, RZ ;  /* 0x80ffffff52524810 */ /* 0x000fca0007ffe0ff */
[----:B------:R-:W-:Y:S01]  /*cd60*/  @P0 IADD3 R97, PT, PT, R97, -0x7f000001, RZ ;  /* 0x80ffffff61610810 */ /* 0x000fe20007ffe0ff */
[----:B------:R-:W-:-:S04]  /*cd70*/  ISETP.GE.U32.AND P3, PT, R82, 0x7f000001, PT ;  /* 0x7f0000015200780c */ /* 0x000fc80003f66070 */
[----:B------:R-:W-:Y:S01]  /*cd80*/  ISETP.GE.U32.AND P0, PT, R97, 0x7f000001, PT ;  /* 0x7f0000016100780c */ /* 0x000fe20003f06070 */
[----:B------:R-:W-:Y:S01]  /*cd90*/  @P1 IADD3 R99, PT, PT, R99, -0x7f000001, RZ ;  /* 0x80ffffff63631810 */ /* 0x000fe20007ffe0ff */
[----:B------:R-:W-:-:S04]  /*cda0*/  ISETP.GE.U32.AND P4, PT, R85, 0x7f000001, PT ;  /* 0x7f0000015500780c */ /* 0x000fc80003f86070 */
[----:B------:R-:W-:-:S03]  /*cdb0*/  ISETP.GE.U32.AND P1, PT, R99, 0x7f000001, PT ;  /* 0x7f0000016300780c */ /* 0x000fc60003f26070 */
[----:B------:R-:W-:Y:S01]  /*cdc0*/  @P3 IADD3 R82, PT, PT, R82, -0x7f000001, RZ ;  /* 0x80ffffff52523810 */ /* 0x000fe20007ffe0ff */
[----:B------:R-:W-:Y:S01]  /*cdd0*/  ISETP.GE.U32.AND P3, PT, R100, 0x7f000001, PT ;  /* 0x7f0000016400780c */ /* 0x000fe20003f66070 */
[----:B0-----:R-:W-:Y:S02]  /*cde0*/  IMAD.WIDE.U32 R122, R83, UR6, RZ ;  /* 0x00000006537a7c25 */ /* 0x001fe4000f8e00ff */
[----:B------:R-:W-:Y:S02]  /*cdf0*/  @P0 IADD3 R97, PT, PT, R97, -0x7f000001, RZ ;  /* 0x80ffffff61610810 */ /* 0x000fe40007ffe0ff */
[----:B------:R-:W-:Y:S01]  /*ce00*/  IADD3 R12, PT, PT, R111, R12, RZ ;  /* 0x0000000c6f0c7210 */ /* 0x000fe20007ffe0ff */
[----:B------:R-:W-:Y:S01]  /*ce10*/  IMAD R111, R122, 0x7effffff, RZ ;  /* 0x7effffff7a6f7824 */ /* 0x000fe200078e02ff */
[----:B------:R-:W-:Y:S01]  /*ce20*/  IADD3 R89, PT, PT, R89, R82, RZ ;  /* 0x0000005259597210 */ /* 0x000fe20007ffe0ff */
[----:B------:R-:W-:Y:S01]  /*ce30*/  ISETP.GE.U32.AND P0, PT, R97, 0x7f000001, PT ;  /* 0x7f0000016100780c */ /* 0x000fe20003f06070 */
[----:B------:R-:W-:Y:S01]  /*ce40*/  @P4 IADD3 R85, PT, PT, R85, -0x7f000001, RZ ;  /* 0x80ffffff55554810 */ /* 0x000fe20007ffe0ff */
[----:B------:R-:W-:Y:S01]  /*ce50*/  IMAD.HI.U32 R82, R111, 0x7f000001, R122 ;  /* 0x7f0000016f527827 */ /* 0x000fe200078e007a */
[----:B------:R-:W-:-:S03]  /*ce60*/  @P1 IADD3 R99, PT, PT, R99, -0x7f000001, RZ ;  /* 0x80ffffff63631810 */ /* 0x000fc60007ffe0ff */
[----:B------:R-:W-:Y:S01]  /*ce70*/  IMAD.WIDE.U32 R122, R18, UR7, RZ ;  /* 0x00000007127a7c25 */ /* 0x000fe2000f8e00ff */
[----:B------:R-:W-:Y:S02]  /*ce80*/  @P3 IADD3 R100, PT, PT, R100, -0x7f000001, RZ ;  /* 0x80ffffff64643810 */ /* 0x000fe40007ffe0ff */
[----:B------:R-:W-:Y:S01]  /*ce90*/  IADD3 R109, PT, PT, R109, R85, RZ ;  /* 0x000000556d6d7210 */ /* 0x000fe20007ffe0ff */
[----:B------:R-:W-:Y:S01]  /*cea0*/  ISETP.GE.U32.AND P1, PT, R99, 0x7f000001, PT ;  /* 0x7f0000016300780c */ /* 0x000fe20003f26070 */
[----:B------:R-:W-:Y:S01]  /*ceb0*/  IMAD R85, R122, 0x7effffff, RZ ;  /* 0x7effffff7a557824 */ /* 0x000fe200078e02ff */
[----:B------:R-:W-:Y:S02]  /*cec0*/  IADD3 R100, PT, PT, R102, R100, RZ ;  /* 0x0000006466647210 */ /* 0x000fe40007ffe0ff */
[----:B------:R-:W-:Y:S01]  /*ced0*/  ISETP.GE.U32.AND P2, PT, R109, 0x7f000001, PT ;  /* 0x7f0000016d00780c */ /* 0x000fe20003f46070 */
[----:B------:R-:W-:Y:S01]  /*cee0*/  IMAD.HI.U32 R102, R85, 0x7f000001, R122 ;  /* 0x7f00000155667827 */ /* 0x000fe200078e007a */
[----:B------:R-:W-:-:S03]  /*cef0*/  @P0 IADD3 R97, PT, PT, R97, -0x7f000001, RZ ;  /* 0x80ffffff61610810 */ /* 0x000fc60007ffe0ff */
[----:B------:R-:W-:Y:S02]  /*cf00*/  IMAD.WIDE.U32 R122, R98, UR6, RZ ;  /* 0x00000006627a7c25 */ /* 0x000fe4000f8e00ff */
[----:B------:R-:W-:Y:S02]  /*cf10*/  ISETP.GE.U32.AND P0, PT, R97, 0x7f000001, PT ;  /* 0x7f0000016100780c */ /* 0x000fe40003f06070 */
[----:B------:R-:W-:Y:S01]  /*cf20*/  IMAD R111, R122, 0x7effffff, RZ ;  /* 0x7effffff7a6f7824 */ /* 0x000fe200078e02ff */
[----:B------:R-:W-:Y:S01]  /*cf30*/  ISETP.GE.U32.AND P3, PT, R119, 0x7f000001, PT ;  /* 0x7f0000017700780c */ /* 0x000fe20003f66070 */
[----:B------:R-:W-:Y:S02]  /*cf40*/  @P1 IADD3 R99, PT, PT, R99, -0x7f000001, RZ ;  /* 0x80ffffff63631810 */ /* 0x000fe40007ffe0ff */
[----:B------:R-:W-:-:S04]  /*cf50*/  IMAD.HI.U32 R111, R111, 0x7f000001, R122 ;  /* 0x7f0000016f6f7827 */ /* 0x000fc800078e007a */
[----:B------:R-:W-:Y:S01]  /*cf60*/  IMAD.WIDE.U32 R122, R83, UR7, RZ ;  /* 0x00000007537a7c25 */ /* 0x000fe2000f8e00ff */
[----:B------:R-:W-:Y:S01]  /*cf70*/  @P2 IADD3 R109, PT, PT, R109, -0x7f000001, RZ ;  /* 0x80ffffff6d6d2810 */ /* 0x000fe20007ffe0ff */
[----:B------:R-:W-:Y:S01]  /*cf80*/  ISETP.GE.U32.AND P2, PT, R118, 0x7f000001, PT ;  /* 0x7f0000017600780c */ /* 0x000fe20003f46070 */
[----:B------:R-:W-:Y:S01]  /*cf90*/  ISETP.GE.U32.AND P1, PT, R99, 0x7f000001, PT ;  /* 0x7f0000016300780c */ /* 0x000fe20003f26070 */
[----:B------:R-:W-:Y:S02]  /*cfa0*/  IMAD R85, R122, 0x7effffff, RZ ;  /* 0x7effffff7a557824 */ /* 0x000fe400078e02ff */
[----:B-1----:R-:W-:Y:S01]  /*cfb0*/  IMAD.WIDE.U32 R72, R87, UR8, RZ ;  /* 0x0000000857487c25 */ /* 0x002fe2000f8e00ff */
[----:B------:R-:W-:Y:S02]  /*cfc0*/  IADD3 R117, PT, PT, R74, R117, RZ ;  /* 0x000000754a757210 */ /* 0x000fe40007ffe0ff */
[----:B------:R-:W-:Y:S01]  /*cfd0*/  @P0 IADD3 R97, PT, PT, R97, -0x7f000001, RZ ;  /* 0x80ffffff61610810 */ /* 0x000fe20007ffe0ff */
[----:B------:R-:W-:Y:S01]  /*cfe0*/  IMAD.HI.U32 R74, R85, 0x7f000001, R122 ;  /* 0x7f000001554a7827 */ /* 0x000fe200078e007a */
[----:B------:R-:W-:-:S03]  /*cff0*/  @P3 IADD3 R119, PT, PT, R119, -0x7f000001, RZ ;  /* 0x80ffffff77773810 */ /* 0x000fc60007ffe0ff */
[----:B------:R-:W-:Y:S01]  /*d000*/  IMAD R85, R72, 0x7effffff, RZ ;  /* 0x7effffff48557824 */ /* 0x000fe200078e02ff */
[----:B------:R-:W-:Y:S01]  /*d010*/  ISETP.GE.U32.AND P3, PT, R110, 0x7f000001, PT ;  /* 0x7f0000016e00780c */ /* 0x000fe20003f66070 */
[----:B------:R-:W-:Y:S01]  /*d020*/  ISETP.GE.U32.AND P0, PT, R97, 0x7f000001, PT ;  /* 0x7f0000016100780c */ /* 0x000fe20003f06070 */
[----:B------:R-:W-:Y:S01]  /*d030*/  ISETP.GE.U32.AND P4, PT, R115, 0x7f000001, PT ;  /* 0x7f0000017300780c */ /* 0x000fe20003f86070 */
[----:B------:R-:W-:Y:S01]  /*d040*/  IMAD.HI.U32 R85, R85, 0x7f000001, R72 ;  /* 0x7f00000155557827 */ /* 0x000fe200078e0048 */
[----:B------:R-:W-:-:S03]  /*d050*/  IADD3 R119, PT, PT, R109, R119, RZ ;  /* 0x000000776d777210 */ /* 0x000fc60007ffe0ff */
[----:B------:R-:W-:Y:S01]  /*d060*/  IMAD.WIDE.U32 R72, R18, UR8, RZ ;  /* 0x0000000812487c25 */ /* 0x000fe2000f8e00ff */
[----:B------:R-:W-:Y:S02]  /*d070*/  @P2 IADD3 R118, PT, PT, R118, -0x7f000001, RZ ;  /* 0x80ffffff76762810 */ /* 0x000fe40007ffe0ff */
[----:B------:R-:W-:Y:S01]  /*d080*/  @P1 IADD3 R99, PT, PT, R99, -0x7f000001, RZ ;  /* 0x80ffffff63631810 */ /* 0x000fe20007ffe0ff */
[----:B------:R-:W-:Y:S01]  /*d090*/  ISETP.GE.U32.AND P2, PT, R100, 0x7f000001, PT ;  /* 0x7f0000016400780c */ /* 0x000fe20003f46070 */
[----:B------:R-:W-:-:S03]  /*d0a0*/  IMAD R109, R72, 0x7effffff, RZ ;  /* 0x7effffff486d7824 */ /* 0x000fc600078e02ff */
[----:B------:R-:W-:Y:S01]  /*d0b0*/  ISETP.GE.U32.AND P1, PT, R99, 0x7f000001, PT ;  /* 0x7f0000016300780c */ /* 0x000fe20003f26070 */
[----:B------:R-:W-:Y:S01]  /*d0c0*/  IMAD.HI.U32 R109, R109, 0x7f000001, R72 ;  /* 0x7f0000016d6d7827 */ /* 0x000fe200078e0048 */
[----:B------:R-:W-:-:S03]  /*d0d0*/  @P3 IADD3 R110, PT, PT, R110, -0x7f000001, RZ ;  /* 0x80ffffff6e6e3810 */ /* 0x000fc60007ffe0ff */
[----:B------:R-:W-:Y:S01]  /*d0e0*/  IMAD.WIDE.U32 R72, R87, UR9, RZ ;  /* 0x0000000957487c25 */ /* 0x000fe2000f8e00ff */
[----:B------:R-:W-:Y:S02]  /*d0f0*/  @P0 IADD3 R97, PT, PT, R97, -0x7f000001, RZ ;  /* 0x80ffffff61610810 */ /* 0x000fe40007ffe0ff */
[----:B------:R-:W-:Y:S01]  /*d100*/  @P4 IADD3 R115, PT, PT, R115, -0x7f000001, RZ ;  /* 0x80ffffff73734810 */ /* 0x000fe20007ffe0ff */
[----:B------:R-:W-:Y:S01]  /*d110*/  ISETP.GE.U32.AND P4, PT, R117, 0x7f000001, PT ;  /* 0x7f0000017500780c */ /* 0x000fe20003f86070 */
[----:B------:R-:W-:Y:S01]  /*d120*/  IMAD R123, R72, 0x7effffff, RZ ;  /* 0x7effffff487b7824 */ /* 0x000fe200078e02ff */
[----:B------:R-:W-:Y:S02]  /*d130*/  IADD3 R118, PT, PT, R118, R110, RZ ;  /* 0x0000006e76767210 */ /* 0x000fe40007ffe0ff */
[----:B------:R-:W-:Y:S01]  /*d140*/  @P2 IADD3 R100, PT, PT, R100, -0x7f000001, RZ ;  /* 0x80ffffff64642810 */ /* 0x000fe20007ffe0ff */
[----:B------:R-:W-:Y:S01]  /*d150*/  IMAD.HI.U32 R110, R123, 0x7f000001, R72 ;  /* 0x7f0000017b6e7827 */ /* 0x000fe200078e0048 */
[----:B------:R-:W-:-:S02]  /*d160*/  IADD3 R72, PT, PT, R97, UR10, RZ ;  /* 0x0000000a61487c10 */ /* 0x000fc4000fffe0ff */
[----:B------:R-:W-:Y:S02]  /*d170*/  @P1 IADD3 R99, PT, PT, R99, -0x7f000001, RZ ;  /* 0x80ffffff63631810 */ /* 0x000fe40007ffe0ff */
[----:B------:R-:W-:Y:S01]  /*d180*/  IADD3 R100, PT, PT, R100, R115, RZ ;  /* 0x0000007364647210 */ /* 0x000fe20007ffe0ff */
[----:B------:R-:W-:Y:S01]  /*d190*/  ISETP.GE.U32.AND P1, PT, R93, 0x7f000001, PT ;  /* 0x7f0000015d00780c */ /* 0x000fe20003f26070 */
[----:B------:R-:W-:Y:S01]  /*d1a0*/  ISETP.GE.U32.AND P0, PT, R72, 0x7f000001, PT ;  /* 0x7f0000014800780c */ /* 0x000fe20003f06070 */
[----:B------:R-:W-:Y:S01]  /*d1b0*/  ISETP.GE.U32.AND P3, PT, R113, 0x7f000001, PT ;  /* 0x7f0000017100780c */ /* 0x000fe20003f66070 */
[----:B------:R-:W-:Y:S01]  /*d1c0*/  @P4 IADD3 R117, PT, PT, R117, -0x7f000001, RZ ;  /* 0x80ffffff75754810 */ /* 0x000fe20007ffe0ff */
[----:B------:R-:W-:Y:S01]  /*d1d0*/  ISETP.GE.U32.AND P2, PT, R95, 0x7f000001, PT ;  /* 0x7f0000015f00780c */ /* 0x000fe20003f46070 */
[----:B------:R-:W-:Y:S01]  /*d1e0*/  ISETP.GE.U32.AND P4, PT, R100, 0x7f000001, PT ;  /* 0x7f0000016400780c */ /* 0x000fe20003f86070 */
[----:B------:R-:W-:-:S07]  /*d1f0*/  ISETP.GE.U32.AND P5, PT, R118, 0x7f000001, PT ;  /* 0x7f0000017600780c */ /* 0x000fce0003fa6070 */
[----:B------:R-:W-:Y:S01]  /*d200*/  @P1 IADD3 R93, PT, PT, R93, -0x7f000001, RZ ;  /* 0x80ffffff5d5d1810 */ /* 0x000fe20007ffe0ff */
[----:B------:R-:W-:Y:S01]  /*d210*/  ISETP.GE.U32.AND P1, PT, R94, 0x7f000001, PT ;  /* 0x7f0000015e00780c */ /* 0x000fe20003f26070 */
[----:B------:R-:W-:Y:S01]  /*d220*/  @P0 IADD3 R72, PT, PT, R72, -0x7f000001, RZ ;  /* 0x80ffffff48480810 */ /* 0x000fe20007ffe0ff */
[----:B------:R-:W-:Y:S01]  /*d230*/  ISETP.GE.U32.AND P0, PT, R96, 0x7f000001, PT ;  /* 0x7f0000016000780c */ /* 0x000fe20003f06070 */
[----:B------:R-:W-:Y:S02]  /*d240*/  @P3 IADD3 R113, PT, PT, R113, -0x7f000001, RZ ;  /* 0x80ffffff71713810 */ /* 0x000fe40007ffe0ff */
[----:B------:R-:W-:Y:S02]  /*d250*/  @P2 IADD3 R95, PT, PT, R95, -0x7f000001, RZ ;  /* 0x80ffffff5f5f2810 */ /* 0x000fe40007ffe0ff */
[----:B------:R-:W-:Y:S02]  /*d260*/  @P4 IADD3 R100, PT, PT, R100, -0x7f000001, RZ ;  /* 0x80ffffff64644810 */ /* 0x000fe40007ffe0ff */
[----:B------:R-:W-:-:S02]  /*d270*/  IADD3 R113, PT, PT, R117, R113, RZ ;  /* 0x0000007175717210 */ /* 0x000fc40007ffe0ff */
[----:B------:R-:W-:Y:S01]  /*d280*/  IADD3 R95, PT, PT, R100, R95, RZ ;  /* 0x0000005f645f7210 */ /* 0x000fe20007ffe0ff */
[----:B------:R-:W-:Y:S01]  /*d290*/  ISETP.GE.U32.AND P6, PT, R119, 0x7f000001, PT ;  /* 0x7f0000017700780c */ /* 0x000fe20003fc6070 */
[----:B------:R-:W-:Y:S01]  /*d2a0*/  @P1 IADD3 R94, PT, PT, R94, -0x7f000001, RZ ;  /* 0x80ffffff5e5e1810 */ /* 0x000fe20007ffe0ff */
[----:B------:R-:W-:Y:S01]  /*d2b0*/  ISETP.GE.U32.AND P3, PT, R113, 0x7f000001, PT ;  /* 0x7f0000017100780c */ /* 0x000fe20003f66070 */
[----:B------:R-:W-:Y:S01]  /*d2c0*/  @P0 IADD3 R96, PT, PT, R96, -0x7f000001, RZ ;  /* 0x80ffffff60600810 */ /* 0x000fe20007ffe0ff */
[----:B------:R-:W-:Y:S01]  /*d2d0*/  ISETP.GE.U32.AND P0, PT, R90, 0x7f000001, PT ;  /* 0x7f0000015a00780c */ /* 0x000fe20003f06070 */
[----:B------:R-:W-:Y:S01]  /*d2e0*/  ISETP.GE.U32.AND P1, PT, R95, 0x7f000001, PT ;  /* 0x7f0000015f00780c */ /* 0x000fe20003f26070 */
[----:B------:R-:W-:Y:S02]  /*d2f0*/  @P5 IADD3 R118, PT, PT, R118, -0x7f000001, RZ ;  /* 0x80ffffff76765810 */ /* 0x000fe40007ffe0ff */
[----:B------:R-:W-:Y:S01]  /*d300*/  IADD3 R97, PT, PT, R72, R99, RZ ;  /* 0x0000006348617210 */ /* 0x000fe20007ffe0ff */
[----:B------:R-:W-:Y:S01]  /*d310*/  ISETP.GE.U32.AND P4, PT, R89, 0x7f000001, PT ;  /* 0x7f0000015900780c */ /* 0x000fe20003f86070 */
[----:B------:R-:W-:-:S03]  /*d320*/  IADD3 R99, PT, PT, R118, R93, RZ ;  /* 0x0000005d76637210 */ /* 0x000fc60007ffe0ff */
[----:B------:R-:W-:Y:S02]  /*d330*/  @P6 IADD3 R119, PT, PT, R119, -0x7f000001, RZ ;  /* 0x80ffffff77776810 */ /* 0x000fe40007ffe0ff */
[----:B------:R-:W-:Y:S02]  /*d340*/  @P3 IADD3 R113, PT, PT, R113, -0x7f000001, RZ ;  /* 0x80ffffff71713810 */ /* 0x000fe40007ffe0ff */
[----:B------:R-:W-:Y:S02]  /*d350*/  @P0 IADD3 R90, PT, PT, R90, -0x7f000001, RZ ;  /* 0x80ffffff5a5a0810 */ /* 0x000fe40007ffe0ff */
[----:B------:R-:W-:Y:S01]  /*d360*/  @P1 IADD3 R95, PT, PT, R95, -0x7f000001, RZ ;  /* 0x80ffffff5f5f1810 */ /* 0x000fe20007ffe0ff */
[----:B------:R-:W-:Y:S01]  /*d370*/  ISETP.GE.U32.AND P0, PT, R12, 0x7f000001, PT ;  /* 0x7f0000010c00780c */ /* 0x000fe20003f06070 */
[----:B------:R-:W-:Y:S01]  /*d380*/  ISETP.GE.U32.AND P1, PT, R99, 0x7f000001, PT ;  /* 0x7f0000016300780c */ /* 0x000fe20003f26070 */
[----:B------:R-:W-:Y:S02]  /*d390*/  IADD3 R100, PT, PT, R119, R96, RZ ;  /* 0x0000006077647210 */ /* 0x000fe40007ffe0ff */
[----:B------:R-:W-:-:S02]  /*d3a0*/  IADD3 R96, PT, PT, R113, R94, RZ ;  /* 0x0000005e71607210 */ /* 0x000fc40007ffe0ff */
[----:B------:R-:W-:Y:S01]  /*d3b0*/  @P4 IADD3 R89, PT, PT, R89, -0x7f000001, RZ ;  /* 0x80ffffff59594810 */ /* 0x000fe20007ffe0ff */
[----:B------:R-:W-:Y:S01]  /*d3c0*/  ISETP.GE.U32.AND P2, PT, R11, 0x7f000001, PT ;  /* 0x7f0000010b00780c */ /* 0x000fe20003f46070 */
[----:B------:R-:W-:Y:S01]  /*d3d0*/  ISETP.GE.U32.AND P6, PT, R97, 0x7f000001, PT ;  /* 0x7f0000016100780c */ /* 0x000fe20003fc6070 */
[----:B------:R-:W-:Y:S01]  /*d3e0*/  ISETP.GE.U32.AND P4, PT, R95, R90, PT ;  /* 0x0000005a5f00720c */ /* 0x000fe20003f86070 */
[----:B------:R-:W-:Y:S01]  /*d3f0*/  ISETP.GE.U32.AND P5, PT, R96, 0x7f000001, PT ;  /* 0x7f0000016000780c */ /* 0x000fe20003fa6070 */
[----:B------:R-:W-:Y:S02]  /*d400*/  ISETP.GE.U32.AND P3, PT, R100, 0x7f000001, PT ;  /* 0x7f0000016400780c */ /* 0x000fe40003f66070 */
[----:B------:R-:W-:Y:S02]  /*d410*/  @P0 IADD3 R12, PT, PT, R12, -0x7f000001, RZ ;  /* 0x80ffffff0c0c0810 */ /* 0x000fe40007ffe0ff */
[----:B------:R-:W-:Y:S02]  /*d420*/  @P1 IADD3 R99, PT, PT, R99, -0x7f000001, RZ ;  /* 0x80ffffff63631810 */ /* 0x000fe40007ffe0ff */
[----:B------:R-:W-:-:S03]  /*d430*/  IADD3 R94, PT, PT, -R90, R95, RZ ;  /* 0x0000005f5a5e7210 */ /* 0x000fc60007ffe1ff */
[----:B------:R-:W-:Y:S01]  /*d440*/  ISETP.GE.U32.AND P1, PT, R99, R12, PT ;  /* 0x0000000c6300720c */ /* 0x000fe20003f26070 */
[----:B------:R-:W-:Y:S02]  /*d450*/  @P2 IADD3 R11, PT, PT, R11, -0x7f000001, RZ ;  /* 0x80ffffff0b0b2810 */ /* 0x000fe40007ffe0ff */
[----:B------:R-:W-:Y:S02]  /*d460*/  @P6 IADD3 R97, PT, PT, R97, -0x7f000001, RZ ;  /* 0x80ffffff61616810 */ /* 0x000fe40007ffe0ff */
[----:B------:R-:W-:Y:S02]  /*d470*/  @P5 IADD3 R96, PT, PT, R96, -0x7f000001, RZ ;  /* 0x80ffffff60605810 */ /* 0x000fe40007ffe0ff */
[----:B------:R-:W-:Y:S01]  /*d480*/  @!P4 IADD3 R94, PT, PT, R94, 0x7f000001, RZ ;  /* 0x7f0000015e5ec810 */ /* 0x000fe20007ffe0ff */
[----:B------:R-:W-:Y:S01]  /*d490*/  ISETP.GE.U32.AND P2, PT, R19, 0x7f000001, PT ;  /* 0x7f0000011300780c */ /* 0x000fe20003f46070 */
[----:B------:R-:W-:Y:S02]  /*d4a0*/  @P3 IADD3 R100, PT, PT, R100, -0x7f000001, RZ ;  /* 0x80ffffff64643810 */ /* 0x000fe40007ffe0ff */
[----:B------:R-:W-:Y:S01]  /*d4b0*/  IADD3 R99, PT, PT, -R12, R99, RZ ;  /* 0x000000630c637210 */ /* 0x000fe20007ffe1ff */
[----:B------:R-:W-:Y:S01]  /*d4c0*/  ISETP.GE.U32.AND P0, PT, R96, R97, PT ;  /* 0x000000616000720c */ /* 0x000fe20003f06070 */
[----:B---3--:R-:W-:Y:S01]  /*d4d0*/  IMAD.WIDE.U32 R118, R5, R94, RZ ;  /* 0x0000005e05767225 */ /* 0x008fe200078e00ff */
[----:B------:R-:W-:-:S03]  /*d4e0*/  ISETP.GE.U32.AND P3, PT, R100, R89, PT ;  /* 0x000000596400720c */ /* 0x000fc60003f66070 */
[----:B------:R-:W-:Y:S01]  /*d4f0*/  IMAD R93, R11, 0x6, RZ ;  /* 0x000000060b5d7824 */ /* 0x000fe200078e02ff */
[----:B------:R-:W-:Y:S01]  /*d500*/  @!P1 IADD3 R99, PT, PT, R99, 0x7f000001, RZ ;  /* 0x7f00000163639810 */ /* 0x000fe20007ffe0ff */
[----:B------:R-:W-:Y:S01]  /*d510*/  IMAD.WIDE.U32 R72, R11, 0x5fffffa, RZ ;  /* 0x05fffffa0b487825 */ /* 0x000fe200078e00ff */
[----:B------:R-:W-:-:S03]  /*d520*/  IADD3 R97, PT, PT, -R97, R96, RZ ;  /* 0x0000006061617210 */ /* 0x000fc60007ffe1ff */
[----:B------:R-:W-:Y:S01]  /*d530*/  IMAD R11, R118, 0x7effffff, RZ ;  /* 0x7effffff760b7824 */ /* 0x000fe200078e02ff */
[----:B------:R-:W-:-:S03]  /*d540*/  @P2 IADD3 R19, PT, PT, R19, -0x7f000001, RZ ;  /* 0x80ffffff13132810 */ /* 0x000fc60007ffe0ff */
[----:B------:R-:W-:Y:S01]  /*d550*/  IMAD.HI.U32 R96, R11, 0x7f000001, R118 ;  /* 0x7f0000010b607827 */ /* 0x000fe200078e0076 */
[----:B------:R-:W-:-:S03]  /*d560*/  IADD3 R90, PT, PT, -R89, R100, RZ ;  /* 0x00000064595a7210 */ /* 0x000fc60007ffe1ff */
[----:B------:R-:W-:Y:S01]  /*d570*/  IMAD.WIDE.U32 R118, R5, R99, RZ ;  /* 0x0000006305767225 */ /* 0x000fe200078e00ff */
[----:B------:R-:W-:-:S03]  /*d580*/  @!P0 IADD3 R97, PT, PT, R97, 0x7f000001, RZ ;  /* 0x7f00000161618810 */ /* 0x000fc60007ffe0ff */
[----:B------:R-:W-:Y:S01]  /*d590*/  IMAD.HI.U32 R93, R93, 0x7f000001, R72 ;  /* 0x7f0000015d5d7827 */ /* 0x000fe200078e0048 */
[----:B------:R-:W-:-:S03]  /*d5a0*/  @!P3 IADD3 R90, PT, PT, R90, 0x7f000001, RZ ;  /* 0x7f0000015a5ab810 */ /* 0x000fc60007ffe0ff */
[----:B------:R-:W-:Y:S02]  /*d5b0*/  IMAD R89, R118, 0x7effffff, RZ ;  /* 0x7effffff76597824 */ /* 0x000fe400078e02ff */
[----:B------:R-:W-:-:S04]  /*d5c0*/  IMAD.WIDE.U32 R72, R19, 0x5fffffa, RZ ;  /* 0x05fffffa13487825 */ /* 0x000fc800078e00ff */
[----:B------:R-:W-:Y:S02]  /*d5d0*/  IMAD R19, R19, 0x6, RZ ;  /* 0x0000000613137824 */ /* 0x000fe400078e02ff */
[----:B------:R-:W-:-:S04]  /*d5e0*/  IMAD.HI.U32 R89, R89, 0x7f000001, R118 ;  /* 0x7f00000159597827 */ /* 0x000fc800078e0076 */
[----:B----4-:R-:W-:-:S04]  /*d5f0*/  IMAD.WIDE.U32 R118, R16, R97, RZ ;  /* 0x0000006110767225 */ /* 0x010fc800078e00ff */
[----:B------:R-:W-:-:S04]  /*d600*/  IMAD.HI.U32 R115, R19, 0x7f000001, R72 ;  /* 0x7f00000113737827 */ /* 0x000fc800078e0048 */
[----:B------:R-:W-:-:S04]  /*d610*/  IMAD.WIDE.U32 R72, R5, R90, RZ ;  /* 0x0000005a05487225 */ /* 0x000fc800078e00ff */
[----:B------:R-:W-:Y:S02]  /*d620*/  IMAD R19, R118, 0x7effffff, RZ ;  /* 0x7effffff76137824 */ /* 0x000fe400078e02ff */
[----:B------:R-:W-:Y:S02]  /*d630*/  IMAD R11, R72, 0x7effffff, RZ ;  /* 0x7effffff480b7824 */ /* 0x000fe400078e02ff */
[----:B------:R-:W-:-:S04]  /*d640*/  IMAD.WIDE.U32 R122, R5, R97, RZ ;  /* 0x00000061057a7225 */ /* 0x000fc800078e00ff */
[----:B------:R-:W-:-:S04]  /*d650*/  IMAD.HI.U32 R19, R19, 0x7f000001, R118 ;  /* 0x7f00000113137827 */ /* 0x000fc800078e0076 */
[----:B------:R-:W-:-:S04]  /*d660*/  IMAD.WIDE.U32 R118, R16, R99, RZ ;  /* 0x0000006310767225 */ /* 0x000fc800078e00ff */
[----:B------:R-:W-:-:S04]  /*d670*/  IMAD.HI.U32 R73, R11, 0x7f000001, R72 ;  /* 0x7f0000010b497827 */ /* 0x000fc800078e0048 */
[----:B------:R-:W-:Y:S02]  /*d680*/  IMAD R11, R122, 0x7effffff, RZ ;  /* 0x7effffff7a0b7824 */ /* 0x000fe400078e02ff */
[----:B------:R-:W-:Y:S02]  /*d690*/  IMAD R5, R118, 0x7effffff, RZ ;  /* 0x7effffff76057824 */ /* 0x000fe400078e02ff */
[----:B------:R-:W-:-:S04]  /*d6a0*/  IMAD.HI.U32 R12, R11, 0x7f000001, R122 ;  /* 0x7f0000010b0c7827 */ /* 0x000fc800078e007a */
[----:B------:R-:W-:-:S04]  /*d6b0*/  IMAD.HI.U32 R11, R5, 0x7f000001, R118 ;  /* 0x7f000001050b7827 */ /* 0x000fc800078e0076 */
[----:B------:R-:W-:Y:S01]  /*d6c0*/  IMAD.WIDE.U32 R118, R16, R94, RZ ;  /* 0x0000005e10767225 */ /* 0x000fe200078e00ff */
[----:B------:R-:W-:-:S03]  /*d6d0*/  ISETP.GE.U32.AND P0, PT, R11, 0x7f000001, PT ;  /* 0x7f0000010b00780c */ /* 0x000fc60003f06070 */
[----:B------:R-:W-:-:S04]  /*d6e0*/  IMAD R5, R118, 0x7effffff, RZ ;  /* 0x7effffff76057824 */ /* 0x000fc800078e02ff */
[----:B------:R-:W-:-:S04]  /*d6f0*/  IMAD.HI.U32 R72, R5, 0x7f000001, R118 ;  /* 0x7f00000105487827 */ /* 0x000fc800078e0076 */
[----:B------:R-:W-:Y:S02]  /*d700*/  IMAD.WIDE.U32 R118, R16, R90, RZ ;  /* 0x0000005a10767225 */ /* 0x000fe400078e00ff */
[----:B------:R-:W-:Y:S02]  /*d710*/  @P0 IADD3 R11, PT, PT, R11, -0x7f000001, RZ ;  /* 0x80ffffff0b0b0810 */ /* 0x000fe40007ffe0ff */
[----:B------:R-:W-:-:S04]  /*d720*/  IMAD R5, R118, 0x7effffff, RZ ;  /* 0x7effffff76057824 */ /* 0x000fc800078e02ff */
[----:B------:R-:W-:-:S04]  /*d730*/  IMAD.HI.U32 R16, R5, 0x7f000001, R118 ;  /* 0x7f00000105107827 */ /* 0x000fc800078e0076 */
[----:B------:R-:W-:-:S04]  /*d740*/  IMAD.WIDE.U32 R118, R11, 0x5fffffa, RZ ;  /* 0x05fffffa0b767825 */ /* 0x000fc800078e00ff */
[----:B------:R-:W-:-:S04]  /*d750*/  IMAD R11, R11, 0x6, RZ ;  /* 0x000000060b0b7824 */ /* 0x000fc800078e02ff */
[----:B------:R-:W-:-:S04]  /*d760*/  IMAD.HI.U32 R11, R11, 0x7f000001, R118 ;  /* 0x7f0000010b0b7827 */ /* 0x000fc800078e0076 */
[----:B--2---:R-:W-:-:S04]  /*d770*/  IMAD.WIDE.U32 R118, R88, R90, RZ ;  /* 0x0000005a58767225 */ /* 0x004fc800078e00ff */
[----:B------:R-:W-:-:S04]  /*d780*/  IMAD R5, R118, 0x7effffff, RZ ;  /* 0x7effffff76057824 */ /* 0x000fc800078e02ff */
[----:B------:R-:W-:-:S04]  /*d790*/  IMAD.HI.U32 R5, R5, 0x7f000001, R118 ;  /* 0x7f00000105057827 */ /* 0x000fc800078e0076 */
[----:B------:R-:W-:-:S04]  /*d7a0*/  IMAD.WIDE.U32 R118, R88, R97, RZ ;  /* 0x0000006158767225 */ /* 0x000fc800078e00ff */
        /* <DEDUP_REMOVED lines=8> */
[----:B------:R-:W-:-:S04]  /*d830*/  IMAD.WIDE.U32 R118, R88, R94, RZ ;  /* 0x0000005e58767225 */ /* 0x000fc800078e00ff */
[----:B------:R-:W-:-:S04]  /*d840*/  IMAD.WIDE.U32 R122, R5, 0x5fffffa, RZ ;  /* 0x05fffffa057a7825 */ /* 0x000fc800078e00ff */
[----:B------:R-:W-:Y:S02]  /*d850*/  IMAD R95, R118, 0x7effffff, RZ ;  /* 0x7effffff765f7824 */ /* 0x000fe400078e02ff */
[----:B------:R-:W-:Y:S01]  /*d860*/  IMAD R5, R5, 0x6, RZ ;  /* 0x0000000605057824 */ /* 0x000fe200078e02ff */
[----:B------:R-:W-:Y:S01]  /*d870*/  @P1 IADD3 R113, PT, PT, R113, -0x7f000001, RZ ;  /* 0x80ffffff71711810 */ /* 0x000fe20007ffe0ff */
[----:B------:R-:W-:-:S04]  /*d880*/  IMAD.HI.U32 R118, R95, 0x7f000001, R118 ;  /* 0x7f0000015f767827 */ /* 0x000fc800078e0076 */
[----:B------:R-:W-:-:S04]  /*d890*/  IMAD.HI.U32 R95, R5, 0x7f000001, R122 ;  /* 0x7f000001055f7827 */ /* 0x000fc800078e007a */
[----:B------:R-:W-:-:S04]  /*d8a0*/  IMAD.WIDE.U32 R122, R113, 0x5fffffa, RZ ;  /* 0x05fffffa717a7825 */ /* 0x000fc800078e00ff */
[----:B------:R-:W-:-:S04]  /*d8b0*/  IMAD R5, R113, 0x6, RZ ;  /* 0x0000000671057824 */ /* 0x000fc800078e02ff */
[----:B------:R-:W-:-:S04]  /*d8c0*/  IMAD.HI.U32 R5, R5, 0x7f000001, R122 ;  /* 0x7f00000105057827 */ /* 0x000fc800078e007a */
[----:B------:R-:W-:-:S04]  /*d8d0*/  IMAD.WIDE.U32 R122, R80, R97, RZ ;  /* 0x00000061507a7225 */ /* 0x000fc800078e00ff */
        /* <DEDUP_REMOVED lines=8> */
[----:B------:R-:W-:Y:S01]  /*d960*/  IMAD.WIDE.U32 R122, R10, R83, RZ ;  /* 0x000000530a7a7225 */ /* 0x000fe200078e00ff */
[----:B------:R-:W-:-:S03]  /*d970*/  ISETP.GE.U32.AND P1, PT, R94, 0x7f000001, PT ;  /* 0x7f0000015e00780c */ /* 0x000fc60003f26070 */
[----:B------:R-:W-:Y:S01]  /*d980*/  IMAD R113, R122, 0x7effffff, RZ ;  /* 0x7effffff7a717824 */ /* 0x000fe200078e02ff */
[----:B------:R-:W-:-:S03]  /*d990*/  ISETP.GE.U32.AND P0, PT, R97, 0x7f000001, PT ;  /* 0x7f0000016100780c */ /* 0x000fc60003f06070 */
[----:B------:R-:W-:-:S04]  /*d9a0*/  IMAD.HI.U32 R90, R113, 0x7f000001, R122 ;  /* 0x7f000001715a7827 */ /* 0x000fc800078e007a */
[----:B------:R-:W-:-:S04]  /*d9b0*/  IMAD.WIDE.U32 R122, R80, R99, RZ ;  /* 0x00000063507a7225 */ /* 0x000fc800078e00ff */
[----:B------:R-:W-:Y:S01]  /*d9c0*/  IMAD R99, R122, 0x7effffff, RZ ;  /* 0x7effffff7a637824 */ /* 0x000fe200078e02ff */
[----:B------:R-:W-:Y:S01]  /*d9d0*/  @P1 IADD3 R94, PT, PT, R94, -0x7f000001, RZ ;  /* 0x80ffffff5e5e1810 */ /* 0x000fe20007ffe0ff */
[----:B------:R-:W-:Y:S02]  /*d9e0*/  ISETP.GE.U32.AND P1, PT, R57, 0x7f000001, PT ;  /* 0x7f0000013900780c */ /* 0x000fe40003f26070 */
[----:B------:R-:W-:Y:S01]  /*d9f0*/  IMAD.HI.U32 R80, R99, 0x7f000001, R122 ;  /* 0x7f00000163507827 */ /* 0x000fe200078e007a */
[----:B------:R-:W-:-:S04]  /*da00*/  @P0 IADD3 R97, PT, PT, R97, -0x7f000001, RZ ;  /* 0x80ffffff61610810 */ /* 0x000fc80007ffe0ff */
[----:B------:R-:W-:-:S06]  /*da10*/  ISETP.GE.U32.AND P0, PT, R80, 0x7f000001, PT ;  /* 0x7f0000015000780c */ /* 0x000fcc0003f06070 */
[----:B------:R-:W-:Y:S01]  /*da20*/  @P1 IADD3 R57, PT, PT, R57, -0x7f000001, RZ ;  /* 0x80ffffff39391810 */ /* 0x000fe20007ffe0ff */
[----:B------:R-:W-:Y:S01]  /*da30*/  ISETP.GE.U32.AND P1, PT, R79, 0x7f000001, PT ;  /* 0x7f0000014f00780c */ /* 0x000fe20003f26070 */
[----:B------:R-:W-:-:S05]  /*da40*/  IMAD.WIDE.U32 R122, R97, 0x5fffffa, RZ ;  /* 0x05fffffa617a7825 */ /* 0x000fca00078e00ff */
[----:B------:R-:W-:Y:S01]  /*da50*/  @P0 IADD3 R80, PT, PT, R80, -0x7f000001, RZ ;  /* 0x80ffffff50500810 */ /* 0x000fe20007ffe0ff */
[----:B------:R-:W-:Y:S01]  /*da60*/  ISETP.GE.U32.AND P0, PT, R57, 0x7f000001, PT ;  /* 0x7f0000013900780c */ /* 0x000fe20003f06070 */
[----:B------:R-:W-:-:S04]  /*da70*/  IMAD R97, R97, 0x6, RZ ;  /* 0x0000000661617824 */ /* 0x000fc800078e02ff */
[----:B------:R-:W-:Y:S01]  /*da80*/  IMAD.HI.U32 R99, R97, 0x7f000001, R122 ;  /* 0x7f00000161637827 */ /* 0x000fe200078e007a */
[----:B------:R-:W-:-:S03]  /*da90*/  @P1 IADD3 R79, PT, PT, R79, -0x7f000001, RZ ;  /* 0x80ffffff4f4f1810 */ /* 0x000fc60007ffe0ff */
[----:B------:R-:W-:-:S04]  /*daa0*/  IMAD.WIDE.U32 R122, R94, 0x5fffffa, RZ ;  /* 0x05fffffa5e7a7825 */ /* 0x000fc800078e00ff */
[----:B------:R-:W-:Y:S01]  /*dab0*/  IMAD R119, R94, 0x6, RZ ;  /* 0x000000065e777824 */ /* 0x000fe200078e02ff */
[----:B------:R-:W-:Y:S01]  /*dac0*/  @P0 IADD3 R57, PT, PT, R57, -0x7f000001, RZ ;  /* 0x80ffffff39390810 */ /* 0x000fe20007ffe0ff */
[----:B------:R-:W-:Y:S02]  /*dad0*/  IMAD R117, R80, 0x6, RZ ;  /* 0x0000000650757824 */ /* 0x000fe400078e02ff */
[----:B------:R-:W-:-:S04]  /*dae0*/  IMAD.HI.U32 R119, R119, 0x7f000001, R122 ;  /* 0x7f00000177777827 */ /* 0x000fc800078e007a */
[----:B------:R-:W-:Y:S01]  /*daf0*/  IMAD.WIDE.U32 R122, R80, 0x5fffffa, RZ ;  /* 0x05fffffa507a7825 */ /* 0x000fe200078e00ff */
[----:B------:R-:W-:Y:S01]  /*db00*/  IADD3 R80, PT, PT, R57, R79, RZ ;  /* 0x0000004f39507210 */ /* 0x000fe20007ffe0ff */
[----:B------:R-:W-:-:S04]  /*db10*/  ISETP.GE.U32.AND P1, PT, R9, 0x7f000001, PT ;  /* 0x7f0000010900780c */ /* 0x000fc80003f26070 */
[----:B------:R-:W-:Y:S01]  /*db20*/  ISETP.GE.U32.AND P0, PT, R80, 0x7f000001, PT ;  /* 0x7f0000015000780c */ /* 0x000fe20003f06070 */
[----:B------:R-:W-:Y:S01]  /*db30*/  IMAD.HI.U32 R117, R117, 0x7f000001, R122 ;  /* 0x7f00000175757827 */ /* 0x000fe200078e007a */
[----:B------:R-:W-:-:S07]  /*db40*/  ISETP.GE.U32.AND P2, PT, R75, 0x7f000001, PT ;  /* 0x7f0000014b00780c */ /* 0x000fce0003f46070 */
[----:B------:R-:W-:-:S04]  /*db50*/  @P1 IADD3 R9, PT, PT, R9, -0x7f000001, RZ ;  /* 0x80ffffff09091810 */ /* 0x000fc80007ffe0ff */
[----:B------:R-:W-:Y:S01]  /*db60*/  @P0 IADD3 R80, PT, PT, R80, -0x7f000001, RZ ;  /* 0x80ffffff50500810 */ /* 0x000fe20007ffe0ff */
[----:B------:R-:W-:-:S03]  /*db70*/  IMAD.WIDE.U32 R122, R14, R18, RZ ;  /* 0x000000120e7a7225 */ /* 0x000fc600078e00ff */
[----:B------:R-:W-:Y:S01]  /*db80*/  IADD3 R80, PT, PT, R80, R9, RZ ;  /* 0x0000000950507210 */ /* 0x000fe20007ffe0ff */
[----:B------:R-:W-:Y:S01]  /*db90*/  IMAD R97, R122, 0x7effffff, RZ ;  /* 0x7effffff7a617824 */ /* 0x000fe200078e02ff */
[----:B------:R-:W-:Y:S01]  /*dba0*/  ISETP.GE.U32.AND P1, PT, R101, 0x7f000001, PT ;  /* 0x7f0000016500780c */ /* 0x000fe20003f26070 */
[----:B------:R-:W-:Y:S01]  /*dbb0*/  @P2 IADD3 R75, PT, PT, R75, -0x7f000001, RZ ;  /* 0x80ffffff4b4b2810 */ /* 0x000fe20007ffe0ff */
[----:B------:R0:W2:Y:S01]  /*dbc0*/  LDG.E R9, desc[UR14][R6.64+0x4] ;  /* 0x0000040e06097981 */ /* 0x0000a2000c1e1900 */
[----:B------:R-:W-:Y:S01]  /*dbd0*/  ISETP.GE.U32.AND P0, PT, R80, 0x7f000001, PT ;  /* 0x7f0000015000780c */ /* 0x000fe20003f06070 */
[----:B------:R-:W-:-:S04]  /*dbe0*/  IMAD.HI.U32 R94, R97, 0x7f000001, R122 ;  /* 0x7f000001615e7827 */ /* 0x000fc800078e007a */
[----:B------:R-:W-:-:S04]  /*dbf0*/  IMAD.WIDE.U32 R122, R10, R98, RZ ;  /* 0x000000620a7a7225 */ /* 0x000fc800078e00ff */
[----:B------:R-:W-:-:S04]  /*dc00*/  IMAD R79, R122, 0x7effffff, RZ ;  /* 0x7effffff7a4f7824 */ /* 0x000fc800078e02ff */
[----:B------:R-:W-:Y:S01]  /*dc10*/  IMAD.HI.U32 R79, R79, 0x7f000001, R122 ;  /* 0x7f0000014f4f7827 */ /* 0x000fe200078e007a */
[----:B------:R-:W-:Y:S01]  /*dc20*/  @P0 IADD3 R80, PT, PT, R80, -0x7f000001, RZ ;  /* 0x80ffffff50500810 */ /* 0x000fe20007ffe0ff */
[----:B------:R-:W-:Y:S02]  /*dc30*/  ISETP.GE.U32.AND P0, PT, R75, 0x7f000001, PT ;  /* 0x7f0000014b00780c */ /* 0x000fe40003f06070 */
[----:B------:R-:W-:Y:S01]  /*dc40*/  IMAD.WIDE.U32 R122, R14, R83, RZ ;  /* 0x000000530e7a7225 */ /* 0x000fe200078e00ff */
[----:B------:R-:W-:-:S03]  /*dc50*/  @P1 IADD3 R101, PT, PT, R101, -0x7f000001, RZ ;  /* 0x80ffffff65651810 */ /* 0x000fc60007ffe0ff */
[----:B------:R-:W-:Y:S02]  /*dc60*/  IMAD R97, R122, 0x7effffff, RZ ;  /* 0x7effffff7a617824 */ /* 0x000fe400078e02ff */
[----:B0-----:R-:W-:Y:S01]  /*dc70*/  IMAD.WIDE.U32 R6, R71, R18, RZ ;  /* 0x0000001247067225 */ /* 0x001fe200078e00ff */
[----:B------:R-:W-:Y:S01]  /*dc80*/  ISETP.GE.U32.AND P1, PT, R93, 0x7f000001, PT ;  /* 0x7f0000015d00780c */ /* 0x000fe20003f26070 */
[----:B------:R-:W-:Y:S02]  /*dc90*/  IADD3 R101, PT, PT, R80, R101, RZ ;  /* 0x0000006550657210 */ /* 0x000fe40007ffe0ff */
[----:B------:R-:W-:-:S04]  /*dca0*/  IMAD.HI.U32 R97, R97, 0x7f000001, R122 ;  /* 0x7f00000161617827 */ /* 0x000fc800078e007a */
[----:B------:R-:W-:-:S04]  /*dcb0*/  IMAD.WIDE.U32 R122, R71, R87, RZ ;  /* 0x00000057477a7225 */ /* 0x000fc800078e00ff */
[----:B------:R-:W-:Y:S01]  /*dcc0*/  IMAD R113, R6, 0x7effffff, RZ ;  /* 0x7effffff06717824 */ /* 0x000fe200078e02ff */
[----:B------:R-:W-:Y:S01]  /*dcd0*/  @P0 IADD3 R75, PT, PT, R75, -0x7f000001, RZ ;  /* 0x80ffffff4b4b0810 */ /* 0x000fe20007ffe0ff */
[----:B------:R-:W-:Y:S01]  /*dce0*/  IMAD R57, R122, 0x7effffff, RZ ;  /* 0x7effffff7a397824 */ /* 0x000fe200078e02ff */
[----:B------:R-:W-:Y:S01]  /*dcf0*/  ISETP.GE.U32.AND P0, PT, R101, 0x7f000001, PT ;  /* 0x7f0000016500780c */ /* 0x000fe20003f06070 */
[----:B------:R-:W-:-:S04]  /*dd00*/  IMAD.HI.U32 R113, R113, 0x7f000001, R6 ;  /* 0x7f00000171717827 */ /* 0x000fc800078e0006 */
[----:B------:R-:W-:-:S04]  /*dd10*/  IMAD.WIDE.U32 R6, R87, UR7, RZ ;  /* 0x0000000757067c25 */ /* 0x000fc8000f8e00ff */
[----:B------:R-:W-:Y:S01]  /*dd20*/  IMAD.HI.U32 R57, R57, 0x7f000001, R122 ;  /* 0x7f00000139397827 */ /* 0x000fe200078e007a */
[----:B------:R-:W-:-:S03]  /*dd30*/  @P1 IADD3 R93, PT, PT, R93, -0x7f000001, RZ ;  /* 0x80ffffff5d5d1810 */ /* 0x000fc60007ffe0ff */
[----:B------:R-:W-:-:S04]  /*dd40*/  IMAD R123, R6, 0x7effffff, RZ ;  /* 0x7effffff067b7824 */ /* 0x000fc800078e02ff */
[----:B------:R-:W-:Y:S01]  /*dd50*/  IMAD.HI.U32 R80, R123, 0x7f000001, R6 ;  /* 0x7f0000017b507827 */ /* 0x000fe200078e0006 */
[----:B------:R-:W-:-:S03]  /*dd60*/  IADD3 R122, PT, PT, R75, R93, RZ ;  /* 0x0000005d4b7a7210 */ /* 0x000fc60007ffe0ff */
        /* <DEDUP_REMOVED lines=14> */
[----:B------:R-:W-:Y:S02]  /*de50*/  @P0 IADD3 R7, PT, PT, R7, -0x7f000001, RZ ;  /* 0x80ffffff07070810 */ /* 0x000fe40007ffe0ff */
[----:B------:R-:W-:Y:S01]  /*de60*/  @P1 IADD3 R115, PT, PT, R115, -0x7f000001, RZ ;  /* 0x80ffffff73731810 */ /* 0x000fe20007ffe0ff */
[----:B------:R-:W-:Y:S02]  /*de70*/  ISETP.GE.U32.AND P1, PT, R80, 0x7f000001, PT ;  /* 0x7f0000015000780c */ /* 0x000fe40003f26070 */
[----:B------:R-:W-:-:S11]  /*de80*/  ISETP.GE.U32.AND P0, PT, R7, 0x7f000001, PT ;  /* 0x7f0000010700780c */ /* 0x000fd60003f06070 */
[----:B------:R-:W-:Y:S02]  /*de90*/  @P1 IADD3 R80, PT, PT, R80, -0x7f000001, RZ ;  /* 0x80ffffff50501810 */ /* 0x000fe40007ffe0ff */
[----:B------:R-:W-:-:S04]  /*dea0*/  @P0 IADD3 R7, PT, PT, R7, -0x7f000001, RZ ;  /* 0x80ffffff07070810 */ /* 0x000fc80007ffe0ff */
[----:B------:R-:W-:Y:S01]  /*deb0*/  IADD3 R80, PT, PT, R7, R80, RZ ;  /* 0x0000005007507210 */ /* 0x000fe20007ffe0ff */
[----:B------:R-:W-:Y:S01]  /*dec0*/  IMAD.WIDE.U32 R6, R10, R18, RZ ;  /* 0x000000120a067225 */ /* 0x000fe200078e00ff */
[----:B------:R-:W-:-:S03]  /*ded0*/  IADD3 R115, PT, PT, R122, R115, RZ ;  /* 0x000000737a737210 */ /* 0x000fc60007ffe0ff */
[----:B------:R-:W-:-:S04]  /*dee0*/  IMAD R87, R6, 0x7effffff, RZ ;  /* 0x7effffff06577824 */ /* 0x000fc800078e02ff */
[----:B------:R-:W-:-:S04]  /*def0*/  IMAD.HI.U32 R122, R87, 0x7f000001, R6 ;  /* 0x7f000001577a7827 */ /* 0x000fc800078e0006 */
[----:B------:R-:W-:-:S04]  /*df00*/  IMAD.WIDE.U32 R6, R101, R18, RZ ;  /* 0x0000001265067225 */ /* 0x000fc800078e00ff */
        /* <DEDUP_REMOVED lines=17> */
[----:B------:R-:W-:-:S04]  /*e020*/  IMAD.WIDE.U32 R6, R87, 0x5fffffa, RZ ;  /* 0x05fffffa57067825 */ /* 0x000fc800078e00ff */
[----:B------:R-:W-:-:S04]  /*e030*/  IMAD R87, R87, 0x6, RZ ;  /* 0x0000000657577824 */ /* 0x000fc800078e02ff */
[----:B------:R-:W-:Y:S01]  /*e040*/  IMAD.HI.U32 R7, R87, 0x7f000001, R6 ;  /* 0x7f00000157077827 */ /* 0x000fe200078e0006 */
[----:B------:R-:W-:Y:S01]  /*e050*/  @P1 IADD3 R75, PT, PT, R75, -0x7f000001, RZ ;  /* 0x80ffffff4b4b1810 */ /* 0x000fe20007ffe0ff */
[----:B------:R-:W-:-:S03]  /*e060*/  ISETP.GE.U32.AND P0, PT, R80, 0x7f000001, PT ;  /* 0x7f0000015000780c */ /* 0x000fc60003f06070 */
[----:B------:R-:W-:-:S10]  /*e070*/  ISETP.GE.U32.AND P1, PT, R7, 0x7f000001, PT ;  /* 0x7f0000010700780c */ /* 0x000fd40003f26070 */
[----:B------:R-:W-:-:S03]  /*e080*/  @P0 IADD3 R80, PT, PT, R80, -0x7f000001, RZ ;  /* 0x80ffffff50500810 */ /* 0x000fc60007ffe0ff */
        /* <DEDUP_REMOVED lines=13> */
[----:B------:R-:W-:-:S04]  /*e160*/  @P1 IADD3 R7, PT, PT, R7, -0x7f000001, RZ ;  /* 0x80ffffff07071810 */ /* 0x000fc80007ffe0ff */
[----:B------:R-:W-:Y:S01]  /*e170*/  IADD3 R80, PT, PT, R80, R7, RZ ;  /* 0x0000000750507210 */ /* 0x000fe20007ffe0ff */
[----:B------:R-:W-:-:S04]  /*e180*/  IMAD.WIDE.U32 R6, R71, R98, RZ ;  /* 0x0000006247067225 */ /* 0x000fc800078e00ff */
[----:B------:R-:W-:-:S04]  /*e190*/  IMAD R87, R6, 0x7effffff, RZ ;  /* 0x7effffff06577824 */ /* 0x000fc800078e02ff */
[----:B------:R-:W-:-:S05]  /*e1a0*/  IMAD.HI.U32 R87, R87, 0x7f000001, R6 ;  /* 0x7f00000157577827 */ /* 0x000fca00078e0006 */
[----:B------:R-:W-:Y:S01]  /*e1b0*/  ISETP.GE.U32.AND P0, PT, R87, 0x7f000001, PT ;  /* 0x7f0000015700780c */ /* 0x000fe20003f06070 */
[----:B------:R-:W-:-:S12]  /*e1c0*/  IADD3 R75, PT, PT, R122, R75, RZ ;  /* 0x0000004b7a4b7210 */ /* 0x000fd80007ffe0ff */
[----:B------:R-:W-:-:S05]  /*e1d0*/  @P0 IADD3 R87, PT, PT, R87, -0x7f000001, RZ ;  /* 0x80ffffff57570810 */ /* 0x000fca0007ffe0ff */
[----:B------:R-:W-:-:S04]  /*e1e0*/  IMAD.WIDE.U32 R6, R87, 0x5fffffa, RZ ;  /* 0x05fffffa57067825 */ /* 0x000fc800078e00ff */
[----:B------:R-:W-:-:S04]  /*e1f0*/  IMAD R87, R87, 0x6, RZ ;  /* 0x0000000657577824 */ /* 0x000fc800078e02ff */
[----:B------:R-:W-:-:S04]  /*e200*/  IMAD.HI.U32 R122, R87, 0x7f000001, R6 ;  /* 0x7f000001577a7827 */ /* 0x000fc800078e0006 */
[----:B------:R-:W-:-:S04]  /*e210*/  IMAD.WIDE.U32 R6, R101, R83, RZ ;  /* 0x0000005365067225 */ /* 0x000fc800078e00ff */
[----:B------:R-:W-:-:S04]  /*e220*/  IMAD R83, R6, 0x7effffff, RZ ;  /* 0x7effffff06537824 */ /* 0x000fc800078e02ff */
[----:B------:R-:W-:-:S05]  /*e230*/  IMAD.HI.U32 R83, R83, 0x7f000001, R6 ;  /* 0x7f00000153537827 */ /* 0x000fca00078e0006 */
[----:B------:R-:W-:-:S13]  /*e240*/  ISETP.GE.U32.AND P0, PT, R83, 0x7f000001, PT ;  /* 0x7f0000015300780c */ /* 0x000fda0003f06070 */
[----:B------:R-:W-:-:S05]  /*e250*/  @P0 IADD3 R83, PT, PT, R83, -0x7f000001, RZ ;  /* 0x80ffffff53530810 */ /* 0x000fca0007ffe0ff */
        /* <DEDUP_REMOVED lines=19> */
[----:B------:R-:W-:-:S04]  /*e390*/  IMAD R123, R123, 0x6, RZ ;  /* 0x000000067b7b7824 */ /* 0x000fc800078e02ff */
[----:B------:R-:W-:-:S04]  /*e3a0*/  IMAD.HI.U32 R98, R123, 0x7f000001, R6 ;  /* 0x7f0000017b627827 */ /* 0x000fc800078e0006 */
[----:B--2---:R-:W-:Y:S01]  /*e3b0*/  IMAD.WIDE.U32 R6, R92, R9, RZ ;  /* 0x000000095c067225 */ /* 0x004fe200078e00ff */
[----:B------:R-:W-:-:S03]  /*e3c0*/  ISETP.GE.U32.AND P1, PT, R122, 0x7f000001, PT ;  /* 0x7f0000017a00780c */ /* 0x000fc60003f26070 */
[----:B------:R-:W-:-:S04]  /*e3d0*/  IMAD R123, R6, 0x7effffff, RZ ;  /* 0x7effffff067b7824 */ /* 0x000fc800078e02ff */
[----:B------:R-:W-:Y:S01]  /*e3e0*/  IMAD.HI.U32 R92, R123, 0x7f000001, R6 ;  /* 0x7f0000017b5c7827 */ /* 0x000fe200078e0006 */
[----:B------:R-:W-:Y:S01]  /*e3f0*/  ISETP.GE.U32.AND P3, PT, R18, 0x7f000001, PT ;  /* 0x7f0000011200780c */ /* 0x000fe20003f66070 */
[----:B------:R-:W-:-:S03]  /*e400*/  ISETP.GE.U32.AND P2, PT, R115, 0x7f000001, PT ;  /* 0x7f0000017300780c */ /* 0x000fc60003f46070 */
[----:B------:R-:W-:Y:S01]  /*e410*/  ISETP.GE.U32.AND P0, PT, R92, 0x7f000001, PT ;  /* 0x7f0000015c00780c */ /* 0x000fe20003f06070 */
[----:B------:R-:W-:Y:S01]  /*e420*/  @P1 IADD3 R122, PT, PT, R122, -0x7f000001, RZ ;  /* 0x80ffffff7a7a1810 */ /* 0x000fe20007ffe0ff */
[----:B------:R-:W-:-:S03]  /*e430*/  ISETP.GE.U32.AND P1, PT, R80, 0x7f000001, PT ;  /* 0x7f0000015000780c */ /* 0x000fc60003f26070 */
[----:B------:R-:W-:-:S04]  /*e440*/  IADD3 R75, PT, PT, R75, R122, RZ ;  /* 0x0000007a4b4b7210 */ /* 0x000fc80007ffe0ff */
[----:B------:R-:W-:Y:S02]  /*e450*/  @P3 IADD3 R18, PT, PT, R18, -0x7f000001, RZ ;  /* 0x80ffffff12123810 */ /* 0x000fe40007ffe0ff */
[----:B------:R-:W-:Y:S01]  /*e460*/  @P2 IADD3 R115, PT, PT, R115, -0x7f000001, RZ ;  /* 0x80ffffff73732810 */ /* 0x000fe20007ffe0ff */
[----:B------:R-:W-:Y:S01]  /*e470*/  ISETP.GE.U32.AND P2, PT, R87, 0x7f000001, PT ;  /* 0x7f0000015700780c */ /* 0x000fe20003f46070 */
[----:B------:R-:W-:Y:S01]  /*e480*/  @P0 IADD3 R92, PT, PT, R92, -0x7f000001, RZ ;  /* 0x80ffffff5c5c0810 */ /* 0x000fe20007ffe0ff */
[----:B------:R-:W-:Y:S01]  /*e490*/  ISETP.GE.U32.AND P0, PT, R75, 0x7f000001, PT ;  /* 0x7f0000014b00780c */ /* 0x000fe20003f06070 */
[----:B------:R-:W-:Y:S02]  /*e4a0*/  IADD3 R18, PT, PT, R115, R18, RZ ;  /* 0x0000001273127210 */ /* 0x000fe40007ffe0ff */
[----:B------:R-:W-:-:S03]  /*e4b0*/  @P1 IADD3 R80, PT, PT, R80, -0x7f000001, RZ ;  /* 0x80ffffff50501810 */ /* 0x000fc60007ffe0ff */
[----:B------:R-:W-:-:S05]  /*e4c0*/  ISETP.GE.U32.AND P1, PT, R18, 0x7f000001, PT ;  /* 0x7f0000011200780c */ /* 0x000fca0003f26070 */
[----:B------:R-:W-:Y:S02]  /*e4d0*/  @P2 IADD3 R87, PT, PT, R87, -0x7f000001, RZ ;  /* 0x80ffffff57572810 */ /* 0x000fe40007ffe0ff */
[----:B------:R-:W-:Y:S01]  /*e4e0*/  @P0 IADD3 R75, PT, PT, R75, -0x7f000001, RZ ;  /* 0x80ffffff4b4b0810 */ /* 0x000fe20007ffe0ff */
[----:B------:R-:W-:-:S03]  /*e4f0*/  ISETP.GE.U32.AND P0, PT, R90, 0x7f000001, PT ;  /* 0x7f0000015a00780c */ /* 0x000fc60003f06070 */
[----:B------:R-:W-:Y:S02]  /*e500*/  IADD3 R87, PT, PT, R75, R87, RZ ;  /* 0x000000574b577210 */ /* 0x000fe40007ffe0ff */
[----:B------:R-:W-:-:S03]  /*e510*/  @P1 IADD3 R18, PT, PT, R18, -0x7f000001, RZ ;  /* 0x80ffffff12121810 */ /* 0x000fc60007ffe0ff */
[----:B------:R-:W-:-:S05]  /*e520*/  ISETP.GE.U32.AND P1, PT, R87, 0x7f000001, PT ;  /* 0x7f0000015700780c */ /* 0x000fca0003f26070 */
[----:B------:R-:W-:Y:S01]  /*e530*/  @P0 IADD3 R90, PT, PT, R90, -0x7f000001, RZ ;  /* 0x80ffffff5a5a0810 */ /* 0x000fe20007ffe0ff */
[----:B------:R-:W-:Y:S01]  /*e540*/  ISETP.GE.U32.AND P0, PT, R82, 0x7f000001, PT ;  /* 0x7f0000015200780c */ /* 0x000fe20003f06070 */
[----:B------:R-:W-:Y:S01]  /*e550*/  IMAD.WIDE.U32 R6, R92, R80, RZ ;  /* 0x000000505c067225 */ /* 0x000fe200078e00ff */
[----:B------:R-:W-:-:S05]  /*e560*/  ISETP.GE.U32.AND P2, PT, R94, 0x7f000001, PT ;  /* 0x7f0000015e00780c */ /* 0x000fca0003f46070 */
[----:B------:R-:W-:Y:S01]  /*e570*/  @P1 IADD3 R87, PT, PT, R87, -0x7f000001, RZ ;  /* 0x80ffffff57571810 */ /* 0x000fe20007ffe0ff */
[----:B------:R-:W-:Y:S01]  /*e580*/  ISETP.GE.U32.AND P1, PT, R90, 0x7f000001, PT ;  /* 0x7f0000015a00780c */ /* 0x000fe20003f26070 */
[----:B------:R-:W-:-:S04]  /*e590*/  IMAD R115, R6, 0x7effffff, RZ ;  /* 0x7effffff06737824 */ /* 0x000fc800078e02ff */
[----:B------:R-:W-:Y:S01]  /*e5a0*/  @P0 IADD3 R82, PT, PT, R82, -0x7f000001, RZ ;  /* 0x80ffffff52520810 */ /* 0x000fe20007ffe0ff */
[----:B------:R-:W-:-:S04]  /*e5b0*/  IMAD.HI.U32 R115, R115, 0x7f000001, R6 ;  /* 0x7f00000173737827 */ /* 0x000fc800078e0006 */
[----:B------:R-:W-:Y:S01]  /*e5c0*/  IMAD.WIDE.U32 R6, R18, R68, RZ ;  /* 0x0000004412067225 */ /* 0x000fe200078e00ff */
[----:B------:R-:W-:Y:S02]  /*e5d0*/  ISETP.GE.U32.AND P0, PT, R82, 0x7f000001, PT ;  /* 0x7f0000015200780c */ /* 0x000fe40003f06070 */
[----:B------:R-:W-:Y:S01]  /*e5e0*/  @P1 IADD3 R90, PT, PT, R90, -0x7f000001, RZ ;  /* 0x80ffffff5a5a1810 */ /* 0x000fe20007ffe0ff */
        /* <DEDUP_REMOVED lines=9> */
[----:B------:R-:W-:Y:S01]  /*e680*/  ISETP.GE.U32.AND P1, PT, R57, 0x7f000001, PT ;  /* 0x7f0000013900780c */ /* 0x000fe20003f26070 */
[----:B------:R-:W-:Y:S01]  /*e690*/  IMAD.HI.U32 R80, R123, 0x7f000001, R6 ;  /* 0x7f0000017b507827 */ /* 0x000fe200078e0006 */
[----:B------:R-:W-:-:S03]  /*e6a0*/  ISETP.GE.U32.AND P0, PT, R94, 0x7f000001, PT ;  /* 0x7f0000015e00780c */ /* 0x000fc60003f06070 */
[----:B------:R-:W-:-:S04]  /*e6b0*/  IMAD.WIDE.U32 R6, R18, R49, RZ ;  /* 0x0000003112067225 */ /* 0x000fc800078e00ff */
[----:B------:R-:W-:-:S04]  /*e6c0*/  IMAD R123, R6, 0x7effffff, RZ ;  /* 0x7effffff067b7824 */ /* 0x000fc800078e02ff */
[----:B------:R-:W-:-:S04]  /*e6d0*/  IMAD.HI.U32 R90, R123, 0x7f000001, R6 ;  /* 0x7f0000017b5a7827 */ /* 0x000fc800078e0006 */
[----:B------:R-:W-:Y:S01]  /*e6e0*/  IMAD.WIDE.U32 R6, R87, R68, RZ ;  /* 0x0000004457067225 */ /* 0x000fe200078e00ff */
[----:B------:R-:W-:Y:S02]  /*e6f0*/  @P1 IADD3 R57, PT, PT, R57, -0x7f000001, RZ ;  /* 0x80ffffff39391810 */ /* 0x000fe40007ffe0ff */
[----:B------:R-:W-:Y:S01]  /*e700*/  @P0 IADD3 R94, PT, PT, R94, -0x7f000001, RZ ;  /* 0x80ffffff5e5e0810 */ /* 0x000fe20007ffe0ff */
[----:B------:R-:W-:Y:S01]  /*e710*/  IMAD R123, R6, 0x7effffff, RZ ;  /* 0x7effffff067b7824 */ /* 0x000fe200078e02ff */
[----:B------:R-:W-:-:S03]  /*e720*/  IADD3 R102, PT, PT, R82, R102, RZ ;  /* 0x0000006652667210 */ /* 0x000fc60007ffe0ff */
[----:B------:R-:W-:Y:S01]  /*e730*/  IMAD.HI.U32 R82, R123, 0x7f000001, R6 ;  /* 0x7f0000017b527827 */ /* 0x000fe200078e0006 */
[----:B------:R-:W-:-:S03]  /*e740*/  IADD3 R123, PT, PT, R94, R57, RZ ;  /* 0x000000395e7b7210 */ /* 0x000fc60007ffe0ff */
[----:B------:R-:W-:Y:S01]  /*e750*/  IMAD.WIDE.U32 R6, R18, R51, RZ ;  /* 0x0000003312067225 */ /* 0x000fe200078e00ff */
[----:B------:R-:W-:Y:S01]  /*e760*/  ISETP.GE.U32.AND P1, PT, R98, 0x7f000001, PT ;  /* 0x7f0000016200780c */ /* 0x000fe20003f26070 */
[----:B------:R-:W-:Y:S02]  /*e770*/  ISETP.GE.U32.AND P0, PT, R123, 0x7f000001, PT ;  /* 0x7f0000017b00780c */ /* 0x000fe40003f06070 */
        /* <DEDUP_REMOVED lines=9> */
[----:B------:R-:W-:-:S04]  /*e810*/  IMAD R123, R6, 0x7effffff, RZ ;  /* 0x7effffff067b7824 */ /* 0x000fc800078e02ff */
[----:B------:R-:W-:-:S04]  /*e820*/  IMAD.HI.U32 R18, R123, 0x7f000001, R6 ;  /* 0x7f0000017b127827 */ /* 0x000fc800078e0006 */
[----:B------:R-:W-:-:S04]  /*e830*/  IMAD.WIDE.U32 R6, R87, R52, RZ ;  /* 0x0000003457067225 */ /* 0x000fc800078e00ff */
[----:B------:R-:W-:-:S04]  /*e840*/  IMAD R87, R6, 0x7effffff, RZ ;  /* 0x7effffff06577824 */ /* 0x000fc800078e02ff */
[----:B------:R-:W-:Y:S01]  /*e850*/  IMAD.HI.U32 R87, R87, 0x7f000001, R6 ;  /* 0x7f00000157577827 */ /* 0x000fe200078e0006 */
[----:B------:R-:W-:-:S04]  /*e860*/  ISETP.GE.U32.AND P0, PT, R79, 0x7f000001, PT ;  /* 0x7f0000014f00780c */ /* 0x000fc80003f06070 */
[----:B------:R-:W-:Y:S01]  /*e870*/  ISETP.GE.U32.AND P2, PT, R87, 0x7f000001, PT ;  /* 0x7f0000015700780c */ /* 0x000fe20003f46070 */
[----:B------:R-:W-:-:S08]  /*e880*/  ISETP.GE.U32.AND P1, PT, R97, 0x7f000001, PT ;  /* 0x7f0000016100780c */ /* 0x000fd00003f26070 */
[----:B------:R-:W-:-:S04]  /*e890*/  @P0 IADD3 R79, PT, PT, R79, -0x7f000001, RZ ;  /* 0x80ffffff4f4f0810 */ /* 0x000fc80007ffe0ff */
[----:B------:R-:W-:Y:S01]  /*e8a0*/  @P2 IADD3 R87, PT, PT, R87, -0x7f000001, RZ ;  /* 0x80ffffff57572810 */ /* 0x000fe20007ffe0ff */
[----:B------:R-:W-:Y:S01]  /*e8b0*/  ISETP.GE.U32.AND P2, PT, R98, 0x7f000001, PT ;  /* 0x7f0000016200780c */ /* 0x000fe20003f46070 */
[----:B------:R-:W-:-:S03]  /*e8c0*/  ISETP.GE.U32.AND P0, PT, R79, 0x7f000001, PT ;  /* 0x7f0000014f00780c */ /* 0x000fc60003f06070 */
[----:B------:R-:W-:Y:S01]  /*e8d0*/  IMAD.WIDE.U32 R6, R87, 0x5fffffa, RZ ;  /* 0x05fffffa57067825 */ /* 0x000fe200078e00ff */
[----:B------:R-:W-:-:S03]  /*e8e0*/  @P1 IADD3 R97, PT, PT, R97, -0x7f000001, RZ ;  /* 0x80ffffff61611810 */ /* 0x000fc60007ffe0ff */
[----:B------:R-:W-:-:S05]  /*e8f0*/  IMAD R87, R87, 0x6, RZ ;  /* 0x0000000657577824 */ /* 0x000fca00078e02ff */
[----:B------:R-:W-:Y:S02]  /*e900*/  @P2 IADD3 R98, PT, PT, R98, -0x7f000001, RZ ;  /* 0x80ffffff62622810 */ /* 0x000fe40007ffe0ff */
[----:B------:R-:W-:Y:S01]  /*e910*/  @P0 IADD3 R79, PT, PT, R79, -0x7f000001, RZ ;  /* 0x80ffffff4f4f0810 */ /* 0x000fe20007ffe0ff */
[----:B------:R-:W-:-:S04]  /*e920*/  IMAD.HI.U32 R87, R87, 0x7f000001, R6 ;  /* 0x7f00000157577827 */ /* 0x000fc800078e0006 */
[----:B------:R-:W-:Y:S01]  /*e930*/  IMAD.WIDE.U32 R6, R98, R49, RZ ;  /* 0x0000003162067225 */ /* 0x000fe200078e00ff */
[----:B------:R-:W-:-:S03]  /*e940*/  IADD3 R97, PT, PT, R79, R97, RZ ;  /* 0x000000614f617210 */ /* 0x000fc60007ffe0ff */
[----:B------:R-:W-:-:S04]  /*e950*/  IMAD R79, R6, 0x7effffff, RZ ;  /* 0x7effffff064f7824 */ /* 0x000fc800078e02ff */
[----:B------:R-:W-:-:S05]  /*e960*/  IMAD.HI.U32 R79, R79, 0x7f000001, R6 ;  /* 0x7f0000014f4f7827 */ /* 0x000fca00078e0006 */
[----:B------:R-:W-:Y:S01]  /*e970*/  ISETP.GE.U32.AND P2, PT, R79, 0x7f000001, PT ;  /* 0x7f0000014f00780c */ /* 0x000fe20003f46070 */
[----:B------:R-:W-:Y:S01]  /*e980*/  ISETP.GE.U32.AND P1, PT, R85, 0x7f000001, PT ;  /* 0x7f0000015500780c */ /* 0x000fe20003f26070 */
[----:B------:R-:W-:-:S11]  /*e990*/  ISETP.GE.U32.AND P0, PT, R102, 0x7f000001, PT ;  /* 0x7f0000016600780c */ /* 0x000fd60003f06070 */
[----:B------:R-:W-:Y:S02]  /*e9a0*/  @P2 IADD3 R79, PT, PT, R79, -0x7f000001, RZ ;  /* 0x80ffffff4f4f2810 */ /* 0x000fe40007ffe0ff */
[----:B------:R-:W-:Y:S02]  /*e9b0*/  @P1 IADD3 R85, PT, PT, R85, -0x7f000001, RZ ;  /* 0x80ffffff55551810 */ /* 0x000fe40007ffe0ff */
[----:B------:R-:W-:Y:S01]  /*e9c0*/  @P0 IADD3 R102, PT, PT, R102, -0x7f000001, RZ ;  /* 0x80ffffff66660810 */ /* 0x000fe20007ffe0ff */
[----:B------:R-:W-:Y:S01]  /*e9d0*/  ISETP.GE.U32.AND P1, PT, R113, 0x7f000001, PT ;  /* 0x7f0000017100780c */ /* 0x000fe20003f26070 */
[----:B------:R-:W-:Y:S01]  /*e9e0*/  ISETP.GE.U32.AND P0, PT, R97, 0x7f000001, PT ;  /* 0x7f0000016100780c */ /* 0x000fe20003f06070 */
[----:B------:R-:W-:-:S04]  /*e9f0*/  IMAD.WIDE.U32 R6, R79, 0x5fffffa, RZ ;  /* 0x05fffffa4f067825 */ /* 0x000fc800078e00ff */
[----:B------:R-:W-:-:S04]  /*ea00*/  IMAD R79, R79, 0x6, RZ ;  /* 0x000000064f4f7824 */ /* 0x000fc800078e02ff */
[----:B------:R-:W-:-:S04]  /*ea10*/  IMAD.HI.U32 R79, R79, 0x7f000001, R6 ;  /* 0x7f0000014f4f7827 */ /* 0x000fc800078e0006 */
[----:B------:R-:W-:Y:S01]  /*ea20*/  IMAD.WIDE.U32 R6, R98, R51, RZ ;  /* 0x0000003362067225 */ /* 0x000fe200078e00ff */
[----:B------:R-:W-:-:S03]  /*ea30*/  IADD3 R85, PT, PT, R102, R85, RZ ;  /* 0x0000005566557210 */ /* 0x000fc60007ffe0ff */
        /* <DEDUP_REMOVED lines=14> */
[----:B------:R-:W-:Y:S01]  /*eb20*/  ISETP.GE.U32.AND P0, PT, R85, 0x7f000001, PT ;  /* 0x7f0000015500780c */ /* 0x000fe20003f06070 */
[----:B------:R-:W-:Y:S01]  /*eb30*/  @P1 IADD3 R83, PT, PT, R83, -0x7f000001, RZ ;  /* 0x80ffffff53531810 */ /* 0x000fe20007ffe0ff */
[----:B------:R-:W-:Y:S01]  /*eb40*/  ISETP.GE.U32.AND P3, PT, R93, 0x7f000001, PT ;  /* 0x7f0000015d00780c */ /* 0x000fe20003f66070 */
[----:B------:R-:W-:-:S10]  /*eb50*/  ISETP.GE.U32.AND P2, PT, R113, 0x7f000001, PT ;  /* 0x7f0000017100780c */ /* 0x000fd40003f46070 */
[----:B------:R-:W-:-:S04]  /*eb60*/  @P0 IADD3 R85, PT, PT, R85, -0x7f000001, RZ ;  /* 0x80ffffff55550810 */ /* 0x000fc80007ffe0ff */
[----:B------:R-:W-:Y:S02]  /*eb70*/  IADD3 R83, PT, PT, R85, R83, RZ ;  /* 0x0000005355537210 */ /* 0x000fe40007ffe0ff */
[----:B------:R-:W-:-:S03]  /*eb80*/  @P3 IADD3 R93, PT, PT, R93, -0x7f000001, RZ ;  /* 0x80ffffff5d5d3810 */ /* 0x000fc60007ffe0ff */
[----:B------:R-:W-:Y:S01]  /*eb90*/  ISETP.GE.U32.AND P0, PT, R83, 0x7f000001, PT ;  /* 0x7f0000015300780c */ /* 0x000fe20003f06070 */
[----:B------:R-:W-:Y:S01]  /*eba0*/  @P2 IADD3 R113, PT, PT, R113, -0x7f000001, RZ ;  /* 0x80ffffff71712810 */ /* 0x000fe20007ffe0ff */
[----:B------:R-:W-:-:S04]  /*ebb0*/  IMAD.WIDE.U32 R6, R123, 0x5fffffa, RZ ;  /* 0x05fffffa7b067825 */ /* 0x000fc800078e00ff */
[----:B------:R-:W-:Y:S01]  /*ebc0*/  IMAD R123, R123, 0x6, RZ ;  /* 0x000000067b7b7824 */ /* 0x000fe200078e02ff */
[----:B------:R-:W-:-:S03]  /*ebd0*/  IADD3 R93, PT, PT, R113, R93, RZ ;  /* 0x0000005d715d7210 */ /* 0x000fc60007ffe0ff */
[----:B------:R-:W-:-:S03]  /*ebe0*/  IMAD.HI.U32 R98, R123, 0x7f000001, R6 ;  /* 0x7f0000017b627827 */ /* 0x000fc600078e0006 */
[----:B------:R-:W-:Y:S01]  /*ebf0*/  @P0 IADD3 R83, PT, PT, R83, -0x7f000001, RZ ;  /* 0x80ffffff53530810 */ /* 0x000fe20007ffe0ff */
        /* <DEDUP_REMOVED lines=8> */
[----:B------:R-:W-:-:S04]  /*ec80*/  IMAD.WIDE.U32 R6, R93, R68, RZ ;  /* 0x000000445d067225 */ /* 0x000fc800078e00ff */
[----:B------:R-:W-:-:S04]  /*ec90*/  IMAD R83, R6, 0x7effffff, RZ ;  /* 0x7effffff06537824 */ /* 0x000fc800078e02ff */
[----:B------:R-:W-:-:S05]  /*eca0*/  IMAD.HI.U32 R83, R83, 0x7f000001, R6 ;  /* 0x7f00000153537827 */ /* 0x000fca00078e0006 */
[----:B------:R-:W-:-:S13]  /*ecb0*/  ISETP.GE.U32.AND P0, PT, R83, 0x7f000001, PT ;  /* 0x7f0000015300780c */ /* 0x000fda0003f06070 */
[----:B------:R-:W-:Y:S01]  /*ecc0*/  @P0 IADD3 R83, PT, PT, R83, -0x7f000001, RZ ;  /* 0x80ffffff53530810 */ /* 0x000fe20007ffe0ff */
[----:B------:R-:W-:-:S04]  /*ecd0*/  ISETP.GE.U32.AND P0, PT, R111, 0x7f000001, PT ;  /* 0x7f0000016f00780c */ /* 0x000fc80003f06070 */
[----:B------:R-:W-:-:S04]  /*ece0*/  IMAD.WIDE.U32 R6, R83, 0x5fffffa, RZ ;  /* 0x05fffffa53067825 */ /* 0x000fc800078e00ff */
[----:B------:R-:W-:-:S04]  /*ecf0*/  IMAD R85, R83, 0x6, RZ ;  /* 0x0000000653557824 */ /* 0x000fc800078e02ff */
[----:B------:R-:W-:-:S04]  /*ed00*/  IMAD.HI.U32 R85, R85, 0x7f000001, R6 ;  /* 0x7f00000155557827 */ /* 0x000fc800078e0006 */
[----:B------:R-:W-:-:S04]  /*ed10*/  IMAD.WIDE.U32 R6, R93, R49, RZ ;  /* 0x000000315d067225 */ /* 0x000fc800078e00ff */
[----:B------:R-:W-:Y:S01]  /*ed20*/  IMAD R83, R6, 0x7effffff, RZ ;  /* 0x7effffff06537824 */ /* 0x000fe200078e02ff */
[----:B------:R-:W-:-:S03]  /*ed30*/  @P0 IADD3 R111, PT, PT, R111, -0x7f000001, RZ ;  /* 0x80ffffff6f6f0810 */ /* 0x000fc60007ffe0ff */
[----:B------:R-:W-:Y:S02]  /*ed40*/  IMAD.HI.U32 R83, R83, 0x7f000001, R6 ;  /* 0x7f00000153537827 */ /* 0x000fe400078e0006 */
[----:B------:R-:W-:-:S03]  /*ed50*/  ISETP.GE.U32.AND P0, PT, R111, 0x7f000001, PT ;  /* 0x7f0000016f00780c */ /* 0x000fc60003f06070 */
[----:B------:R-:W-:Y:S01]  /*ed60*/  ISETP.GE.U32.AND P2, PT, R83, 0x7f000001, PT ;  /* 0x7f0000015300780c */ /* 0x000fe20003f46070 */
[----:B------:R-:W-:-:S09]  /*ed70*/  ISETP.GE.U32.AND P1, PT, R74, 0x7f000001, PT ;  /* 0x7f0000014a00780c */ /* 0x000fd20003f26070 */
[----:B------:R-:W-:Y:S01]  /*ed80*/  @P0 IADD3 R111, PT, PT, R111, -0x7f000001, RZ ;  /* 0x80ffffff6f6f0810 */ /* 0x000fe20007ffe0ff */
[----:B------:R-:W-:Y:S02]  /*ed90*/  ISETP.GE.U32.AND P0, PT, R114, 0x7f000001, PT ;  /* 0x7f0000017200780c */ /* 0x000fe40003f06070 */
[----:B------:R-:W-:-:S05]  /*eda0*/  @P2 IADD3 R83, PT, PT, R83, -0x7f000001, RZ ;  /* 0x80ffffff53532810 */ /* 0x000fca0007ffe0ff */
[----:B------:R-:W-:-:S04]  /*edb0*/  IMAD.WIDE.U32 R6, R83, 0x5fffffa, RZ ;  /* 0x05fffffa53067825 */ /* 0x000fc800078e00ff */
[----:B------:R-:W-:Y:S01]  /*edc0*/  IMAD R83, R83, 0x6, RZ ;  /* 0x0000000653537824 */ /* 0x000fe200078e02ff */
[----:B------:R-:W-:-:S03]  /*edd0*/  @P1 IADD3 R74, PT, PT, R74, -0x7f000001, RZ ;  /* 0x80ffffff4a4a1810 */ /* 0x000fc60007ffe0ff */
[----:B------:R-:W-:Y:S01]  /*ede0*/  IMAD.HI.U32 R83, R83, 0x7f000001, R6 ;  /* 0x7f00000153537827 */ /* 0x000fe200078e0006 */
[----:B------:R-:W-:-:S03]  /*edf0*/  @P0 IADD3 R114, PT, PT, R114, -0x7f000001, RZ ;  /* 0x80ffffff72720810 */ /* 0x000fc60007ffe0ff */
        /* <DEDUP_REMOVED lines=20> */
[----:B------:R-:W-:Y:S02]  /*ef40*/  IADD3 R109, PT, PT, R111, R109, RZ ;  /* 0x0000006d6f6d7210 */ /* 0x000fe40007ffe0ff */
[----:B------:R-:W-:Y:S01]  /*ef50*/  IMAD.WIDE.U32 R6, R93, 0x5fffffa, RZ ;  /* 0x05fffffa5d067825 */ /* 0x000fe200078e00ff */
[----:B------:R-:W-:-:S03]  /*ef60*/  ISETP.GE.U32.AND P3, PT, R110, 0x7f000001, PT ;  /* 0x7f0000016e00780c */ /* 0x000fc60003f66070 */
[----:B------:R-:W-:Y:S01]  /*ef70*/  IMAD R93, R93, 0x6, RZ ;  /* 0x000000065d5d7824 */ /* 0x000fe200078e02ff */
[----:B------:R-:W-:-:S03]  /*ef80*/  ISETP.GE.U32.AND P1, PT, R109, 0x7f000001, PT ;  /* 0x7f0000016d00780c */ /* 0x000fc60003f26070 */
[----:B------:R-:W-:Y:S01]  /*ef90*/  IMAD.HI.U32 R93, R93, 0x7f000001, R6 ;  /* 0x7f0000015d5d7827 */ /* 0x000fe200078e0006 */
[----:B------:R-:W-:Y:S02]  /*efa0*/  @P2 IADD3 R108, PT, PT, R108, -0x7f000001, RZ ;  /* 0x80ffffff6c6c2810 */ /* 0x000fe40007ffe0ff */
[----:B------:R-:W-:Y:S01]  /*efb0*/  @P0 IADD3 R125, PT, PT, R125, -0x7f000001, RZ ;  /* 0x80ffffff7d7d0810 */ /* 0x000fe20007ffe0ff */
[----:B------:R-:W-:-:S03]  /*efc0*/  IMAD.WIDE.U32 R6, R64, R78, RZ ;  /* 0x0000004e40067225 */ /* 0x000fc600078e00ff */
[----:B------:R-:W-:Y:S01]  /*efd0*/  IADD3 R108, PT, PT, R125, R108, RZ ;  /* 0x0000006c7d6c7210 */ /* 0x000fe20007ffe0ff */
        /* <DEDUP_REMOVED lines=8> */
[----:B------:R-:W-:Y:S02]  /*f060*/  IMAD R123, R6, 0x7effffff, RZ ;  /* 0x7effffff067b7824 */ /* 0x000fe400078e02ff */
[----:B------:R-:W-:Y:S02]  /*f070*/  ISETP.GE.U32.AND P1, PT, R109, 0x7f000001, PT ;  /* 0x7f0000016d00780c */ /* 0x000fe40003f26070 */
[----:B------:R-:W-:-:S04]  /*f080*/  IMAD.HI.U32 R123, R123, 0x7f000001, R6 ;  /* 0x7f0000017b7b7827 */ /* 0x000fc800078e0006 */
[----:B------:R-:W-:Y:S01]  /*f090*/  IMAD.WIDE.U32 R6, R92, R71, RZ ;  /* 0x000000475c067225 */ /* 0x000fe200078e00ff */
[----:B------:R-:W-:Y:S02]  /*f0a0*/  @P2 IADD3 R107, PT, PT, R107, -0x7f000001, RZ ;  /* 0x80ffffff6b6b2810 */ /* 0x000fe40007ffe0ff */
[----:B------:R-:W-:Y:S01]  /*f0b0*/  @P0 IADD3 R108, PT, PT, R108, -0x7f000001, RZ ;  /* 0x80ffffff6c6c0810 */ /* 0x000fe20007ffe0ff */
[----:B------:R-:W-:-:S04]  /*f0c0*/  IMAD R71, R6, 0x7effffff, RZ ;  /* 0x7effffff06477824 */ /* 0x000fc800078e02ff */
[----:B------:R-:W-:Y:S01]  /*f0d0*/  IMAD.HI.U32 R114, R71, 0x7f000001, R6 ;  /* 0x7f00000147727827 */ /* 0x000fe200078e0006 */
[----:B------:R-:W-:-:S03]  /*f0e0*/  IADD3 R107, PT, PT, R108, R107, RZ ;  /* 0x0000006b6c6b7210 */ /* 0x000fc60007ffe0ff */
[----:B------:R-:W-:Y:S01]  /*f0f0*/  IMAD.WIDE.U32 R6, R84, R78, RZ ;  /* 0x0000004e54067225 */ /* 0x000fe200078e00ff */
[----:B------:R-:W-:Y:S01]  /*f100*/  @P1 IADD3 R109, PT, PT, R109, -0x7f000001, RZ ;  /* 0x80ffffff6d6d1810 */ /* 0x000fe20007ffe0ff */
[----:B------:R-:W-:Y:S02]  /*f110*/  ISETP.GE.U32.AND P0, PT, R107, 0x7f000001, PT ;  /* 0x7f0000016b00780c */ /* 0x000fe40003f06070 */
[----:B------:R-:W-:-:S04]  /*f120*/  IMAD R71, R6, 0x7effffff, RZ ;  /* 0x7effffff06477824 */ /* 0x000fc800078e02ff */
[----:B------:R-:W-:-:S04]  /*f130*/  IMAD.HI.U32 R71, R71, 0x7f000001, R6 ;  /* 0x7f00000147477827 */ /* 0x000fc800078e0006 */
[----:B------:R-:W-:-:S04]  /*f140*/  IMAD.WIDE.U32 R6, R92, R109, RZ ;  /* 0x0000006d5c067225 */ /* 0x000fc800078e00ff */
[----:B------:R-:W-:Y:S01]  /*f150*/  IMAD R111, R6, 0x7effffff, RZ ;  /* 0x7effffff066f7824 */ /* 0x000fe200078e02ff */
[----:B------:R-:W-:-:S03]  /*f160*/  @P0 IADD3 R107, PT, PT, R107, -0x7f000001, RZ ;  /* 0x80ffffff6b6b0810 */ /* 0x000fc60007ffe0ff */
        /* <DEDUP_REMOVED lines=9> */
[----:B------:R-:W-:-:S03]  /*f200*/  IADD3 R108, PT, PT, R65, R122, RZ ;  /* 0x0000007a416c7210 */ /* 0x000fc60007ffe0ff */
[----:B------:R-:W-:-:S04]  /*f210*/  IMAD.WIDE.U32 R6, R92, R10, RZ ;  /* 0x0000000a5c067225 */ /* 0x000fc800078e00ff */
[----:B------:R-:W-:Y:S01]  /*f220*/  IMAD R101, R6, 0x7effffff, RZ ;  /* 0x7effffff06657824 */ /* 0x000fe200078e02ff */
[----:B------:R-:W-:-:S03]  /*f230*/  ISETP.GE.U32.AND P0, PT, R108, 0x7f000001, PT ;  /* 0x7f0000016c00780c */ /* 0x000fc60003f06070 */
[----:B------:R-:W-:-:S04]  /*f240*/  IMAD.HI.U32 R110, R101, 0x7f000001, R6 ;  /* 0x7f000001656e7827 */ /* 0x000fc800078e0006 */
[----:B------:R-:W-:-:S04]  /*f250*/  IMAD.WIDE.U32 R6, R17, R91, RZ ;  /* 0x0000005b11067225 */ /* 0x000fc800078e00ff */
[----:B------:R-:W-:-:S04]  /*f260*/  IMAD R101, R6, 0x7effffff, RZ ;  /* 0x7effffff06657824 */ /* 0x000fc800078e02ff */
[----:B------:R-:W-:Y:S01]  /*f270*/  IMAD.HI.U32 R10, R101, 0x7f000001, R6 ;  /* 0x7f000001650a7827 */ /* 0x000fe200078e0006 */
[----:B------:R-:W-:-:S03]  /*f280*/  @P0 IADD3 R108, PT, PT, R108, -0x7f000001, RZ ;  /* 0x80ffffff6c6c0810 */ /* 0x000fc60007ffe0ff */
        /* <DEDUP_REMOVED lines=9> */
[----:B------:R-:W-:Y:S01]  /*f320*/  ISETP.GE.U32.AND P0, PT, R101, 0x7f000001, PT ;  /* 0x7f0000016500780c */ /* 0x000fe20003f06070 */
[----:B------:R-:W-:-:S04]  /*f330*/  IMAD.HI.U32 R107, R107, 0x7f000001, R6 ;  /* 0x7f0000016b6b7827 */ /* 0x000fc800078e0006 */
[----:B------:R-:W-:Y:S01]  /*f340*/  IMAD.WIDE.U32 R6, R121, R78, RZ ;  /* 0x0000004e79067225 */ /* 0x000fe200078e00ff */
[----:B------:R-:W-:-:S03]  /*f350*/  IADD3 R108, PT, PT, R108, R123, RZ ;  /* 0x0000007b6c6c7210 */ /* 0x000fc60007ffe0ff */
[----:B------:R-:W-:-:S04]  /*f360*/  IMAD R123, R6, 0x7effffff, RZ ;  /* 0x7effffff067b7824 */ /* 0x000fc800078e02ff */
[----:B------:R-:W-:Y:S01]  /*f370*/  IMAD.HI.U32 R78, R123, 0x7f000001, R6 ;  /* 0x7f0000017b4e7827 */ /* 0x000fe200078e0006 */
[----:B------:R-:W-:-:S04]  /*f380*/  @P0 IADD3 R101, PT, PT, R101, -0x7f000001, RZ ;  /* 0x80ffffff65650810 */ /* 0x000fc80007ffe0ff */
[----:B------:R-:W-:Y:S01]  /*f390*/  ISETP.GE.U32.AND P0, PT, R78, 0x7f000001, PT ;  /* 0x7f0000014e00780c */ /* 0x000fe20003f06070 */
[----:B------:R-:W-:Y:S01]  /*f3a0*/  IADD3 R123, PT, PT, R81, R71, RZ ;  /* 0x00000047517b7210 */ /* 0x000fe20007ffe0ff */
[----:B------:R-:W-:-:S04]  /*f3b0*/  IMAD.WIDE.U32 R6, R116, R91, RZ ;  /* 0x0000005b74067225 */ /* 0x000fc800078e00ff */
[----:B------:R-:W-:Y:S01]  /*f3c0*/  ISETP.GE.U32.AND P1, PT, R123, 0x7f000001, PT ;  /* 0x7f0000017b00780c */ /* 0x000fe20003f26070 */
[----:B------:R-:W-:-:S06]  /*f3d0*/  IMAD R71, R6, 0x7effffff, RZ ;  /* 0x7effffff06477824 */ /* 0x000fcc00078e02ff */
[----:B------:R-:W-:-:S04]  /*f3e0*/  @P0 IADD3 R78, PT, PT, R78, -0x7f000001, RZ ;  /* 0x80ffffff4e4e0810 */ /* 0x000fc80007ffe0ff */
[----:B------:R-:W-:Y:S01]  /*f3f0*/  IADD3 R126, PT, PT, R103, R78, RZ ;  /* 0x0000004e677e7210 */ /* 0x000fe20007ffe0ff */
[----:B------:R-:W-:Y:S01]  /*f400*/  IMAD.HI.U32 R71, R71, 0x7f000001, R6 ;  /* 0x7f00000147477827 */ /* 0x000fe200078e0006 */
[----:B------:R-:W-:-:S03]  /*f410*/  IADD3 R124, PT, PT, R104, R101, RZ ;  /* 0x00000065687c7210 */ /* 0x000fc60007ffe0ff */
[----:B------:R-:W-:Y:S01]  /*f420*/  ISETP.GE.U32.AND P0, PT, R126, 0x7f000001, PT ;  /* 0x7f0000017e00780c */ /* 0x000fe20003f06070 */
[----:B------:R-:W-:Y:S01]  /*f430*/  IMAD.WIDE.U32 R6, R64, R86, RZ ;  /* 0x0000005640067225 */ /* 0x000fe200078e00ff */
[----:B------:R-:W-:Y:S01]  /*f440*/  ISETP.GE.U32.AND P2, PT, R10, 0x7f000001, PT ;  /* 0x7f0000010a00780c */ /* 0x000fe20003f46070 */
[----:B------:R-:W-:Y:S02]  /*f450*/  @P1 IADD3 R123, PT, PT, R123, -0x7f000001, RZ ;  /* 0x80ffffff7b7b1810 */ /* 0x000fe40007ffe0ff */
[----:B------:R-:W-:Y:S01]  /*f460*/  IMAD R91, R6, 0x7effffff, RZ ;  /* 0x7effffff065b7824 */ /* 0x000fe200078e02ff */
[----:B------:R-:W-:-:S03]  /*f470*/  ISETP.GE.U32.AND P1, PT, R124, 0x7f000001, PT ;  /* 0x7f0000017c00780c */ /* 0x000fc60003f26070 */
[----:B------:R-:W-:-:S04]  /*f480*/  IMAD.HI.U32 R122, R91, 0x7f000001, R6 ;  /* 0x7f0000015b7a7827 */ /* 0x000fc800078e0006 */
[----:B------:R-:W-:Y:S01]  /*f490*/  @P0 IADD3 R126, PT, PT, R126, -0x7f000001, RZ ;  /* 0x80ffffff7e7e0810 */ /* 0x000fe20007ffe0ff */
[----:B------:R-:W-:Y:S01]  /*f4a0*/  ISETP.GE.U32.AND P0, PT, R122, 0x7f000001, PT ;  /* 0x7f0000017a00780c */ /* 0x000fe20003f06070 */
[----:B------:R-:W-:Y:S01]  /*f4b0*/  @P2 IADD3 R10, PT, PT, R10, -0x7f000001, RZ ;  /* 0x80ffffff0a0a2810 */ /* 0x000fe20007ffe0ff */
[----:B------:R-:W-:-:S03]  /*f4c0*/  ISETP.GE.U32.AND P2, PT, R107, 0x7f000001, PT ;  /* 0x7f0000016b00780c */ /* 0x000fc60003f46070 */
[----:B------:R-:W-:Y:S01]  /*f4d0*/  @P1 IADD3 R124, PT, PT, R124, -0x7f000001, RZ ;  /* 0x80ffffff7c7c1810 */ /* 0x000fe20007ffe0ff */
[----:B------:R-:W-:Y:S01]  /*f4e0*/  ISETP.GE.U32.AND P1, PT, R71, 0x7f000001, PT ;  /* 0x7f0000014700780c */ /* 0x000fe20003f26070 */
[----:B------:R-:W-:-:S04]  /*f4f0*/  IMAD.WIDE.U32 R6, R84, R86, RZ ;  /* 0x0000005654067225 */ /* 0x000fc800078e00ff */
[----:B------:R-:W-:Y:S02]  /*f500*/  IMAD R101, R6, 0x7effffff, RZ ;  /* 0x7effffff06657824 */ /* 0x000fe400078e02ff */
[----:B------:R-:W-:Y:S02]  /*f510*/  @P0 IADD3 R122, PT, PT, R122, -0x7f000001, RZ ;  /* 0x80ffffff7a7a0810 */ /* 0x000fe40007ffe0ff */
[----:B------:R-:W-:Y:S01]  /*f520*/  IMAD.HI.U32 R78, R101, 0x7f000001, R6 ;  /* 0x7f000001654e7827 */ /* 0x000fe200078e0006 */
[----:B------:R-:W-:Y:S02]  /*f530*/  @P2 IADD3 R107, PT, PT, R107, -0x7f000001, RZ ;  /* 0x80ffffff6b6b2810 */ /* 0x000fe40007ffe0ff */
[----:B------:R-:W-:Y:S02]  /*f540*/  IADD3 R101, PT, PT, R65, R122, RZ ;  /* 0x0000007a41657210 */ /* 0x000fe40007ffe0ff */
[----:B------:R-:W-:Y:S01]  /*f550*/  @P1 IADD3 R71, PT, PT, R71, -0x7f000001, RZ ;  /* 0x80ffffff47471810 */ /* 0x000fe20007ffe0ff */
[----:B------:R-:W-:Y:S01]  /*f560*/  IMAD.WIDE.U32 R6, R106, R77, RZ ;  /* 0x0000004d6a067225 */ /* 0x000fe200078e00ff */
[----:B------:R-:W-:Y:S01]  /*f570*/  IADD3 R91, PT, PT, R124, R107, RZ ;  /* 0x0000006b7c5b7210 */ /* 0x000fe20007ffe0ff */
[----:B------:R-:W-:Y:S01]  /*f580*/  ISETP.GE.U32.AND P0, PT, R101, 0x7f000001, PT ;  /* 0x7f0000016500780c */ /* 0x000fe20003f06070 */
[----:B------:R-:W-:Y:S01]  /*f590*/  IADD3 R107, PT, PT, R126, R71, RZ ;  /* 0x000000477e6b7210 */ /* 0x000fe20007ffe0ff */
[----:B------:R-:W-:-:S04]  /*f5a0*/  IMAD R71, R6, 0x7effffff, RZ ;  /* 0x7effffff06477824 */ /* 0x000fc800078e02ff */
[----:B------:R-:W-:-:S05]  /*f5b0*/  IMAD.HI.U32 R6, R71, 0x7f000001, R6 ;  /* 0x7f00000147067827 */ /* 0x000fca00078e0006 */
[----:B------:R-:W-:Y:S02]  /*f5c0*/  ISETP.GE.U32.AND P1, PT, R6, 0x7f000001, PT ;  /* 0x7f0000010600780c */ /* 0x000fe40003f26070 */
[----:B------:R-:W-:Y:S01]  /*f5d0*/  @P0 IADD3 R101, PT, PT, R101, -0x7f000001, RZ ;  /* 0x80ffffff65650810 */ /* 0x000fe20007ffe0ff */
[----:B------:R-:W-:-:S10]  /*f5e0*/  ISETP.GE.U32.AND P0, PT, R78, 0x7f000001, PT ;  /* 0x7f0000014e00780c */ /* 0x000fd40003f06070 */
[----:B------:R-:W-:-:S03]  /*f5f0*/  @P1 IADD3 R6, PT, PT, R6, -0x7f000001, RZ ;  /* 0x80ffffff06061810 */ /* 0x000fc60007ffe0ff */
[----:B------:R-:W-:Y:S01]  /*f600*/  @P0 IADD3 R78, PT, PT, R78, -0x7f000001, RZ ;  /* 0x80ffffff4e4e0810 */ /* 0x000fe20007ffe0ff */
[----:B------:R-:W-:Y:S01]  /*f610*/  ISETP.GE.U32.AND P0, PT, R75, 0x7f000001, PT ;  /* 0x7f0000014b00780c */ /* 0x000fe20003f06070 */
[----:B------:R-:W-:Y:S01]  /*f620*/  IADD3 R101, PT, PT, R101, R6, RZ ;  /* 0x0000000665657210 */ /* 0x000fe20007ffe0ff */
[----:B------:R-:W-:-:S04]  /*f630*/  IMAD.WIDE.U32 R6, R17, R77, RZ ;  /* 0x0000004d11067225 */ /* 0x000fc800078e00ff */
[----:B------:R-:W-:-:S04]  /*f640*/  IMAD R71, R6, 0x7effffff, RZ ;  /* 0x7effffff06477824 */ /* 0x000fc800078e02ff */
[----:B------:R-:W-:Y:S01]  /*f650*/  IMAD.HI.U32 R6, R71, 0x7f000001, R6 ;  /* 0x7f00000147067827 */ /* 0x000fe200078e0006 */
[----:B------:R-:W-:Y:S02]  /*f660*/  IADD3 R71, PT, PT, R81, R78, RZ ;  /* 0x0000004e51477210 */ /* 0x000fe40007ffe0ff */
[----:B------:R-:W-:-:S03]  /*f670*/  @P0 IADD3 R75, PT, PT, R75, -0x7f000001, RZ ;  /* 0x80ffffff4b4b0810 */ /* 0x000fc60007ffe0ff */
[----:B------:R-:W-:Y:S02]  /*f680*/  ISETP.GE.U32.AND P1, PT, R71, 0x7f000001, PT ;  /* 0x7f0000014700780c */ /* 0x000fe40003f26070 */
[----:B------:R-:W-:Y:S01]  /*f690*/  ISETP.GE.U32.AND P0, PT, R75, 0x7f000001, PT ;  /* 0x7f0000014b00780c */ /* 0x000fe20003f06070 */
[----:B------:R-:W-:Y:S01]  /*f6a0*/  ISETP.GE.U32.AND P6, PT, R107, 0x7f000001, PT ;  /* 0x7f0000016b00780c */ /* 0x000fe20003fc6070 */
[----:B------:R-:W-:-:S09]  /*f6b0*/  ISETP.GE.U32.AND P2, PT, R6, 0x7f000001, PT ;  /* 0x7f0000010600780c */ /* 0x000fd20003f46070 */
[----:B------:R-:W-:Y:S01]  /*f6c0*/  @P1 IADD3 R71, PT, PT, R71, -0x7f000001, RZ ;  /* 0x80ffffff47471810 */ /* 0x000fe20007ffe0ff */
[----:B------:R-:W-:Y:S01]  /*f6d0*/  ISETP.GE.U32.AND P1, PT, R80, 0x7f000001, PT ;  /* 0x7f0000015000780c */ /* 0x000fe20003f26070 */
[----:B------:R-:W-:Y:S01]  /*f6e0*/  @P0 IADD3 R75, PT, PT, R75, -0x7f000001, RZ ;  /* 0x80ffffff4b4b0810 */ /* 0x000fe20007ffe0ff */
[----:B------:R-:W-:Y:S01]  /*f6f0*/  ISETP.GE.U32.AND P0, PT, R115, 0x7f000001, PT ;  /* 0x7f0000017300780c */ /* 0x000fe20003f06070 */
[----:B------:R-:W-:Y:S02]  /*f700*/  @P6 IADD3 R107, PT, PT, R107, -0x7f000001, RZ ;  /* 0x80ffffff6b6b6810 */ /* 0x000fe40007ffe0ff */
[----:B------:R-:W-:Y:S02]  /*f710*/  @P2 IADD3 R6, PT, PT, R6, -0x7f000001, RZ ;  /* 0x80ffffff06062810 */ /* 0x000fe40007ffe0ff */
[----:B------:R-:W-:-:S06]  /*f720*/  IADD3 R10, PT, PT, R123, R10, RZ ;  /* 0x0000000a7b0a7210 */ /* 0x000fcc0007ffe0ff */
[----:B------:R-:W-:Y:S01]  /*f730*/  @P1 IADD3 R80, PT, PT, R80, -0x7f000001, RZ ;  /* 0x80ffffff50501810 */ /* 0x000fe20007ffe0ff */
[----:B------:R-:W-:Y:S01]  /*f740*/  ISETP.GE.U32.AND P1, PT, R113, 0x7f000001, PT ;  /* 0x7f0000017100780c */ /* 0x000fe20003f26070 */
[----:B------:R-:W-:Y:S01]  /*f750*/  @P0 IADD3 R115, PT, PT, R115, -0x7f000001, RZ ;  /* 0x80ffffff73730810 */ /* 0x000fe20007ffe0ff */
[----:B------:R-:W-:-:S04]  /*f760*/  ISETP.GE.U32.AND P5, PT, R91, 0x7f000001, PT ;  /* 0x7f0000015b00780c */ /* 0x000fc80003fa6070 */
[----:B------:R-:W-:Y:S01]  /*f770*/  ISETP.GE.U32.AND P0, PT, R115, 0x7f000001, PT ;  /* 0x7f0000017300780c */ /* 0x000fe20003f06070 */
[----:B------:R-:W-:Y:S02]  /*f780*/  IADD3 R107, PT, PT, R107, UR13, RZ ;  /* 0x0000000d6b6b7c10 */ /* 0x000fe4000fffe0ff */
[----:B------:R-:W-:Y:S01]  /*f790*/  IADD3 R71, PT, PT, R71, R6, RZ ;  /* 0x0000000647477210 */ /* 0x000fe20007ffe0ff */
[----:B------:R-:W-:Y:S01]  /*f7a0*/  IMAD.WIDE.U32 R6, R13, R86, RZ ;  /* 0x000000560d067225 */ /* 0x000fe200078e00ff */
[----:B------:R-:W-:Y:S01]  /*f7b0*/  ISETP.GE.U32.AND P4, PT, R10, 0x7f000001, PT ;  /* 0x7f0000010a00780c */ /* 0x000fe20003f86070 */
[----:B------:R-:W-:Y:S01]  /*f7c0*/  ISETP.GE.U32.AND P3, PT, R109, 0x7f000001, PT ;  /* 0x7f0000016d00780c */ /* 0x000fe20003f66070 */
[----:B------:R-:W-:Y:S01]  /*f7d0*/  @P1 IADD3 R113, PT, PT, R113, -0x7f000001, RZ ;  /* 0x80ffffff71711810 */ /* 0x000fe20007ffe0ff */
[----:B------:R-:W-:Y:S01]  /*f7e0*/  ISETP.GE.U32.AND P1, PT, R107, 0x7f000001, PT ;  /* 0x7f0000016b00780c */ /* 0x000fe20003f26070 */
[----:B------:R-:W-:Y:S01]  /*f7f0*/  IMAD R123, R6, 0x7effffff, RZ ;  /* 0x7effffff067b7824 */ /* 0x000fe200078e02ff */
[----:B------:R-:W-:-:S03]  /*f800*/  ISETP.GE.U32.AND P2, PT, R111, 0x7f000001, PT ;  /* 0x7f0000016f00780c */ /* 0x000fc60003f46070 */
[----:B------:R-:W-:Y:S01]  /*f810*/  @P0 IADD3 R115, PT, PT, R115, -0x7f000001, RZ ;  /* 0x80ffffff73730810 */ /* 0x000fe20007ffe0ff */
[----:B------:R-:W-:Y:S01]  /*f820*/  IMAD.HI.U32 R78, R123, 0x7f000001, R6 ;  /* 0x7f0000017b4e7827 */ /* 0x000fe200078e0006 */
[----:B------:R-:W-:Y:S01]  /*f830*/  @P5 IADD3 R91, PT, PT, R91, -0x7f000001, RZ ;  /* 0x80ffffff5b5b5810 */ /* 0x000fe20007ffe0ff */
[----:B------:R-:W-:Y:S02]  /*f840*/  ISETP.GE.U32.AND P5, PT, R108, 0x7f000001, PT ;  /* 0x7f0000016c00780c */ /* 0x000fe40003fa6070 */
[----:B------:R-:W-:Y:S01]  /*f850*/  IMAD.WIDE.U32 R6, R15, R77, RZ ;  /* 0x0000004d0f067225 */ /* 0x000fe200078e00ff */
[----:B------:R-:W-:Y:S01]  /*f860*/  ISETP.GE.U32.AND P0, PT, R115, 0x7f000001, PT ;  /* 0x7f0000017300780c */ /* 0x000fe20003f06070 */
[----:B------:R-:W-:Y:S02]  /*f870*/  @P4 IADD3 R10, PT, PT, R10, -0x7f000001, RZ ;  /* 0x80ffffff0a0a4810 */ /* 0x000fe40007ffe0ff */
[----:B------:R-:W-:Y:S01]  /*f880*/  IMAD R123, R6, 0x7effffff, RZ ;  /* 0x7effffff067b7824 */ /* 0x000fe200078e02ff */
[----:B------:R-:W-:-:S02]  /*f890*/  @P3 IADD3 R109, PT, PT, R109, -0x7f000001, RZ ;  /* 0x80ffffff6d6d3810 */ /* 0x000fc40007ffe0ff */
[----:B------:R-:W-:Y:S02]  /*f8a0*/  @P1 IADD3 R107, PT, PT, R107, -0x7f000001, RZ ;  /* 0x80ffffff6b6b1810 */ /* 0x000fe40007ffe0ff */
[----:B------:R-:W-:Y:S01]  /*f8b0*/  IADD3 R75, PT, PT, R75, R80, RZ ;  /* 0x000000504b4b7210 */ /* 0x000fe20007ffe0ff */
[----:B------:R-:W-:Y:S01]  /*f8c0*/  IMAD.HI.U32 R80, R123, 0x7f000001, R6 ;  /* 0x7f0000017b507827 */ /* 0x000fe200078e0006 */
[----:B------:R-:W-:Y:S02]  /*f8d0*/  IADD3 R10, PT, PT, R10, UR11, RZ ;  /* 0x0000000b0a0a7c10 */ /* 0x000fe4000fffe0ff */
[----:B------:R-:W-:Y:S01]  /*f8e0*/  IADD3 R91, PT, PT, R91, UR12, RZ ;  /* 0x0000000c5b5b7c10 */ /* 0x000fe2000fffe0ff */
[----:B------:R-:W-:Y:S01]  /*f8f0*/  IMAD.WIDE.U32 R6, R121, R86, RZ ;  /* 0x0000005679067225 */ /* 0x000fe200078e00ff */
[----:B------:R-:W-:Y:S01]  /*f900*/  @P2 IADD3 R111, PT, PT, R111, -0x7f000001, RZ ;  /* 0x80ffffff6f6f2810 */ /* 0x000fe20007ffe0ff */
[----:B------:R-:W-:Y:S01]  /*f910*/  ISETP.GE.U32.AND P6, PT, R109, 0x7f000001, PT ;  /* 0x7f0000016d00780c */ /* 0x000fe20003fc6070 */
[----:B------:R-:W-:Y:S01]  /*f920*/  IADD3 R107, PT, PT, R107, UR13, RZ ;  /* 0x0000000d6b6b7c10 */ /* 0x000fe2000fffe0ff */
[----:B------:R-:W-:Y:S01]  /*f930*/  IMAD R123, R6, 0x7effffff, RZ ;  /* 0x7effffff067b7824 */ /* 0x000fe200078e02ff */
[----:B------:R-:W-:Y:S01]  /*f940*/  ISETP.GE.U32.AND P2, PT, R10, 0x7f000001, PT ;  /* 0x7f0000010a00780c */ /* 0x000fe20003f46070 */
[----:B------:R-:W-:Y:S01]  /*f950*/  @P5 IADD3 R108, PT, PT, R108, -0x7f000001, RZ ;  /* 0x80ffffff6c6c5810 */ /* 0x000fe20007ffe0ff */
[----:B------:R-:W-:Y:S01]  /*f960*/  ISETP.GE.U32.AND P5, PT, R91, 0x7f000001, PT ;  /* 0x7f0000015b00780c */ /* 0x000fe20003fa6070 */
[----:B------:R-:W-:Y:S01]  /*f970*/  @P0 IADD3 R115, PT, PT, R115, -0x7f000001, RZ ;  /* 0x80ffffff73730810 */ /* 0x000fe20007ffe0ff */
[----:B------:R-:W-:Y:S01]  /*f980*/  ISETP.GE.U32.AND P4, PT, R111, 0x7f000001, PT ;  /* 0x7f0000016f00780c */ /* 0x000fe20003f86070 */
[----:B------:R-:W-:Y:S01]  /*f990*/  ISETP.GE.U32.AND P0, PT, R107, 0x7f000001, PT ;  /* 0x7f0000016b00780c */ /* 0x000fe20003f06070 */
[----:B------:R-:W-:Y:S01]  /*f9a0*/  IMAD.HI.U32 R86, R123, 0x7f000001, R6 ;  /* 0x7f0000017b567827 */ /* 0x000fe200078e0006 */
[----:B------:R-:W-:Y:S01]  /*f9b0*/  IADD3 R108, PT, PT, R108, UR10, RZ ;  /* 0x0000000a6c6c7c10 */ /* 0x000fe2000fffe0ff */
[----:B------:R-:W-:-:S02]  /*f9c0*/  ISETP.GE.U32.AND P3, PT, R113, 0x7f000001, PT ;  /* 0x7f0000017100780c */ /* 0x000fc40003f66070 */
[----:B------:R-:W-:Y:S01]  /*f9d0*/  IMAD.WIDE.U32 R6, R116, R77, RZ ;  /* 0x0000004d74067225 */ /* 0x000fe200078e00ff */
[----:B------:R-:W-:Y:S01]  /*f9e0*/  @P6 IADD3 R109, PT, PT, R109, -0x7f000001, RZ ;  /* 0x80ffffff6d6d6810 */ /* 0x000fe20007ffe0ff */
[----:B------:R-:W-:Y:S02]  /*f9f0*/  ISETP.GE.U32.AND P1, PT, R108, 0x7f000001, PT ;  /* 0x7f0000016c00780c */ /* 0x000fe40003f26070 */
[----:B------:R-:W-:Y:S02]  /*fa00*/  IMAD R77, R6, 0x7effffff, RZ ;  /* 0x7effffff064d7824 */ /* 0x000fe400078e02ff */
[----:B------:R-:W-:Y:S01]  /*fa10*/  IMAD.WIDE.U32 R8, R8, R9, RZ ;  /* 0x0000000908087225 */ /* 0x000fe200078e00ff */
[----:B------:R-:W-:Y:S01]  /*fa20*/  ISETP.GE.U32.AND P6, PT, R115, 0x7f000001, PT ;  /* 0x7f0000017300780c */ /* 0x000fe20003fc6070 */
[----:B------:R-:W-:Y:S02]  /*fa30*/  @P2 IADD3 R10, PT, PT, R10, -0x7f000001, RZ ;  /* 0x80ffffff0a0a2810 */ /* 0x000fe40007ffe0ff */
[----:B------:R-:W-:Y:S01]  /*fa40*/  IMAD.HI.U32 R77, R77, 0x7f000001, R6 ;  /* 0x7f0000014d4d7827 */ /* 0x000fe200078e0006 */
[----:B------:R-:W-:-:S02]  /*fa50*/  @P5 IADD3 R91, PT, PT, R91, -0x7f000001, RZ ;  /* 0x80ffffff5b5b5810 */ /* 0x000fc40007ffe0ff */
[----:B------:R-:W-:Y:S01]  /*fa60*/  @P4 IADD3 R111, PT, PT, R111, -0x7f000001, RZ ;  /* 0x80ffffff6f6f4810 */ /* 0x000fe20007ffe0ff */
[----:B------:R-:W-:Y:S01]  /*fa70*/  IMAD R7, R8, 0x7effffff, RZ ;  /* 0x7effffff08077824 */ /* 0x000fe200078e02ff */
[----:B------:R-:W-:Y:S02]  /*fa80*/  @P0 IADD3 R107, PT, PT, R107, -0x7f000001, RZ ;  /* 0x80ffffff6b6b0810 */ /* 0x000fe40007ffe0ff */
[----:B------:R-:W-:Y:S01]  /*fa90*/  @P3 IADD3 R113, PT, PT, R113, -0x7f000001, RZ ;  /* 0x80ffffff71713810 */ /* 0x000fe20007ffe0ff */
[----:B------:R-:W-:Y:S01]  /*faa0*/  IMAD.HI.U32 R8, R7, 0x7f000001, R8 ;  /* 0x7f00000107087827 */ /* 0x000fe200078e0008 */
[----:B------:R-:W-:Y:S02]  /*fab0*/  IADD3 R9, PT, PT, R10, UR11, RZ ;  /* 0x0000000b0a097c10 */ /* 0x000fe4000fffe0ff */
[----:B------:R-:W-:Y:S01]  /*fac0*/  IADD3 R10, PT, PT, R91, UR12, RZ ;  /* 0x0000000c5b0a7c10 */ /* 0x000fe2000fffe0ff */
[----:B------:R-:W-:Y:S01]  /*fad0*/  ISETP.GE.U32.AND P3, PT, R111, 0x7f000001, PT ;  /* 0x7f0000016f00780c */ /* 0x000fe20003f66070 */
[----:B------:R-:W-:Y:S01]  /*fae0*/  ISETP.GE.U32.AND P2, PT, R109, 0x7f000001, PT ;  /* 0x7f0000016d00780c */ /* 0x000fe20003f46070 */
[----:B------:R-:W-:-:S02]  /*faf0*/  IADD3 R91, PT, PT, R107, UR13, RZ ;  /* 0x0000000d6b5b7c10 */ /* 0x000fc4000fffe0ff */
[----:B------:R-:W-:Y:S02]  /*fb00*/  @P1 IADD3 R108, PT, PT, R108, -0x7f000001, RZ ;  /* 0x80ffffff6c6c1810 */ /* 0x000fe40007ffe0ff */
[----:B------:R-:W-:Y:S01]  /*fb10*/  @P6 IADD3 R115, PT, PT, R115, -0x7f000001, RZ ;  /* 0x80ffffff73736810 */ /* 0x000fe20007ffe0ff */
[----:B------:R-:W-:Y:S01]  /*fb20*/  ISETP.GE.U32.AND P6, PT, R91, 0x7f000001, PT ;  /* 0x7f0000015b00780c */ /* 0x000fe20003fc6070 */
[----:B------:R-:W-:-:S05]  /*fb30*/  IADD3 R108, PT, PT, R108, UR10, RZ ;  /* 0x0000000a6c6c7c10 */ /* 0x000fca000fffe0ff */
[----:B------:R-:W-:Y:S02]  /*fb40*/  @P3 IADD3 R111, PT, PT, R111, -0x7f000001, RZ ;  /* 0x80ffffff6f6f3810 */ /* 0x000fe40007ffe0ff */
[----:B------:R-:W-:Y:S01]  /*fb50*/  @P2 IADD3 R109, PT, PT, R109, -0x7f000001, RZ ;  /* 0x80ffffff6d6d2810 */ /* 0x000fe20007ffe0ff */
[----:B------:R-:W-:Y:S02]  /*fb60*/  ISETP.GE.U32.AND P0, PT, R108, 0x7f000001, PT ;  /* 0x7f0000016c00780c */ /* 0x000fe40003f06070 */
[----:B------:R-:W-:Y:S02]  /*fb70*/  ISETP.GE.U32.AND P3, PT, R111, 0x7f000001, PT ;  /* 0x7f0000016f00780c */ /* 0x000fe40003f66070 */
[----:B------:R-:W-:Y:S01]  /*fb80*/  ISETP.GE.U32.AND P2, PT, R109, 0x7f000001, PT ;  /* 0x7f0000016d00780c */ /* 0x000fe20003f46070 */
[----:B------:R-:W-:Y:S01]  /*fb90*/  @P6 IADD3 R91, PT, PT, R91, -0x7f000001, RZ ;  /* 0x80ffffff5b5b6810 */ /* 0x000fe20007ffe0ff */
[----:B------:R-:W-:-:S04]  /*fba0*/  ISETP.GE.U32.AND P1, PT, R10, 0x7f000001, PT ;  /* 0x7f0000010a00780c */ /* 0x000fc80003f26070 */
[----:B------:R-:W-:-:S03]  /*fbb0*/  IMAD.WIDE.U32 R6, R91, UR7, RZ ;  /* 0x000000075b067c25 */ /* 0x000fc6000f8e00ff */
[----:B------:R-:W-:Y:S01]  /*fbc0*/  @P0 IADD3 R108, PT, PT, R108, -0x7f000001, RZ ;  /* 0x80ffffff6c6c0810 */ /* 0x000fe20007ffe0ff */
[----:B------:R-:W-:Y:S01]  /*fbd0*/  IMAD R107, R6, 0x7effffff, RZ ;  /* 0x7effffff066b7824 */ /* 0x000fe200078e02ff */
[----:B------:R-:W-:Y:S01]  /*fbe0*/  ISETP.GE.U32.AND P0, PT, R78, 0x7f000001, PT ;  /* 0x7f0000014e00780c */ /* 0x000fe20003f06070 */
[----:B------:R-:W-:Y:S02]  /*fbf0*/  @P3 IADD3 R111, PT, PT, R111, -0x7f000001, RZ ;  /* 0x80ffffff6f6f3810 */ /* 0x000fe40007ffe0ff */
[----:B------:R-:W-:Y:S01]  /*fc00*/  @P2 IADD3 R109, PT, PT, R109, -0x7f000001, RZ ;  /* 0x80ffffff6d6d2810 */ /* 0x000fe20007ffe0ff */
[----:B------:R-:W-:Y:S01]  /*fc10*/  IMAD.HI.U32 R123, R107, 0x7f000001, R6 ;  /* 0x7f0000016b7b7827 */ /* 0x000fe200078e0006 */
[----:B------:R-:W-:Y:S02]  /*fc20*/  @P1 IADD3 R10, PT, PT, R10, -0x7f000001, RZ ;  /* 0x80ffffff0a0a1810 */ /* 0x000fe40007ffe0ff */
[----:B------:R-:W-:Y:S01]  /*fc30*/  IADD3 R122, PT, PT, R108, UR10, RZ ;  /* 0x0000000a6c7a7c10 */ /* 0x000fe2000fffe0ff */
[----:B------:R-:W-:Y:S01]  /*fc40*/  ISETP.GE.U32.AND P2, PT, R111, 0x7f000001, PT ;  /* 0x7f0000016f00780c */ /* 0x000fe20003f46070 */
[----:B------:R-:W-:Y:S01]  /*fc50*/  ISETP.GE.U32.AND P3, PT, R109, 0x7f000001, PT ;  /* 0x7f0000016d00780c */ /* 0x000fe20003f66070 */
[----:B------:R-:W-:-:S03]  /*fc60*/  ISETP.GE.U32.AND P1, PT, R123, 0x7f000001, PT ;  /* 0x7f0000017b00780c */ /* 0x000fc60003f26070 */
[----:B------:R-:W-:Y:S01]  /*fc70*/  @P0 IADD3 R78, PT, PT, R78, -0x7f000001, RZ ;  /* 0x80ffffff4e4e0810 */ /* 0x000fe20007ffe0ff */
[----:B------:R-:W-:-:S03]  /*fc80*/  ISETP.GE.U32.AND P0, PT, R122, 0x7f000001, PT ;  /* 0x7f0000017a00780c */ /* 0x000fc60003f06070 */
[----:B------:R-:W-:-:S04]  /*fc90*/  IADD3 R107, PT, PT, R104, R78, RZ ;  /* 0x0000004e686b7210 */ /* 0x000fc80007ffe0ff */
[----:B------:R-:W-:Y:S02]  /*fca0*/  @P2 IADD3 R111, PT, PT, R111, -0x7f000001, RZ ;  /* 0x80ffffff6f6f2810 */ /* 0x000fe40007ffe0ff */
[----:B------:R-:W-:Y:S02]  /*fcb0*/  @P3 IADD3 R109, PT, PT, R109, -0x7f000001, RZ ;  /* 0x80ffffff6d6d3810 */ /* 0x000fe40007ffe0ff */
[----:B------:R-:W-:Y:S01]  /*fcc0*/  @P1 IADD3 R123, PT, PT, R123, -0x7f000001, RZ ;  /* 0x80ffffff7b7b1810 */ /* 0x000fe20007ffe0ff */
[----:B------:R-:W-:Y:S01]  /*fcd0*/  ISETP.GE.U32.AND P1, PT, R86, 0x7f000001, PT ;  /* 0x7f0000015600780c */ /* 0x000fe20003f26070 */
[----:B------:R-:W-:Y:S01]  /*fce0*/  ISETP.GE.U32.AND P2, PT, R107, 0x7f000001, PT ;  /* 0x7f0000016b00780c */ /* 0x000fe20003f46070 */
[----:B------:R-:W-:Y:S01]  /*fcf0*/  ISETP.GE.U32.AND P3, PT, R80, 0x7f000001, PT ;  /* 0x7f0000015000780c */ /* 0x000fe20003f66070 */
[----:B------:R-:W-:Y:S02]  /*fd00*/  IADD3 R10, PT, PT, R10, UR12, RZ ;  /* 0x0000000c0a0a7c10 */ /* 0x000fe4000fffe0ff */
[----:B------:R-:W-:Y:S01]  /*fd10*/  @P0 IADD3 R122, PT, PT, R122, -0x7f000001, RZ ;  /* 0x80ffffff7a7a0810 */ /* 0x000fe20007ffe0ff */
[----:B------:R-:W-:-:S02]  /*fd20*/  IMAD.WIDE.U32 R6, R123, 0x5fffffa, RZ ;  /* 0x05fffffa7b067825 */ /* 0x000fc400078e00ff */
[----:B------:R-:W-:Y:S02]  /*fd30*/  ISETP.GE.U32.AND P0, PT, R10, 0x7f000001, PT ;  /* 0x7f0000010a00780c */ /* 0x000fe40003f06070 */
[----:B------:R-:W-:-:S03]  /*fd40*/  IMAD R123, R123, 0x6, RZ ;  /* 0x000000067b7b7824 */ /* 0x000fc600078e02ff */
[----:B------:R-:W-:Y:S02]  /*fd50*/  @P1 IADD3 R86, PT, PT, R86, -0x7f000001, RZ ;  /* 0x80ffffff56561810 */ /* 0x000fe40007ffe0ff */
[----:B------:R-:W-:Y:S02]  /*fd60*/  @P2 IADD3 R107, PT, PT, R107, -0x7f000001, RZ ;  /* 0x80ffffff6b6b2810 */ /* 0x000fe40007ffe0ff */
[----:B------:R-:W-:Y:S01]  /*fd70*/  @P3 IADD3 R80, PT, PT, R80, -0x7f000001, RZ ;  /* 0x80ffffff50503810 */ /* 0x000fe20007ffe0ff */
[----:B------:R-:W-:-:S04]  /*fd80*/  IMAD.HI.U32 R78, R123, 0x7f000001, R6 ;  /* 0x7f0000017b4e7827 */ /* 0x000fc800078e0006 */
[----:B------:R-:W-:Y:S01]  /*fd90*/  IMAD.WIDE.U32 R6, R122, UR6, RZ ;  /* 0x000000067a067c25 */ /* 0x000fe2000f8e00ff */
[----:B------:R-:W-:Y:S02]  /*fda0*/  IADD3 R108, PT, PT, R103, R86, RZ ;  /* 0x00000056676c7210 */ /* 0x000fe40007ffe0ff */
[----:B------:R-:W-:Y:S02]  /*fdb0*/  IADD3 R80, PT, PT, R107, R80, RZ ;  /* 0x000000506b507210 */ /* 0x000fe40007ffe0ff */
[----:B------:R-:W-:Y:S01]  /*fdc0*/  @P0 IADD3 R10, PT, PT, R10, -0x7f000001, RZ ;  /* 0x80ffffff0a0a0810 */ /* 0x000fe20007ffe0ff */
[----:B------:R-:W-:Y:S01]  /*fdd0*/  IMAD R107, R6, 0x7effffff, RZ ;  /* 0x7effffff066b7824 */ /* 0x000fe200078e02ff */
[----:B------:R-:W-:-:S03]  /*fde0*/  ISETP.GE.U32.AND P1, PT, R108, 0x7f000001, PT ;  /* 0x7f0000016c00780c */ /* 0x000fc60003f26070 */
[----:B------:R-:W-:-:S04]  /*fdf0*/  IMAD.HI.U32 R86, R107, 0x7f000001, R6 ;  /* 0x7f0000016b567827 */ /* 0x000fc800078e0006 */
[----:B------:R-:W-:-:S04]  /*fe00*/  IMAD.WIDE.U32 R6, R10, UR8, RZ ;  /* 0x000000080a067c25 */ /* 0x000fc8000f8e00ff */
[----:B------:R-:W-:Y:S01]  /*fe10*/  IMAD R107, R6, 0x7effffff, RZ ;  /* 0x7effffff066b7824 */ /* 0x000fe200078e02ff */
[----:B------:R-:W-:-:S03]  /*fe20*/  ISETP.GE.U32.AND P0, PT, R90, 0x7f000001, PT ;  /* 0x7f0000015a00780c */ /* 0x000fc60003f06070 */
[----:B------:R-:W-:Y:S01]  /*fe30*/  IMAD.HI.U32 R107, R107, 0x7f000001, R6 ;  /* 0x7f0000016b6b7827 */ /* 0x000fe200078e0006 */
[----:B------:R-:W-:-:S04]  /*fe40*/  @P1 IADD3 R108, PT, PT, R108, -0x7f000001, RZ ;  /* 0x80ffffff6c6c1810 */ /* 0x000fc80007ffe0ff */
[----:B------:R-:W-:-:S05]  /*fe50*/  ISETP.GE.U32.AND P1, PT, R107, 0x7f000001, PT ;  /* 0x7f0000016b00780c */ /* 0x000fca0003f26070 */
[----:B------:R-:W-:-:S05]  /*fe60*/  @P0 IADD3 R90, PT, PT, R90, -0x7f000001, RZ ;  /* 0x80ffffff5a5a0810 */ /* 0x000fca0007ffe0ff */
[----:B------:R-:W-:-:S03]  /*fe70*/  ISETP.GE.U32.AND P0, PT, R90, 0x7f000001, PT ;  /* 0x7f0000015a00780c */ /* 0x000fc60003f06070 */
[----:B------:R-:W-:Y:S01]  /*fe80*/  @P1 IADD3 R107, PT, PT, R107, -0x7f000001, RZ ;  /* 0x80ffffff6b6b1810 */ /* 0x000fe20007ffe0ff */
[----:B------:R-:W-:Y:S01]  /*fe90*/  ISETP.GE.U32.AND P1, PT, R94, 0x7f000001, PT ;  /* 0x7f0000015e00780c */ /* 0x000fe20003f26070 */
[----:B------:R-:W-:Y:S01]  /*fea0*/  ISETP.GE.U32.AND P2, PT, R77, 0x7f000001, PT ;  /* 0x7f0000014d00780c */ /* 0x000fe20003f46070 */
[----:B------:R-:W-:-:S07]  /*feb0*/  ISETP.GE.U32.AND P5, PT, R9, 0x7f000001, PT ;  /* 0x7f0000010900780c */ /* 0x000fce0003fa6070 */
[----:B------:R-:W-:Y:S01]  /*fec0*/  @P0 IADD3 R90, PT, PT, R90, -0x7f000001, RZ ;  /* 0x80ffffff5a5a0810 */ /* 0x000fe20007ffe0ff */
[----:B------:R-:W-:-:S03]  /*fed0*/  ISETP.GE.U32.AND P0, PT, R57, 0x7f000001, PT ;  /* 0x7f0000013900780c */ /* 0x000fc60003f06070 */
[----:B------:R-:W-:Y:S02]  /*fee0*/  @P1 IADD3 R94, PT, PT, R94, -0x7f000001, RZ ;  /* 0x80ffffff5e5e1810 */ /* 0x000fe40007ffe0ff */
[----:B------:R-:W-:-:S03]  /*fef0*/  @P2 IADD3 R77, PT, PT, R77, -0x7f000001, RZ ;  /* 0x80ffffff4d4d2810 */ /* 0x000fc60007ffe0ff */
[----:B------:R-:W-:Y:S01]  /*ff00*/  ISETP.GE.U32.AND P1, PT, R94, 0x7f000001, PT ;  /* 0x7f0000015e00780c */ /* 0x000fe20003f26070 */
[----:B------:R-:W-:Y:S01]  /*ff10*/  ISETP.GE.U32.AND P2, PT, R82, 0x7f000001, PT ;  /* 0x7f0000015200780c */ /* 0x000fe20003f46070 */
[----:B------:R-:W-:-:S03]  /*ff20*/  @P5 IADD3 R9, PT, PT, R9, -0x7f000001, RZ ;  /* 0x80ffffff09095810 */ /* 0x000fc60007ffe0ff */
[----:B------:R-:W-:Y:S02]  /*ff30*/  @P0 IADD3 R57, PT, PT, R57, -0x7f000001, RZ ;  /* 0x80ffffff39390810 */ /* 0x000fe40007ffe0ff */
[----:B------:R-:W-:-:S03]  /*ff40*/  IADD3 R9, PT, PT, R9, UR11, RZ ;  /* 0x0000000b09097c10 */ /* 0x000fc6000fffe0ff */
[----:B------:R-:W-:-:S03]  /*ff50*/  ISETP.GE.U32.AND P0, PT, R57, 0x7f000001, PT ;  /* 0x7f0000013900780c */ /* 0x000fc60003f06070 */
[----:B------:R-:W-:Y:S01]  /*ff60*/  @P1 IADD3 R94, PT, PT, R94, -0x7f000001, RZ ;  /* 0x80ffffff5e5e1810 */ /* 0x000fe20007ffe0ff */
[----:B------:R-:W-:Y:S01]  /*ff70*/  ISETP.GE.U32.AND P1, PT, R87, 0x7f000001, PT ;  /* 0x7f0000015700780c */ /* 0x000fe20003f26070 */
[----:B------:R-:W-:Y:S01]  /*ff80*/  @P2 IADD3 R82, PT, PT, R82, -0x7f000001, RZ ;  /* 0x80ffffff52522810 */ /* 0x000fe20007ffe0ff */
[----:B------:R-:W-:Y:S01]  /*ff90*/  ISETP.GE.U32.AND P2, PT, R18, 0x7f000001, PT ;  /* 0x7f0000011200780c */ /* 0x000fe20003f46070 */
[----:B------:R-:W-:Y:S01]  /*ffa0*/  ISETP.GE.U32.AND P3, PT, R9, 0x7f000001, PT ;  /* 0x7f0000010900780c */ /* 0x000fe20003f66070 */
[----:B------:R-:W-:Y:S01]  /*ffb0*/  IMAD.WIDE.U32 R6, R107, 0x5fffffa, RZ ;  /* 0x05fffffa6b067825 */ /* 0x000fe200078e00ff */
[----:B------:R-:W-:-:S03]  /*ffc0*/  IADD3 R90, PT, PT, R90, R82, RZ ;  /* 0x000000525a5a7210 */ /* 0x000fc60007ffe0ff */
[----:B------:R-:W-:Y:S01]  /*ffd0*/  IMAD R107, R107, 0x6, RZ ;  /* 0x000000066b6b7824 */ /* 0x000fe200078e02ff */
[----:B------:R-:W-:Y:S01]  /*ffe0*/  @P0 IADD3 R57, PT, PT, R57, -0x7f000001, RZ ;  /* 0x80ffffff39390810 */ /* 0x000fe20007ffe0ff */
[----:B------:R-:W-:-:S03]  /*fff0*/  ISETP.GE.U32.AND P0, PT, R90, 0x7f000001, PT ;  /* 0x7f0000015a00780c */ /* 0x000fc60003f06070 */
[----:B------:R-:W-:Y:S01]  /*10000*/  @P1 IADD3 R87, PT, PT, R87, -0x7f000001, RZ ;  /* 0x80ffffff57571810 */ /* 0x000fe20007ffe0ff */
[----:B------:R-:W-:Y:S01]  /*10010*/  ISETP.GE.U32.AND P1, PT, R102, 0x7f000001, PT ;  /* 0x7f0000016600780c */ /* 0x000fe20003f26070 */
[----:B------:R-:W-:Y:S01]  /*10020*/  IMAD.HI.U32 R107, R107, 0x7f000001, R6 ;  /* 0x7f0000016b6b7827 */ /* 0x000fe200078e0006 */
[----:B------:R-:W-:-:S03]  /*10030*/  @P2 IADD3 R18, PT, PT, R18, -0x7f000001, RZ ;  /* 0x80ffffff12122810 */ /* 0x000fc60007ffe0ff */
[----:B------:R-:W-:Y:S01]  /*10040*/  IMAD.WIDE.U32 R6, R10, UR6, RZ ;  /* 0x000000060a067c25 */ /* 0x000fe2000f8e00ff */
[----:B------:R-:W-:Y:S02]  /*10050*/  @P3 IADD3 R9, PT, PT, R9, -0x7f000001, RZ ;  /* 0x80ffffff09093810 */ /* 0x000fe40007ffe0ff */
[----:B------:R-:W-:Y:S01]  /*10060*/  IADD3 R18, PT, PT, R94, R18, RZ ;  /* 0x000000125e127210 */ /* 0x000fe20007ffe0ff */
[----:B------:R-:W-:Y:S01]  /*10070*/  IMAD R123, R6, 0x7effffff, RZ ;  /* 0x7effffff067b7824 */ /* 0x000fe200078e02ff */
[----:B------:R-:W-:-:S03]  /*10080*/  @P0 IADD3 R90, PT, PT, R90, -0x7f000001, RZ ;  /* 0x80ffffff5a5a0810 */ /* 0x000fc60007ffe0ff */
[----:B------:R-:W-:Y:S01]  /*10090*/  IMAD.HI.U32 R82, R123, 0x7f000001, R6 ;  /* 0x7f0000017b527827 */ /* 0x000fe200078e0006 */
[----:B------:R-:W-:Y:S01]  /*100a0*/  @P1 IADD3 R102, PT, PT, R102, -0x7f000001, RZ ;  /* 0x80ffffff66661810 */ /* 0x000fe20007ffe0ff */
[----:B------:R-:W-:Y:S02]  /*100b0*/  ISETP.GE.U32.AND P1, PT, R97, 0x7f000001, PT ;  /* 0x7f0000016100780c */ /* 0x000fe40003f26070 */
[----:B------:R-:W-:Y:S01]  /*100c0*/  IMAD.WIDE.U32 R6, R9, UR7, RZ ;  /* 0x0000000709067c25 */ /* 0x000fe2000f8e00ff */
[----:B------:R-:W-:-:S03]  /*100d0*/  ISETP.GE.U32.AND P0, PT, R18, 0x7f000001, PT ;  /* 0x7f0000011200780c */ /* 0x000fc60003f06070 */
[----:B------:R-:W-:-:S04]  /*100e0*/  IMAD R123, R6, 0x7effffff, RZ ;  /* 0x7effffff067b7824 */ /* 0x000fc800078e02ff */
[----:B------:R-:W-:Y:S01]  /*100f0*/  IMAD.HI.U32 R94, R123, 0x7f000001, R6 ;  /* 0x7f0000017b5e7827 */ /* 0x000fe200078e0006 */
[----:B------:R-:W-:-:S03]  /*10100*/  IADD3 R87, PT, PT, R57, R87, RZ ;  /* 0x0000005739577210 */ /* 0x000fc60007ffe0ff */
[----:B------:R-:W-:Y:S01]  /*10110*/  IMAD.WIDE.U32 R6, R91, UR6, RZ ;  /* 0x000000065b067c25 */ /* 0x000fe2000f8e00ff */
[----:B------:R-:W-:Y:S02]  /*10120*/  @P1 IADD3 R97, PT, PT, R97, -0x7f000001, RZ ;  /* 0x80ffffff61611810 */ /* 0x000fe40007ffe0ff */
[----:B------:R-:W-:Y:S01]  /*10130*/  @P0 IADD3 R18, PT, PT, R18, -0x7f000001, RZ ;  /* 0x80ffffff12120810 */ /* 0x000fe20007ffe0ff */
[----:B------:R-:W-:Y:S01]  /*10140*/  IMAD R57, R6, 0x7effffff, RZ ;  /* 0x7effffff06397824 */ /* 0x000fe200078e02ff */
[----:B------:R-:W-:Y:S01]  /*10150*/  ISETP.GE.U32.AND P1, PT, R98, 0x7f000001, PT ;  /* 0x7f0000016200780c */ /* 0x000fe20003f26070 */
[----:B------:R-:W-:Y:S02]  /*10160*/  ISETP.GE.U32.AND P0, PT, R75, 0x7f000001, PT ;  /* 0x7f0000014b00780c */ /* 0x000fe40003f06070 */
[----:B------:R-:W-:-:S04]  /*10170*/  IMAD.HI.U32 R57, R57, 0x7f000001, R6 ;  /* 0x7f00000139397827 */ /* 0x000fc800078e0006 */
[----:B------:R-:W-:Y:S01]  /*10180*/  IMAD.WIDE.U32 R6, R10, UR7, RZ ;  /* 0x000000070a067c25 */ /* 0x000fe2000f8e00ff */
[----:B------:R-:W-:-:S03]  /*10190*/  IADD3 R102, PT, PT, R90, R102, RZ ;  /* 0x000000665a667210 */ /* 0x000fc60007ffe0ff */
[----:B------:R-:W-:-:S04]  /*101a0*/  IMAD R123, R6, 0x7effffff, RZ ;  /* 0x7effffff067b7824 */ /* 0x000fc800078e02ff */
[----:B------:R-:W-:Y:S01]  /*101b0*/  IMAD.HI.U32 R90, R123, 0x7f000001, R6 ;  /* 0x7f0000017b5a7827 */ /* 0x000fe200078e0006 */
[----:B------:R-:W-:Y:S02]  /*101c0*/  @P1 IADD3 R98, PT, PT, R98, -0x7f000001, RZ ;  /* 0x80ffffff62621810 */ /* 0x000fe40007ffe0ff */
[----:B------:R-:W-:Y:S01]  /*101d0*/  @P0 IADD3 R75, PT, PT, R75, -0x7f000001, RZ ;  /* 0x80ffffff4b4b0810 */ /* 0x000fe20007ffe0ff */
[----:B------:R-:W-:Y:S01]  /*101e0*/  IMAD.WIDE.U32 R6, R122, UR8, RZ ;  /* 0x000000087a067c25 */ /* 0x000fe2000f8e00ff */
[----:B------:R-:W-:Y:S01]  /*101f0*/  ISETP.GE.U32.AND P1, PT, R79, 0x7f000001, PT ;  /* 0x7f0000014f00780c */ /* 0x000fe20003f26070 */
[----:B------:R-:W-:Y:S02]  /*10200*/  ISETP.GE.U32.AND P0, PT, R87, 0x7f000001, PT ;  /* 0x7f0000015700780c */ /* 0x000fe40003f06070 */
[----:B------:R-:W-:Y:S01]  /*10210*/  IMAD R123, R6, 0x7effffff, RZ ;  /* 0x7effffff067b7824 */ /* 0x000fe200078e02ff */
[----:B------:R-:W-:-:S03]  /*10220*/  IADD3 R97, PT, PT, R18, R97, RZ ;  /* 0x0000006112617210 */ /* 0x000fc60007ffe0ff */
[----:B------:R-:W-:Y:S01]  /*10230*/  IMAD.HI.U32 R18, R123, 0x7f000001, R6 ;  /* 0x7f0000017b127827 */ /* 0x000fe200078e0006 */
[----:B------:R-:W-:-:S03]  /*10240*/  IADD3 R98, PT, PT, R75, R98, RZ ;  /* 0x000000624b627210 */ /* 0x000fc60007ffe0ff */
[----:B------:R-:W-:-:S04]  /*10250*/  IMAD.WIDE.U32 R6, R9, UR8, RZ ;  /* 0x0000000809067c25 */ /* 0x000fc8000f8e00ff */
[----:B------:R-:W-:Y:S01]  /*10260*/  IMAD R75, R6, 0x7effffff, RZ ;  /* 0x7effffff064b7824 */ /* 0x000fe200078e02ff */
[----:B------:R-:W-:Y:S02]  /*10270*/  @P1 IADD3 R79, PT, PT, R79, -0x7f000001, RZ ;  /* 0x80ffffff4f4f1810 */ /* 0x000fe40007ffe0ff */
[----:B------:R-:W-:Y:S01]  /*10280*/  @P0 IADD3 R87, PT, PT, R87, -0x7f000001, RZ ;  /* 0x80ffffff57570810 */ /* 0x000fe20007ffe0ff */
[----:B------:R-:W-:Y:S01]  /*10290*/  IMAD.HI.U32 R75, R75, 0x7f000001, R6 ;  /* 0x7f0000014b4b7827 */ /* 0x000fe200078e0006 */
[----:B------:R-:W-:-:S03]  /*102a0*/  ISETP.GE.U32.AND P1, PT, R83, 0x7f000001, PT ;  /* 0x7f0000015300780c */ /* 0x000fc60003f26070 */
[----:B------:R-:W-:Y:S01]  /*102b0*/  IMAD.WIDE.U32 R6, R122, UR7, RZ ;  /* 0x000000077a067c25 */ /* 0x000fe2000f8e00ff */
[----:B------:R-:W-:Y:S01]  /*102c0*/  IADD3 R79, PT, PT, R87, R79, RZ ;  /* 0x0000004f574f7210 */ /* 0x000fe20007ffe0ff */
[----:B------:R-:W-:Y:S02]  /*102d0*/  ISETP.GE.U32.AND P0, PT, R98, 0x7f000001, PT ;  /* 0x7f0000016200780c */ /* 0x000fe40003f06070 */
[----:B------:R-:W-:Y:S02]  /*102e0*/  IMAD R87, R6, 0x7effffff, RZ ;  /* 0x7effffff06577824 */ /* 0x000fe400078e02ff */
[----:B------:R-:W-:-:S04]  /*102f0*/  IMAD.WIDE.U32 R122, R122, UR9, RZ ;  /* 0x000000097a7a7c25 */ /* 0x000fc8000f8e00ff */
[----:B------:R-:W-:-:S04]  /*10300*/  IMAD.HI.U32 R87, R87, 0x7f000001, R6 ;  /* 0x7f00000157577827 */ /* 0x000fc800078e0006 */
[----:B------:R-:W-:Y:S01]  /*10310*/  IMAD R7, R122, 0x7effffff, RZ ;  /* 0x7effffff7a077824 */ /* 0x000fe200078e02ff */
[----:B------:R-:W-:-:S03]  /*10320*/  @P1 IADD3 R83, PT, PT, R83, -0x7f000001, RZ ;  /* 0x80ffffff53531810 */ /* 0x000fc60007ffe0ff */
[----:B------:R-:W-:Y:S01]  /*10330*/  IMAD.HI.U32 R122, R7, 0x7f000001, R122 ;  /* 0x7f000001077a7827 */ /* 0x000fe200078e007a */
[----:B------:R-:W-:-:S03]  /*10340*/  @P0 IADD3 R98, PT, PT, R98, -0x7f000001, RZ ;  /* 0x80ffffff62620810 */ /* 0x000fc60007ffe0ff */
[----:B------:R-:W-:-:S04]  /*10350*/  IMAD.WIDE.U32 R6, R9, UR6, RZ ;  /* 0x0000000609067c25 */ /* 0x000fc8000f8e00ff */
        /* <DEDUP_REMOVED lines=14> */
[----:B------:R-:W-:-:S03]  /*10440*/  @P0 IADD3 R97, PT, PT, R97, -0x7f000001, RZ ;  /* 0x80ffffff61610810 */ /* 0x000fc60007ffe0ff */
[----:B------:R-:W-:Y:S01]  /*10450*/  IMAD.WIDE.U32 R6, R91, UR8, RZ ;  /* 0x000000085b067c25 */ /* 0x000fe2000f8e00ff */
[----:B------:R-:W-:-:S03]  /*10460*/  IADD3 R74, PT, PT, R97, R74, RZ ;  /* 0x0000004a614a7210 */ /* 0x000fc60007ffe0ff */
[----:B------:R-:W-:-:S04]  /*10470*/  IMAD R97, R6, 0x7effffff, RZ ;  /* 0x7effffff06617824 */ /* 0x000fc800078e02ff */
[----:B------:R-:W-:-:S05]  /*10480*/  IMAD.HI.U32 R97, R97, 0x7f000001, R6 ;  /* 0x7f00000161617827 */ /* 0x000fca00078e0006 */
[----:B------:R-:W-:Y:S01]  /*10490*/  ISETP.GE.U32.AND P0, PT, R97, 0x7f000001, PT ;  /* 0x7f0000016100780c */ /* 0x000fe20003f06070 */
[----:B------:R-:W-:-:S12]  /*104a0*/  IADD3 R77, PT, PT, R108, R77, RZ ;  /* 0x0000004d6c4d7210 */ /* 0x000fd80007ffe0ff */
[----:B------:R-:W-:Y:S01]  /*104b0*/  @P0 IADD3 R97, PT, PT, R97, -0x7f000001, RZ ;  /* 0x80ffffff61610810 */ /* 0x000fe20007ffe0ff */
[----:B------:R-:W-:-:S13]  /*104c0*/  ISETP.GE.U32.AND P0, PT, R77, 0x7f000001, PT ;  /* 0x7f0000014d00780c */ /* 0x000fda0003f06070 */
[----:B------:R-:W-:-:S04]  /*104d0*/  @P0 IADD3 R77, PT, PT, R77, -0x7f000001, RZ ;  /* 0x80ffffff4d4d0810 */ /* 0x000fc80007ffe0ff */
[----:B------:R-:W-:-:S05]  /*104e0*/  IADD3 R77, PT, PT, R77, UR13, RZ ;  /* 0x0000000d4d4d7c10 */ /* 0x000fca000fffe0ff */
[----:B------:R-:W-:Y:S01]  /*104f0*/  ISETP.GE.U32.AND P0, PT, R77, 0x7f000001, PT ;  /* 0x7f0000014d00780c */ /* 0x000fe20003f06070 */
[----:B------:R-:W-:-:S04]  /*10500*/  IMAD.WIDE.U32 R6, R97, 0x5fffffa, RZ ;  /* 0x05fffffa61067825 */ /* 0x000fc800078e00ff */
[----:B------:R-:W-:-:S04]  /*10510*/  IMAD R97, R97, 0x6, RZ ;  /* 0x0000000661617824 */ /* 0x000fc800078e02ff */
[----:B------:R-:W-:-:S04]  /*10520*/  IMAD.HI.U32 R97, R97, 0x7f000001, R6 ;  /* 0x7f00000161617827 */ /* 0x000fc800078e0006 */
[----:B------:R-:W-:Y:S01]  /*10530*/  @P0 IADD3 R77, PT, PT, R77, -0x7f000001, RZ ;  /* 0x80ffffff4d4d0810 */ /* 0x000fe20007ffe0ff */
[----:B------:R-:W-:-:S04]  /*10540*/  IMAD.WIDE.U32 R6, R10, UR9, RZ ;  /* 0x000000090a067c25 */ /* 0x000fc8000f8e00ff */
[----:B------:R-:W-:Y:S01]  /*10550*/  IMAD R123, R6, 0x7effffff, RZ ;  /* 0x7effffff067b7824 */ /* 0x000fe200078e02ff */
[----:B------:R-:W-:-:S03]  /*10560*/  IADD3 R77, PT, PT, R77, UR13, RZ ;  /* 0x0000000d4d4d7c10 */ /* 0x000fc6000fffe0ff */
[----:B------:R-:W-:Y:S02]  /*10570*/  IMAD.HI.U32 R123, R123, 0x7f000001, R6 ;  /* 0x7f0000017b7b7827 */ /* 0x000fe400078e0006 */
[----:B------:R-:W-:-:S03]  /*10580*/  ISETP.GE.U32.AND P0, PT, R77, 0x7f000001, PT ;  /* 0x7f0000014d00780c */ /* 0x000fc60003f06070 */
[----:B------:R-:W-:-:S10]  /*10590*/  ISETP.GE.U32.AND P1, PT, R123, 0x7f000001, PT ;  /* 0x7f0000017b00780c */ /* 0x000fd40003f26070 */
[----:B------:R-:W-:Y:S01]  /*105a0*/  @P0 IADD3 R77, PT, PT, R77, -0x7f000001, RZ ;  /* 0x80ffffff4d4d0810 */ /* 0x000fe20007ffe0ff */
[----:B------:R-:W-:Y:S02]  /*105b0*/  ISETP.GE.U32.AND P0, PT, R102, 0x7f000001, PT ;  /* 0x7f0000016600780c */ /* 0x000fe40003f06070 */
[----:B------:R-:W-:-:S05]  /*105c0*/  @P1 IADD3 R123, PT, PT, R123, -0x7f000001, RZ ;  /* 0x80ffffff7b7b1810 */ /* 0x000fca0007ffe0ff */
[----:B------:R-:W-:-:S04]  /*105d0*/  IMAD.WIDE.U32 R6, R123, 0x5fffffa, RZ ;  /* 0x05fffffa7b067825 */ /* 0x000fc800078e00ff */
[----:B------:R-:W-:Y:S02]  /*105e0*/  IMAD R123, R123, 0x6, RZ ;  /* 0x000000067b7b7824 */ /* 0x000fe400078e02ff */
[----:B------:R-:W-:Y:S01]  /*105f0*/  @P0 IADD3 R102, PT, PT, R102, -0x7f000001, RZ ;  /* 0x80ffffff66660810 */ /* 0x000fe20007ffe0ff */
[----:B------:R-:W-:Y:S01]  /*10600*/  ISETP.GE.U32.AND P0, PT, R101, 0x7f000001, PT ;  /* 0x7f0000016500780c */ /* 0x000fe20003f06070 */
[----:B------:R-:W-:-:S04]  /*10610*/  IMAD.HI.U32 R10, R123, 0x7f000001, R6 ;  /* 0x7f0000017b0a7827 */ /* 0x000fc800078e0006 */
[----:B------:R-:W-:-:S04]  /*10620*/  IMAD.WIDE.U32 R6, R91, UR9, RZ ;  /* 0x000000095b067c25 */ /* 0x000fc8000f8e00ff */
[----:B------:R-:W-:-:S04]  /*10630*/  IMAD R91, R6, 0x7effffff, RZ ;  /* 0x7effffff065b7824 */ /* 0x000fc800078e02ff */
[----:B------:R-:W-:Y:S01]  /*10640*/  IMAD.HI.U32 R91, R91, 0x7f000001, R6 ;  /* 0x7f0000015b5b7827 */ /* 0x000fe200078e0006 */
[----:B------:R-:W-:Y:S01]  /*10650*/  @P0 IADD3 R101, PT, PT, R101, -0x7f000001, RZ ;  /* 0x80ffffff65650810 */ /* 0x000fe20007ffe0ff */
[----:B------:R-:W-:Y:S01]  /*10660*/  ISETP.GE.U32.AND P0, PT, R80, 0x7f000001, PT ;  /* 0x7f0000015000780c */ /* 0x000fe20003f06070 */
[----:B------:R-:W-:Y:S02]  /*10670*/  IADD3 R77, PT, PT, R77, UR13, RZ ;  /* 0x0000000d4d4d7c10 */ /* 0x000fe4000fffe0ff */
[----:B------:R-:W-:-:S03]  /*10680*/  ISETP.GE.U32.AND P1, PT, R91, 0x7f000001, PT ;  /* 0x7f0000015b00780c */ /* 0x000fc60003f26070 */
[----:B------:R-:W-:-:S07]  /*10690*/  ISETP.GE.U32.AND P2, PT, R77, 0x7f000001, PT ;  /* 0x7f0000014d00780c */ /* 0x000fce0003f46070 */
[----:B------:R-:W-:-:S03]  /*106a0*/  @P0 IADD3 R80, PT, PT, R80, -0x7f000001, RZ ;  /* 0x80ffffff50500810 */ /* 0x000fc60007ffe0ff */
[----:B------:R-:W-:Y:S01]  /*106b0*/  @P1 IADD3 R91, PT, PT, R91, -0x7f000001, RZ ;  /* 0x80ffffff5b5b1810 */ /* 0x000fe20007ffe0ff */
[----:B------:R-:W-:Y:S01]  /*106c0*/  ISETP.GE.U32.AND P1, PT, R93, 0x7f000001, PT ;  /* 0x7f0000015d00780c */ /* 0x000fe20003f26070 */
[----:B------:R-:W-:Y:S02]  /*106d0*/  IADD3 R80, PT, PT, R80, UR12, RZ ;  /* 0x0000000c50507c10 */ /* 0x000fe4000fffe0ff */
[----:B------:R-:W-:Y:S01]  /*106e0*/  @P2 IADD3 R77, PT, PT, R77, -0x7f000001, RZ ;  /* 0x80ffffff4d4d2810 */ /* 0x000fe20007ffe0ff */
[----:B------:R-:W-:-:S04]  /*106f0*/  IMAD.WIDE.U32 R6, R91, 0x5fffffa, RZ ;  /* 0x05fffffa5b067825 */ /* 0x000fc800078e00ff */
[----:B------:R-:W-:Y:S01]  /*10700*/  IMAD R91, R91, 0x6, RZ ;  /* 0x000000065b5b7824 */ /* 0x000fe200078e02ff */
[----:B------:R-:W-:Y:S01]  /*10710*/  ISETP.GE.U32.AND P0, PT, R80, 0x7f000001, PT ;  /* 0x7f0000015000780c */ /* 0x000fe20003f06070 */
[----:B------:R-:W-:Y:S02]  /*10720*/  IADD3 R101, PT, PT, R101, UR10, RZ ;  /* 0x0000000a65657c10 */ /* 0x000fe4000fffe0ff */
[----:B------:R-:W-:-:S04]  /*10730*/  IMAD.HI.U32 R91, R91, 0x7f000001, R6 ;  /* 0x7f0000015b5b7827 */ /* 0x000fc800078e0006 */
[----:B------:R-:W-:Y:S01]  /*10740*/  IMAD.WIDE.U32 R6, R77, UR7, RZ ;  /* 0x000000074d067c25 */ /* 0x000fe2000f8e00ff */
[----:B------:R-:W-:Y:S01]  /*10750*/  @P1 IADD3 R93, PT, PT, R93, -0x7f000001, RZ ;  /* 0x80ffffff5d5d1810 */ /* 0x000fe20007ffe0ff */
[----:B------:R-:W-:Y:S02]  /*10760*/  ISETP.GE.U32.AND P1, PT, R101, 0x7f000001, PT ;  /* 0x7f0000016500780c */ /* 0x000fe40003f26070 */
[----:B------:R-:W-:Y:S01]  /*10770*/  IMAD R123, R6, 0x7effffff, RZ ;  /* 0x7effffff067b7824 */ /* 0x000fe200078e02ff */
[----:B------:R-:W-:-:S03]  /*10780*/  ISETP.GE.U32.AND P4, PT, R113, 0x7f000001, PT ;  /* 0x7f0000017100780c */ /* 0x000fc60003f86070 */
[----:B------:R-:W-:Y:S01]  /*10790*/  IMAD.HI.U32 R123, R123, 0x7f000001, R6 ;  /* 0x7f0000017b7b7827 */ /* 0x000fe200078e0006 */
[----:B------:R-:W-:Y:S01]  /*107a0*/  @P0 IADD3 R80, PT, PT, R80, -0x7f000001, RZ ;  /* 0x80ffffff50500810 */ /* 0x000fe20007ffe0ff */
[----:B------:R-:W-:-:S03]  /*107b0*/  ISETP.GE.U32.AND P0, PT, R96, 0x7f000001, PT ;  /* 0x7f0000016000780c */ /* 0x000fc60003f06070 */
[----:B------:R-:W-:Y:S02]  /*107c0*/  ISETP.GE.U32.AND P2, PT, R123, 0x7f000001, PT ;  /* 0x7f0000017b00780c */ /* 0x000fe40003f46070 */
[----:B------:R-:W-:Y:S02]  /*107d0*/  @P1 IADD3 R101, PT, PT, R101, -0x7f000001, RZ ;  /* 0x80ffffff65651810 */ /* 0x000fe40007ffe0ff */
[----:B------:R-:W-:Y:S02]  /*107e0*/  IADD3 R93, PT, PT, R102, R93, RZ ;  /* 0x0000005d665d7210 */ /* 0x000fe40007ffe0ff */
[----:B------:R-:W-:Y:S02]  /*107f0*/  @P4 IADD3 R113, PT, PT, R113, -0x7f000001, RZ ;  /* 0x80ffffff71714810 */ /* 0x000fe40007ffe0ff */
[----:B------:R-:W-:Y:S02]  /*10800*/  IADD3 R102, PT, PT, R101, UR10, RZ ;  /* 0x0000000a65667c10 */ /* 0x000fe4000fffe0ff */
[----:B------:R-:W-:-:S03]  /*10810*/  @P0 IADD3 R96, PT, PT, R96, -0x7f000001, RZ ;  /* 0x80ffffff60600810 */ /* 0x000fc60007ffe0ff */
[----:B------:R-:W-:Y:S01]  /*10820*/  @P2 IADD3 R123, PT, PT, R123, -0x7f000001, RZ ;  /* 0x80ffffff7b7b2810 */ /* 0x000fe20007ffe0ff */
[----:B------:R-:W-:Y:S01]  /*10830*/  ISETP.GE.U32.AND P1, PT, R102, 0x7f000001, PT ;  /* 0x7f0000016600780c */ /* 0x000fe20003f26070 */
[----:B------:R-:W-:Y:S01]  /*10840*/  ISETP.GE.U32.AND P4, PT, R113, 0x7f000001, PT ;  /* 0x7f0000017100780c */ /* 0x000fe20003f86070 */
[----:B------:R-:W-:Y:S02]  /*10850*/  ISETP.GE.U32.AND P0, PT, R96, 0x7f000001, PT ;  /* 0x7f0000016000780c */ /* 0x000fe40003f06070 */
[----:B------:R-:W-:-:S04]  /*10860*/  IMAD.WIDE.U32 R6, R123, 0x5fffffa, RZ ;  /* 0x05fffffa7b067825 */ /* 0x000fc800078e00ff */
[----:B------:R-:W-:-:S04]  /*10870*/  IMAD R101, R123, 0x6, RZ ;  /* 0x000000067b657824 */ /* 0x000fc800078e02ff */
[----:B------:R-:W-:Y:S01]  /*10880*/  IMAD.HI.U32 R101, R101, 0x7f000001, R6 ;  /* 0x7f00000165657827 */ /* 0x000fe200078e0006 */
[----:B------:R-:W-:Y:S02]  /*10890*/  IADD3 R6, PT, PT, R80, UR12, RZ ;  /* 0x0000000c50067c10 */ /* 0x000fe4000fffe0ff */
[----:B------:R-:W-:Y:S02]  /*108a0*/  @P1 IADD3 R102, PT, PT, R102, -0x7f000001, RZ ;  /* 0x80ffffff66661810 */ /* 0x000fe40007ffe0ff */
[----:B------:R-:W-:Y:S01]  /*108b0*/  @P4 IADD3 R113, PT, PT, R113, -0x7f000001, RZ ;  /* 0x80ffffff71714810 */ /* 0x000fe20007ffe0ff */
[----:B------:R-:W-:Y:S01]  /*108c0*/  ISETP.GE.U32.AND P2, PT, R85, 0x7f000001, PT ;  /* 0x7f0000015500780c */ /* 0x000fe20003f46070 */
[----:B------:R-:W-:Y:S01]  /*108d0*/  ISETP.GE.U32.AND P1, PT, R79, 0x7f000001, PT ;  /* 0x7f0000014f00780c */ /* 0x000fe20003f26070 */
[----:B------:R-:W-:Y:S01]  /*108e0*/  ISETP.GE.U32.AND P4, PT, R115, 0x7f000001, PT ;  /* 0x7f0000017300780c */ /* 0x000fe20003f86070 */
[----:B------:R-:W-:Y:S01]  /*108f0*/  ISETP.GE.U32.AND P3, PT, R6, 0x7f000001, PT ;  /* 0x7f0000010600780c */ /* 0x000fe20003f66070 */
[----:B------:R-:W-:Y:S01]  /*10900*/  @P0 IADD3 R96, PT, PT, R96, -0x7f000001, RZ ;  /* 0x80ffffff60600810 */ /* 0x000fe20007ffe0ff */
[----:B------:R-:W-:Y:S01]  /*10910*/  ISETP.GE.U32.AND P0, PT, R71, 0x7f000001, PT ;  /* 0x7f0000014700780c */ /* 0x000fe20003f06070 */
[----:B------:R-:W-:-:S07]  /*10920*/  IADD3 R80, PT, PT, R102, UR10, RZ ;  /* 0x0000000a66507c10 */ /* 0x000fce000fffe0ff */
[----:B------:R-:W-:Y:S02]  /*10930*/  @P2 IADD3 R85, PT, PT, R85, -0x7f000001, RZ ;  /* 0x80ffffff55552810 */ /* 0x000fe40007ffe0ff */
[----:B------:R-:W-:Y:S02]  /*10940*/  @P1 IADD3 R79, PT, PT, R79, -0x7f000001, RZ ;  /* 0x80ffffff4f4f1810 */ /* 0x000fe40007ffe0ff */
[----:B------:R-:W-:Y:S02]  /*10950*/  @P4 IADD3 R115, PT, PT, R115, -0x7f000001, RZ ;  /* 0x80ffffff73734810 */ /* 0x000fe40007ffe0ff */
[----:B------:R-:W-:Y:S01]  /*10960*/  @P3 IADD3 R6, PT, PT, R6, -0x7f000001, RZ ;  /* 0x80ffffff06063810 */ /* 0x000fe20007ffe0ff */
[----:B------:R-:W-:Y:S01]  /*10970*/  ISETP.GE.U32.AND P4, PT, R80, 0x7f000001, PT ;  /* 0x7f0000015000780c */ /* 0x000fe20003f86070 */
[----:B------:R-:W-:Y:S02]  /*10980*/  @P0 IADD3 R71, PT, PT, R71, -0x7f000001, RZ ;  /* 0x80ffffff47470810 */ /* 0x000fe40007ffe0ff */
[----:B------:R-:W-:-:S02]  /*10990*/  IADD3 R85, PT, PT, R79, R85, RZ ;  /* 0x000000554f557210 */ /* 0x000fc40007ffe0ff */
[----:B------:R-:W-:Y:S02]  /*109a0*/  IADD3 R79, PT, PT, R6, UR12, RZ ;  /* 0x0000000c064f7c10 */ /* 0x000fe4000fffe0ff */
[----:B------:R-:W-:-:S03]  /*109b0*/  IADD3 R71, PT, PT, R71, UR11, RZ ;  /* 0x0000000b47477c10 */ /* 0x000fc6000fffe0ff */
[----:B------:R-:W-:Y:S02]  /*109c0*/  ISETP.GE.U32.AND P2, PT, R79, 0x7f000001, PT ;  /* 0x7f0000014f00780c */ /* 0x000fe40003f46070 */
[----:B------:R-:W-:Y:S01]  /*109d0*/  ISETP.GE.U32.AND P0, PT, R71, 0x7f000001, PT ;  /* 0x7f0000014700780c */ /* 0x000fe20003f06070 */
[----:B------:R-:W-:Y:S01]  /*109e0*/  @P4 IADD3 R80, PT, PT, R80, -0x7f000001, RZ ;  /* 0x80ffffff50504810 */ /* 0x000fe20007ffe0ff */
[----:B------:R-:W-:-:S04]  /*109f0*/  ISETP.GE.U32.AND P1, PT, R19, 0x7f000001, PT ;  /* 0x7f0000011300780c */ /* 0x000fc80003f26070 */
[----:B------:R-:W-:-:S04]  /*10a00*/  IMAD.WIDE.U32 R6, R80, UR6, RZ ;  /* 0x0000000650067c25 */ /* 0x000fc8000f8e00ff */
[----:B------:R-:W-:Y:S01]  /*10a10*/  IMAD R123, R6, 0x7effffff, RZ ;  /* 0x7effffff067b7824 */ /* 0x000fe200078e02ff */
[----:B------:R-:W-:Y:S02]  /*10a20*/  @P2 IADD3 R79, PT, PT, R79, -0x7f000001, RZ ;  /* 0x80ffffff4f4f2810 */ /* 0x000fe40007ffe0ff */
[----:B------:R-:W-:Y:S01]  /*10a30*/  @P0 IADD3 R71, PT, PT, R71, -0x7f000001, RZ ;  /* 0x80ffffff47470810 */ /* 0x000fe20007ffe0ff */
[----:B------:R-:W-:-:S03]  /*10a40*/  IMAD.HI.U32 R102, R123, 0x7f000001, R6 ;  /* 0x7f0000017b667827 */ /* 0x000fc600078e0006 */
[----:B------:R-:W-:Y:S01]  /*10a50*/  IADD3 R71, PT, PT, R71, UR11, RZ ;  /* 0x0000000b47477c10 */ /* 0x000fe2000fffe0ff */
[----:B------:R-:W-:-:S04]  /*10a60*/  IMAD.WIDE.U32 R6, R79, UR8, RZ ;  /* 0x000000084f067c25 */ /* 0x000fc8000f8e00ff */
[----:B------:R-:W-:Y:S01]  /*10a70*/  IMAD R123, R6, 0x7effffff, RZ ;  /* 0x7effffff067b7824 */ /* 0x000fe200078e02ff */
[----:B------:R-:W-:Y:S01]  /*10a80*/  ISETP.GE.U32.AND P0, PT, R71, 0x7f000001, PT ;  /* 0x7f0000014700780c */ /* 0x000fe20003f06070 */
[----:B------:R-:W-:Y:S01]  /*10a90*/  @P1 IADD3 R19, PT, PT, R19, -0x7f000001, RZ ;  /* 0x80ffffff13131810 */ /* 0x000fe20007ffe0ff */
[----:B------:R-:W-:Y:S01]  /*10aa0*/  ISETP.GE.U32.AND P1, PT, R82, 0x7f000001, PT ;  /* 0x7f0000015200780c */ /* 0x000fe20003f26070 */
[----:B------:R-:W-:-:S05]  /*10ab0*/  IMAD.HI.U32 R123, R123, 0x7f000001, R6 ;  /* 0x7f0000017b7b7827 */ /* 0x000fca00078e0006 */
[----:B------:R-:W-:-:S05]  /*10ac0*/  ISETP.GE.U32.AND P2, PT, R123, 0x7f000001, PT ;  /* 0x7f0000017b00780c */ /* 0x000fca0003f46070 */
[----:B------:R-:W-:Y:S02]  /*10ad0*/  @P0 IADD3 R71, PT, PT, R71, -0x7f000001, RZ ;  /* 0x80ffffff47470810 */ /* 0x000fe40007ffe0ff */
[----:B------:R-:W-:Y:S01]  /*10ae0*/  @P1 IADD3 R82, PT, PT, R82, -0x7f000001, RZ ;  /* 0x80ffffff52521810 */ /* 0x000fe20007ffe0ff */
[----:B------:R-:W-:Y:S01]  /*10af0*/  ISETP.GE.U32.AND P1, PT, R98, 0x7f000001, PT ;  /* 0x7f0000016200780c */ /* 0x000fe20003f26070 */
[----:B------:R-:W-:-:S04]  /*10b00*/  IADD3 R71, PT, PT, R71, UR11, RZ ;  /* 0x0000000b47477c10 */ /* 0x000fc8000fffe0ff */
[----:B------:R-:W-:Y:S01]  /*10b10*/  @P2 IADD3 R123, PT, PT, R123, -0x7f000001, RZ ;  /* 0x80ffffff7b7b2810 */ /* 0x000fe20007ffe0ff */
[----:B------:R-:W-:Y:S01]  /*10b20*/  ISETP.GE.U32.AND P2, PT, R82, 0x7f000001, PT ;  /* 0x7f0000015200780c */ /* 0x000fe20003f46070 */
[----:B------:R-:W-:Y:S01]  /*10b30*/  ISETP.GE.U32.AND P0, PT, R71, 0x7f000001, PT ;  /* 0x7f0000014700780c */ /* 0x000fe20003f06070 */
[----:B------:R-:W-:-:S05]  /*10b40*/  ISETP.GE.U32.AND P3, PT, R94, 0x7f000001, PT ;  /* 0x7f0000015e00780c */ /* 0x000fca0003f66070 */
[----:B------:R-:W-:Y:S01]  /*10b50*/  @P1 IADD3 R98, PT, PT, R98, -0x7f000001, RZ ;  /* 0x80ffffff62621810 */ /* 0x000fe20007ffe0ff */
[----:B------:R-:W-:-:S04]  /*10b60*/  IMAD.WIDE.U32 R6, R123, 0x5fffffa, RZ ;  /* 0x05fffffa7b067825 */ /* 0x000fc800078e00ff */
[----:B------:R-:W-:Y:S01]  /*10b70*/  ISETP.GE.U32.AND P1, PT, R98, 0x7f000001, PT ;  /* 0x7f0000016200780c */ /* 0x000fe20003f26070 */
[----:B------:R-:W-:Y:S01]  /*10b80*/  @P2 IADD3 R82, PT, PT, R82, -0x7f000001, RZ ;  /* 0x80ffffff52522810 */ /* 0x000fe20007ffe0ff */
[----:B------:R-:W-:Y:S01]  /*10b90*/  ISETP.GE.U32.AND P2, PT, R87, 0x7f000001, PT ;  /* 0x7f0000015700780c */ /* 0x000fe20003f46070 */
[----:B------:R-:W-:Y:S01]  /*10ba0*/  IMAD R123, R123, 0x6, RZ ;  /* 0x000000067b7b7824 */ /* 0x000fe200078e02ff */
[----:B------:R-:W-:Y:S02]  /*10bb0*/  @P0 IADD3 R71, PT, PT, R71, -0x7f000001, RZ ;  /* 0x80ffffff47470810 */ /* 0x000fe40007ffe0ff */
[----:B------:R-:W-:Y:S01]  /*10bc0*/  IADD3 R19, PT, PT, R96, R19, RZ ;  /* 0x0000001360137210 */ /* 0x000fe20007ffe0ff */
[----:B------:R-:W-:Y:S01]  /*10bd0*/  IMAD.HI.U32 R96, R123, 0x7f000001, R6 ;  /* 0x7f0000017b607827 */ /* 0x000fe200078e0006 */
[----:B------:R-:W-:-:S03]  /*10be0*/  @P3 IADD3 R94, PT, PT, R94, -0x7f000001, RZ ;  /* 0x80ffffff5e5e3810 */ /* 0x000fc60007ffe0ff */
[----:B------:R-:W-:-:S04]  /*10bf0*/  IMAD.WIDE.U32 R6, R71, UR6, RZ ;  /* 0x0000000647067c25 */ /* 0x000fc8000f8e00ff */
[----:B------:R-:W-:Y:S01]  /*10c00*/  IMAD R123, R6, 0x7effffff, RZ ;  /* 0x7effffff067b7824 */ /* 0x000fe200078e02ff */
[----:B------:R-:W-:Y:S02]  /*10c10*/  IADD3 R94, PT, PT, R82, R94, RZ ;  /* 0x0000005e525e7210 */ /* 0x000fe40007ffe0ff */
[----:B------:R-:W-:Y:S02]  /*10c20*/  @P2 IADD3 R87, PT, PT, R87, -0x7f000001, RZ ;  /* 0x80ffffff57572810 */ /* 0x000fe40007ffe0ff */
[----:B------:R-:W-:Y:S01]  /*10c30*/  @P1 IADD3 R98, PT, PT, R98, -0x7f000001, RZ ;  /* 0x80ffffff62621810 */ /* 0x000fe20007ffe0ff */
[----:B------:R-:W-:-:S04]  /*10c40*/  IMAD.HI.U32 R82, R123, 0x7f000001, R6 ;  /* 0x7f0000017b527827 */ /* 0x000fc800078e0006 */
[----:B------:R-:W-:Y:S01]  /*10c50*/  IMAD.WIDE.U32 R6, R80, UR7, RZ ;  /* 0x0000000750067c25 */ /* 0x000fe2000f8e00ff */
[----:B------:R-:W-:-:S03]  /*10c60*/  IADD3 R98, PT, PT, R98, R87, RZ ;  /* 0x0000005762627210 */ /* 0x000fc60007ffe0ff */
        /* <DEDUP_REMOVED lines=18> */
[----:B------:R-:W-:Y:S01]  /*10d90*/  IMAD R123, R6, 0x7effffff, RZ ;  /* 0x7effffff067b7824 */ /* 0x000fe200078e02ff */
[----:B------:R-:W-:Y:S01]  /*10da0*/  ISETP.GE.U32.AND P1, PT, R18, 0x7f000001, PT ;  /* 0x7f0000011200780c */ /* 0x000fe20003f26070 */
[----:B------:R-:W-:Y:S02]  /*10db0*/  ISETP.GE.U32.AND P0, PT, R94, 0x7f000001, PT ;  /* 0x7f0000015e00780c */ /* 0x000fe40003f06070 */
[----:B------:R-:W-:-:S05]  /*10dc0*/  IMAD.HI.U32 R123, R123, 0x7f000001, R6 ;  /* 0x7f0000017b7b7827 */ /* 0x000fca00078e0006 */
[----:B------:R-:W-:-:S05]  /*10dd0*/  ISETP.GE.U32.AND P2, PT, R123, 0x7f000001, PT ;  /* 0x7f0000017b00780c */ /* 0x000fca0003f46070 */
[----:B------:R-:W-:Y:S02]  /*10de0*/  @P1 IADD3 R18, PT, PT, R18, -0x7f000001, RZ ;  /* 0x80ffffff12121810 */ /* 0x000fe40007ffe0ff */
[----:B------:R-:W-:Y:S01]  /*10df0*/  @P0 IADD3 R94, PT, PT, R94, -0x7f000001, RZ ;  /* 0x80ffffff5e5e0810 */ /* 0x000fe20007ffe0ff */
[----:B------:R-:W-:Y:S01]  /*10e00*/  ISETP.GE.U32.AND P1, PT, R97, 0x7f000001, PT ;  /* 0x7f0000016100780c */ /* 0x000fe20003f26070 */
[----:B------:R-:W-:-:S04]  /*10e10*/  ISETP.GE.U32.AND P0, PT, R98, 0x7f000001, PT ;  /* 0x7f0000016200780c */ /* 0x000fc80003f06070 */
[----:B------:R-:W-:-:S05]  /*10e20*/  @P2 IADD3 R123, PT, PT, R123, -0x7f000001, RZ ;  /* 0x80ffffff7b7b2810 */ /* 0x000fca0007ffe0ff */
[----:B------:R-:W-:Y:S01]  /*10e30*/  IMAD.WIDE.U32 R6, R123, 0x5fffffa, RZ ;  /* 0x05fffffa7b067825 */ /* 0x000fe200078e00ff */
[----:B------:R-:W-:-:S03]  /*10e40*/  IADD3 R18, PT, PT, R94, R18, RZ ;  /* 0x000000125e127210 */ /* 0x000fc60007ffe0ff */
[----:B------:R-:W-:Y:S01]  /*10e50*/  IMAD R123, R123, 0x6, RZ ;  /* 0x000000067b7b7824 */ /* 0x000fe200078e02ff */
[----:B------:R-:W-:Y:S02]  /*10e60*/  @P1 IADD3 R97, PT, PT, R97, -0x7f000001, RZ ;  /* 0x80ffffff61611810 */ /* 0x000fe40007ffe0ff */
[----:B------:R-:W-:Y:S01]  /*10e70*/  @P0 IADD3 R98, PT, PT, R98, -0x7f000001, RZ ;  /* 0x80ffffff62620810 */ /* 0x000fe20007ffe0ff */
[----:B------:R-:W-:-:S04]  /*10e80*/  IMAD.HI.U32 R94, R123, 0x7f000001, R6 ;  /* 0x7f0000017b5e7827 */ /* 0x000fc800078e0006 */
[----:B------:R-:W-:Y:S01]  /*10e90*/  IMAD.WIDE.U32 R6, R79, UR9, RZ ;  /* 0x000000094f067c25 */ /* 0x000fe2000f8e00ff */
[----:B------:R-:W-:-:S03]  /*10ea0*/  IADD3 R98, PT, PT, R98, R97, RZ ;  /* 0x0000006162627210 */ /* 0x000fc60007ffe0ff */
[----:B------:R-:W-:-:S04]  /*10eb0*/  IMAD R97, R6, 0x7effffff, RZ ;  /* 0x7effffff06617824 */ /* 0x000fc800078e02ff */
[----:B------:R-:W-:-:S05]  /*10ec0*/  IMAD.HI.U32 R97, R97, 0x7f000001, R6 ;  /* 0x7f00000161617827 */ /* 0x000fca00078e0006 */
[----:B------:R-:W-:Y:S01]  /*10ed0*/  ISETP.GE.U32.AND P2, PT, R97, 0x7f000001, PT ;  /* 0x7f0000016100780c */ /* 0x000fe20003f46070 */
[----:B------:R-:W-:Y:S01]  /*10ee0*/  ISETP.GE.U32.AND P1, PT, R107, 0x7f000001, PT ;  /* 0x7f0000016b00780c */ /* 0x000fe20003f26070 */
[----:B------:R-:W-:-:S11]  /*10ef0*/  ISETP.GE.U32.AND P0, PT, R86, 0x7f000001, PT ;  /* 0x7f0000015600780c */ /* 0x000fd60003f06070 */
[----:B------:R-:W-:-:S05]  /*10f00*/  @P2 IADD3 R97, PT, PT, R97, -0x7f000001, RZ ;  /* 0x80ffffff61612810 */ /* 0x000fca0007ffe0ff */
[----:B------:R-:W-:Y:S01]  /*10f10*/  IMAD.WIDE.U32 R6, R97, 0x5fffffa, RZ ;  /* 0x05fffffa61067825 */ /* 0x000fe200078e00ff */
[----:B------:R-:W-:-:S03]  /*10f20*/  @P1 IADD3 R107, PT, PT, R107, -0x7f000001, RZ ;  /* 0x80ffffff6b6b1810 */ /* 0x000fc60007ffe0ff */
[----:B------:R-:W-:Y:S01]  /*10f30*/  IMAD R97, R97, 0x6, RZ ;  /* 0x0000000661617824 */ /* 0x000fe200078e02ff */
[----:B------:R-:W-:Y:S01]  /*10f40*/  @P0 IADD3 R86, PT, PT, R86, -0x7f000001, RZ ;  /* 0x80ffffff56560810 */ /* 0x000fe20007ffe0ff */
[----:B------:R-:W-:Y:S01]  /*10f50*/  ISETP.GE.U32.AND P1, PT, R10, 0x7f000001, PT ;  /* 0x7f0000010a00780c */ /* 0x000fe20003f26070 */
[----:B------:R-:W-:Y:S01]  /*10f60*/  ISETP.GE.U32.AND P2, PT, R82, 0x7f000001, PT ;  /* 0x7f0000015200780c */ /* 0x000fe20003f46070 */
[----:B------:R-:W-:Y:S01]  /*10f70*/  IMAD.HI.U32 R97, R97, 0x7f000001, R6 ;  /* 0x7f00000161617827 */ /* 0x000fe200078e0006 */
[----:B------:R-:W-:-:S03]  /*10f80*/  ISETP.GE.U32.AND P0, PT, R98, 0x7f000001, PT ;  /* 0x7f0000016200780c */ /* 0x000fc60003f06070 */
[----:B------:R-:W-:Y:S01]  /*10f90*/  IMAD.WIDE.U32 R6, R79, UR6, RZ ;  /* 0x000000064f067c25 */ /* 0x000fe2000f8e00ff */
[----:B------:R-:W-:-:S03]  /*10fa0*/  IADD3 R86, PT, PT, R86, R107, RZ ;  /* 0x0000006b56567210 */ /* 0x000fc60007ffe0ff */
[----:B------:R-:W-:-:S04]  /*10fb0*/  IMAD R107, R6, 0x7effffff, RZ ;  /* 0x7effffff066b7824 */ /* 0x000fc800078e02ff */
[----:B------:R-:W-:Y:S01]  /*10fc0*/  IMAD.HI.U32 R107, R107, 0x7f000001, R6 ;  /* 0x7f0000016b6b7827 */ /* 0x000fe200078e0006 */
[----:B------:R-:W-:Y:S02]  /*10fd0*/  @P1 IADD3 R10, PT, PT, R10, -0x7f000001, RZ ;  /* 0x80ffffff0a0a1810 */ /* 0x000fe40007ffe0ff */
[----:B------:R-:W-:Y:S02]  /*10fe0*/  @P2 IADD3 R82, PT, PT, R82, -0x7f000001, RZ ;  /* 0x80ffffff52522810 */ /* 0x000fe40007ffe0ff */
[----:B------:R-:W-:Y:S01]  /*10ff0*/  ISETP.GE.U32.AND P1, PT, R107, 0x7f000001, PT ;  /* 0x7f0000016b00780c */ /* 0x000fe20003f26070 */
[----:B------:R-:W-:Y:S02]  /*11000*/  @P0 IADD3 R98, PT, PT, R98, -0x7f000001, RZ ;  /* 0x80ffffff62620810 */ /* 0x000fe40007ffe0ff */
[----:B------:R-:W-:Y:S01]  /*11010*/  ISETP.GE.U32.AND P0, PT, R82, 0x7f000001, PT ;  /* 0x7f0000015200780c */ /* 0x000fe20003f06070 */
[----:B------:R-:W-:Y:S01]  /*11020*/  IMAD.WIDE.U32 R6, R71, UR7, RZ ;  /* 0x0000000747067c25 */ /* 0x000fe2000f8e00ff */
[----:B------:R-:W-:-:S03]  /*11030*/  ISETP.GE.U32.AND P2, PT, R87, 0x7f000001, PT ;  /* 0x7f0000015700780c */ /* 0x000fc60003f46070 */
[----:B------:R-:W-:-:S04]  /*11040*/  IMAD R123, R6, 0x7effffff, RZ ;  /* 0x7effffff067b7824 */ /* 0x000fc800078e02ff */
[----:B------:R-:W-:Y:S01]  /*11050*/  IMAD.HI.U32 R108, R123, 0x7f000001, R6 ;  /* 0x7f0000017b6c7827 */ /* 0x000fe200078e0006 */
[----:B------:R-:W-:-:S03]  /*11060*/  @P1 IADD3 R107, PT, PT, R107, -0x7f000001, RZ ;  /* 0x80ffffff6b6b1810 */ /* 0x000fc60007ffe0ff */
[----:B------:R-:W-:Y:S01]  /*11070*/  @P0 IADD3 R82, PT, PT, R82, -0x7f000001, RZ ;  /* 0x80ffffff52520810 */ /* 0x000fe20007ffe0ff */
[----:B------:R-:W-:Y:S01]  /*11080*/  ISETP.GE.U32.AND P1, PT, R108, 0x7f000001, PT ;  /* 0x7f0000016c00780c */ /* 0x000fe20003f26070 */
[----:B------:R-:W-:Y:S01]  /*11090*/  ISETP.GE.U32.AND P0, PT, R107, 0x7f000001, PT ;  /* 0x7f0000016b00780c */ /* 0x000fe20003f06070 */
[----:B------:R-:W-:Y:S01]  /*110a0*/  @P2 IADD3 R87, PT, PT, R87, -0x7f000001, RZ ;  /* 0x80ffffff57572810 */ /* 0x000fe20007ffe0ff */
[----:B------:R-:W-:Y:S01]  /*110b0*/  IMAD.WIDE.U32 R6, R80, UR8, RZ ;  /* 0x0000000850067c25 */ /* 0x000fe2000f8e00ff */
[----:B------:R-:W-:Y:S02]  /*110c0*/  IADD3 R10, PT, PT, R98, R10, RZ ;  /* 0x0000000a620a7210 */ /* 0x000fe40007ffe0ff */
[----:B------:R-:W-:Y:S01]  /*110d0*/  IADD3 R98, PT, PT, R82, R87, RZ ;  /* 0x0000005752627210 */ /* 0x000fe20007ffe0ff */
[----:B------:R-:W-:-:S06]  /*110e0*/  IMAD R87, R6, 0x7effffff, RZ ;  /* 0x7effffff06577824 */ /* 0x000fcc00078e02ff */
[----:B------:R-:W-:Y:S01]  /*110f0*/  @P1 IADD3 R108, PT, PT, R108, -0x7f000001, RZ ;  /* 0x80ffffff6c6c1810 */ /* 0x000fe20007ffe0ff */
[----:B------:R-:W-:Y:S01]  /*11100*/  IMAD.HI.U32 R82, R87, 0x7f000001, R6 ;  /* 0x7f00000157527827 */ /* 0x000fe200078e0006 */
[----:B------:R-:W-:-:S03]  /*11110*/  @P0 IADD3 R107, PT, PT, R107, -0x7f000001, RZ ;  /* 0x80ffffff6b6b0810 */ /* 0x000fc60007ffe0ff */
[----:B------:R-:W-:Y:S01]  /*11120*/  IMAD.WIDE.U32 R6, R77, UR9, RZ ;  /* 0x000000094d067c25 */ /* 0x000fe2000f8e00ff */
[----:B------:R-:W-:-:S03]  /*11130*/  IADD3 R87, PT, PT, R107, R108, RZ ;  /* 0x0000006c6b577210 */ /* 0x000fc60007ffe0ff */
[----:B------:R-:W-:-:S04]  /*11140*/  IMAD R107, R6, 0x7effffff, RZ ;  /* 0x7effffff066b7824 */ /* 0x000fc800078e02ff */
[----:B------:R-:W-:-:S05]  /*11150*/  IMAD.HI.U32 R107, R107, 0x7f000001, R6 ;  /* 0x7f0000016b6b7827 */ /* 0x000fca00078e0006 */
        /* <DEDUP_REMOVED lines=8> */
[C---:B------:R-:W-:Y:S02]  /*111e0*/  IMAD.WIDE.U32 R6, R107.reuse, 0x5fffffa, RZ ;  /* 0x05fffffa6b067825 */ /* 0x040fe400078e00ff */
[----:B------:R-:W-:Y:S02]  /*111f0*/  IADD3 R78, PT, PT, R98, R78, RZ ;  /* 0x0000004e624e7210 */ /* 0x000fe40007ffe0ff */
[----:B------:R-:W-:Y:S01]  /*11200*/  IMAD R123, R107, 0x6, RZ ;  /* 0x000000066b7b7824 */ /* 0x000fe200078e02ff */
[----:B------:R-:W-:Y:S01]  /*11210*/  @P1 IADD3 R82, PT, PT, R82, -0x7f000001, RZ ;  /* 0x80ffffff52521810 */ /* 0x000fe20007ffe0ff */
[----:B------:R-:W-:-:S06]  /*11220*/  ISETP.GE.U32.AND P1, PT, R97, 0x7f000001, PT ;  /* 0x7f0000016100780c */ /* 0x000fcc0003f26070 */
[----:B------:R-:W-:Y:S01]  /*11230*/  @P0 IADD3 R87, PT, PT, R87, -0x7f000001, RZ ;  /* 0x80ffffff57570810 */ /* 0x000fe20007ffe0ff */
[----:B------:R-:W-:Y:S01]  /*11240*/  ISETP.GE.U32.AND P0, PT, R78, 0x7f000001, PT ;  /* 0x7f0000014e00780c */ /* 0x000fe20003f06070 */
[----:B------:R-:W-:-:S04]  /*11250*/  IMAD.HI.U32 R123, R123, 0x7f000001, R6 ;  /* 0x7f0000017b7b7827 */ /* 0x000fc800078e0006 */
[----:B------:R-:W-:Y:S01]  /*11260*/  IMAD.WIDE.U32 R6, R77, UR6, RZ ;  /* 0x000000064d067c25 */ /* 0x000fe2000f8e00ff */
[----:B------:R-:W-:-:S03]  /*11270*/  IADD3 R82, PT, PT, R87, R82, RZ ;  /* 0x0000005257527210 */ /* 0x000fc60007ffe0ff */
[----:B------:R-:W-:-:S04]  /*11280*/  IMAD R107, R6, 0x7effffff, RZ ;  /* 0x7effffff066b7824 */ /* 0x000fc800078e02ff */
[----:B------:R-:W-:Y:S01]  /*11290*/  IMAD.HI.U32 R107, R107, 0x7f000001, R6 ;  /* 0x7f0000016b6b7827 */ /* 0x000fe200078e0006 */
[----:B------:R-:W-:Y:S01]  /*112a0*/  @P0 IADD3 R78, PT, PT, R78, -0x7f000001, RZ ;  /* 0x80ffffff4e4e0810 */ /* 0x000fe20007ffe0ff */
[----:B------:R-:W-:Y:S02]  /*112b0*/  ISETP.GE.U32.AND P0, PT, R82, 0x7f000001, PT ;  /* 0x7f0000015200780c */ /* 0x000fe40003f06070 */
[----:B------:R-:W-:Y:S01]  /*112c0*/  IMAD.WIDE.U32 R6, R79, UR7, RZ ;  /* 0x000000074f067c25 */ /* 0x000fe2000f8e00ff */
[----:B------:R-:W-:Y:S01]  /*112d0*/  @P1 IADD3 R97, PT, PT, R97, -0x7f000001, RZ ;  /* 0x80ffffff61611810 */ /* 0x000fe20007ffe0ff */
[----:B------:R-:W-:Y:S02]  /*112e0*/  ISETP.GE.U32.AND P1, PT, R123, 0x7f000001, PT ;  /* 0x7f0000017b00780c */ /* 0x000fe40003f26070 */
[----:B------:R-:W-:-:S04]  /*112f0*/  IMAD R87, R6, 0x7effffff, RZ ;  /* 0x7effffff06577824 */ /* 0x000fc800078e02ff */
[----:B------:R-:W-:Y:S01]  /*11300*/  IMAD.HI.U32 R108, R87, 0x7f000001, R6 ;  /* 0x7f000001576c7827 */ /* 0x000fe200078e0006 */
[----:B------:R-:W-:Y:S02]  /*11310*/  IADD3 R87, PT, PT, R78, R97, RZ ;  /* 0x000000614e577210 */ /* 0x000fe40007ffe0ff */
[----:B------:R-:W-:-:S03]  /*11320*/  @P0 IADD3 R82, PT, PT, R82, -0x7f000001, RZ ;  /* 0x80ffffff52520810 */ /* 0x000fc60007ffe0ff */
[----:B------:R-:W-:Y:S01]  /*11330*/  ISETP.GE.U32.AND P0, PT, R87, 0x7f000001, PT ;  /* 0x7f0000015700780c */ /* 0x000fe20003f06070 */
[----:B------:R-:W-:Y:S01]  /*11340*/  @P1 IADD3 R123, PT, PT, R123, -0x7f000001, RZ ;  /* 0x80ffffff7b7b1810 */ /* 0x000fe20007ffe0ff */
[----:B------:R-:W-:-:S04]  /*11350*/  IMAD.WIDE.U32 R6, R71, UR8, RZ ;  /* 0x0000000847067c25 */ /* 0x000fc8000f8e00ff */
[----:B------:R-:W-:Y:S01]  /*11360*/  IMAD R97, R6, 0x7effffff, RZ ;  /* 0x7effffff06617824 */ /* 0x000fe200078e02ff */
[----:B------:R-:W-:-:S03]  /*11370*/  IADD3 R123, PT, PT, R82, R123, RZ ;  /* 0x0000007b527b7210 */ /* 0x000fc60007ffe0ff */
[----:B------:R-:W-:-:S03]  /*11380*/  IMAD.HI.U32 R98, R97, 0x7f000001, R6 ;  /* 0x7f00000161627827 */ /* 0x000fc600078e0006 */
[----:B------:R-:W-:Y:S01]  /*11390*/  @P0 IADD3 R87, PT, PT, R87, -0x7f000001, RZ ;  /* 0x80ffffff57570810 */ /* 0x000fe20007ffe0ff */
[----:B------:R-:W-:Y:S01]  /*113a0*/  IMAD.WIDE.U32 R6, R80, UR9, RZ ;  /* 0x0000000950067c25 */ /* 0x000fe2000f8e00ff */
[----:B------:R-:W-:-:S03]  /*113b0*/  ISETP.GE.U32.AND P0, PT, R123, 0x7f000001, PT ;  /* 0x7f0000017b00780c */ /* 0x000fc60003f06070 */
[----:B------:R-:W-:Y:S01]  /*113c0*/  IMAD R97, R6, 0x7effffff, RZ ;  /* 0x7effffff06617824 */ /* 0x000fe200078e02ff */
[----:B------:R-:W-:-:S03]  /*113d0*/  ISETP.GE.U32.AND P2, PT, R10, 0x7f000001, PT ;  /* 0x7f0000010a00780c */ /* 0x000fc60003f46070 */
[----:B------:R-:W-:-:S04]  /*113e0*/  IMAD.HI.U32 R97, R97, 0x7f000001, R6 ;  /* 0x7f00000161617827 */ /* 0x000fc800078e0006 */
[----:B------:R-:W-:Y:S02]  /*113f0*/  IMAD.WIDE.U32 R6, R92, R87, RZ ;  /* 0x000000575c067225 */ /* 0x000fe400078e00ff */
[----:B------:R-:W-:Y:S02]  /*11400*/  @P0 IADD3 R123, PT, PT, R123, -0x7f000001, RZ ;  /* 0x80ffffff7b7b0810 */ /* 0x000fe40007ffe0ff */
[----:B------:R-:W-:-:S04]  /*11410*/  IMAD R87, R6, 0x7effffff, RZ ;  /* 0x7effffff06577824 */ /* 0x000fc800078e02ff */
[----:B------:R-:W-:-:S04]  /*11420*/  IMAD.HI.U32 R82, R87, 0x7f000001, R6 ;  /* 0x7f00000157527827 */ /* 0x000fc800078e0006 */
[----:B------:R-:W-:Y:S01]  /*11430*/  IMAD.WIDE.U32 R6, R92, R123, RZ ;  /* 0x0000007b5c067225 */ /* 0x000fe200078e00ff */
[----:B------:R-:W-:-:S03]  /*11440*/  @P2 IADD3 R10, PT, PT, R10, -0x7f000001, RZ ;  /* 0x80ffffff0a0a2810 */ /* 0x000fc60007ffe0ff */
[----:B------:R-:W-:Y:S01]  /*11450*/  IMAD R87, R6, 0x7effffff, RZ ;  /* 0x7effffff06577824 */ /* 0x000fe200078e02ff */
[----:B------:R-:W-:-:S03]  /*11460*/  ISETP.GE.U32.AND P0, PT, R86, 0x7f000001, PT ;  /* 0x7f0000015600780c */ /* 0x000fc60003f06070 */
[----:B------:R-:W-:-:S04]  /*11470*/  IMAD.HI.U32 R78, R87, 0x7f000001, R6 ;  /* 0x7f000001574e7827 */ /* 0x000fc800078e0006 */
[----:B------:R-:W-:Y:S01]  /*11480*/  IMAD.WIDE.U32 R6, R10, R77, RZ ;  /* 0x0000004d0a067225 */ /* 0x000fe200078e00ff */
[----:B------:R-:W-:-:S03]  /*11490*/  ISETP.GE.U32.AND P1, PT, R9, 0x7f000001, PT ;  /* 0x7f0000010900780c */ /* 0x000fc60003f26070 */
[----:B------:R-:W-:-:S04]  /*114a0*/  IMAD R87, R6, 0x7effffff, RZ ;  /* 0x7effffff06577824 */ /* 0x000fc800078e02ff */
[----:B------:R-:W-:Y:S01]  /*114b0*/  IMAD.HI.U32 R7, R87, 0x7f000001, R6 ;  /* 0x7f00000157077827 */ /* 0x000fe200078e0006 */
[----:B------:R-:W-:-:S04]  /*114c0*/  @P0 IADD3 R86, PT, PT, R86, -0x7f000001, RZ ;  /* 0x80ffffff56560810 */ /* 0x000fc80007ffe0ff */
[----:B------:R-:W-:Y:S01]  /*114d0*/  ISETP.GE.U32.AND P0, PT, R7, 0x7f000001, PT ;  /* 0x7f0000010700780c */ /* 0x000fe20003f06070 */
[----:B------:R-:W-:Y:S01]  /*114e0*/  @P1 IADD3 R9, PT, PT, R9, -0x7f000001, RZ ;  /* 0x80ffffff09091810 */ /* 0x000fe20007ffe0ff */
[----:B------:R-:W-:Y:S01]  /*114f0*/  ISETP.GE.U32.AND P3, PT, R91, 0x7f000001, PT ;  /* 0x7f0000015b00780c */ /* 0x000fe20003f66070 */
[----:B------:R-:W-:Y:S02]  /*11500*/  ISETP.GE.U32.AND P1, PT, R18, 0x7f000001, PT ;  /* 0x7f0000011200780c */ /* 0x000fe40003f26070 */
[----:B------:R-:W-:-:S05]  /*11510*/  IADD3 R9, PT, PT, R86, R9, RZ ;  /* 0x0000000956097210 */ /* 0x000fca0007ffe0ff */
[----:B------:R-:W-:-:S03]  /*11520*/  ISETP.GE.U32.AND P2, PT, R9, 0x7f000001, PT ;  /* 0x7f0000010900780c */ /* 0x000fc60003f46070 */
[----:B------:R-:W-:Y:S01]  /*11530*/  @P0 IADD3 R7, PT, PT, R7, -0x7f000001, RZ ;  /* 0x80ffffff07070810 */ /* 0x000fe20007ffe0ff */
[----:B------:R-:W-:Y:S01]  /*11540*/  ISETP.GE.U32.AND P0, PT, R73, 0x7f000001, PT ;  /* 0x7f0000014900780c */ /* 0x000fe20003f06070 */
[----:B------:R-:W-:Y:S02]  /*11550*/  @P3 IADD3 R91, PT, PT, R91, -0x7f000001, RZ ;  /* 0x80ffffff5b5b3810 */ /* 0x000fe40007ffe0ff */
[----:B------:R-:W-:-:S04]  /*11560*/  @P1 IADD3 R18, PT, PT, R18, -0x7f000001, RZ ;  /* 0x80ffffff12121810 */ /* 0x000fc80007ffe0ff */
[----:B------:R-:W-:Y:S02]  /*11570*/  IADD3 R18, PT, PT, R18, R91, RZ ;  /* 0x0000005b12127210 */ /* 0x000fe40007ffe0ff */
[----:B------:R-:W-:-:S03]  /*11580*/  @P2 IADD3 R9, PT, PT, R9, -0x7f000001, RZ ;  /* 0x80ffffff09092810 */ /* 0x000fc60007ffe0ff */
[----:B------:R-:W-:Y:S01]  /*11590*/  ISETP.GE.U32.AND P2, PT, R18, 0x7f000001, PT ;  /* 0x7f0000011200780c */ /* 0x000fe20003f46070 */
[----:B------:R-:W-:Y:S01]  /*115a0*/  @P0 IADD3 R73, PT, PT, R73, -0x7f000001, RZ ;  /* 0x80ffffff49490810 */ /* 0x000fe20007ffe0ff */
[----:B------:R-:W-:-:S04]  /*115b0*/  IMAD.WIDE.U32 R86, R7, 0x5fffffa, RZ ;  /* 0x05fffffa07567825 */ /* 0x000fc800078e00ff */
[----:B------:R-:W-:Y:S01]  /*115c0*/  IMAD R7, R7, 0x6, RZ ;  /* 0x0000000607077824 */ /* 0x000fe200078e02ff */
[----:B------:R-:W-:-:S03]  /*115d0*/  ISETP.GE.U32.AND P0, PT, R73, 0x7f000001, PT ;  /* 0x7f0000014900780c */ /* 0x000fc60003f06070 */
[----:B------:R-:W-:-:S04]  /*115e0*/  IMAD.HI.U32 R86, R7, 0x7f000001, R86 ;  /* 0x7f00000107567827 */ /* 0x000fc800078e0056 */
[----:B------:R-:W-:Y:S01]  /*115f0*/  IMAD.WIDE.U32 R6, R9, R80, RZ ;  /* 0x0000005009067225 */ /* 0x000fe200078e00ff */
[----:B------:R-:W-:-:S03]  /*11600*/  @P2 IADD3 R18, PT, PT, R18, -0x7f000001, RZ ;  /* 0x80ffffff12122810 */ /* 0x000fc60007ffe0ff */
        /* <DEDUP_REMOVED lines=8> */
[----:B------:R-:W-:Y:S02]  /*11690*/  @P1 IADD3 R72, PT, PT, R72, -0x7f000001, RZ ;  /* 0x80ffffff48481810 */ /* 0x000fe40007ffe0ff */
[----:B------:R-:W-:Y:S02]  /*116a0*/  @P0 IADD3 R89, PT, PT, R89, -0x7f000001, RZ ;  /* 0x80ffffff59590810 */ /* 0x000fe40007ffe0ff */
[----:B------:R-:W-:-:S03]  /*116b0*/  ISETP.GE.U32.AND P1, PT, R91, 0x7f000001, PT ;  /* 0x7f0000015b00780c */ /* 0x000fc60003f26070 */
[----:B------:R-:W-:Y:S01]  /*116c0*/  ISETP.GE.U32.AND P0, PT, R89, 0x7f000001, PT ;  /* 0x7f0000015900780c */ /* 0x000fe20003f06070 */
[----:B------:R-:W-:-:S09]  /*116d0*/  ISETP.GE.U32.AND P2, PT, R57, 0x7f000001, PT ;  /* 0x7f0000013900780c */ /* 0x000fd20003f46070 */
[----:B------:R-:W-:Y:S01]  /*116e0*/  @P1 IADD3 R91, PT, PT, R91, -0x7f000001, RZ ;  /* 0x80ffffff5b5b1810 */ /* 0x000fe20007ffe0ff */
[----:B------:R-:W-:Y:S02]  /*116f0*/  ISETP.GE.U32.AND P1, PT, R16, 0x7f000001, PT ;  /* 0x7f0000011000780c */ /* 0x000fe40003f26070 */
[----:B------:R-:W-:Y:S01]  /*11700*/  @P0 IADD3 R89, PT, PT, R89, -0x7f000001, RZ ;  /* 0x80ffffff59590810 */ /* 0x000fe20007ffe0ff */
[----:B------:R-:W-:Y:S01]  /*11710*/  ISETP.GE.U32.AND P0, PT, R12, 0x7f000001, PT ;  /* 0x7f0000010c00780c */ /* 0x000fe20003f06070 */
[----:B------:R-:W-:Y:S01]  /*11720*/  @P2 IADD3 R57, PT, PT, R57, -0x7f000001, RZ ;  /* 0x80ffffff39392810 */ /* 0x000fe20007ffe0ff */
[----:B------:R-:W-:-:S08]  /*11730*/  ISETP.GE.U32.AND P2, PT, R90, 0x7f000001, PT ;  /* 0x7f0000015a00780c */ /* 0x000fd00003f46070 */
[----:B------:R-:W-:Y:S01]  /*11740*/  @P1 IADD3 R16, PT, PT, R16, -0x7f000001, RZ ;  /* 0x80ffffff10101810 */ /* 0x000fe20007ffe0ff */
[----:B------:R-:W-:Y:S02]  /*11750*/  ISETP.GE.U32.AND P1, PT, R57, 0x7f000001, PT ;  /* 0x7f0000013900780c */ /* 0x000fe40003f26070 */
[----:B------:R-:W-:Y:S01]  /*11760*/  @P0 IADD3 R12, PT, PT, R12, -0x7f000001, RZ ;  /* 0x80ffffff0c0c0810 */ /* 0x000fe20007ffe0ff */
[----:B------:R-:W-:-:S04]  /*11770*/  IMAD.WIDE.U32 R6, R91, 0x5fffffa, RZ ;  /* 0x05fffffa5b067825 */ /* 0x000fc800078e00ff */
[----:B------:R-:W-:Y:S01]  /*11780*/  ISETP.GE.U32.AND P0, PT, R12, 0x7f000001, PT ;  /* 0x7f0000010c00780c */ /* 0x000fe20003f06070 */
[----:B------:R-:W-:Y:S01]  /*11790*/  @P2 IADD3 R90, PT, PT, R90, -0x7f000001, RZ ;  /* 0x80ffffff5a5a2810 */ /* 0x000fe20007ffe0ff */
[----:B------:R-:W-:Y:S01]  /*117a0*/  IMAD R91, R91, 0x6, RZ ;  /* 0x000000065b5b7824 */ /* 0x000fe200078e02ff */
[----:B------:R-:W-:-:S03]  /*117b0*/  IADD3 R73, PT, PT, R73, R72, RZ ;  /* 0x0000004849497210 */ /* 0x000fc60007ffe0ff */
[----:B------:R-:W-:Y:S01]  /*117c0*/  @P1 IADD3 R57, PT, PT, R57, -0x7f000001, RZ ;  /* 0x80ffffff39391810 */ /* 0x000fe20007ffe0ff */
[----:B------:R-:W-:Y:S01]  /*117d0*/  ISETP.GE.U32.AND P1, PT, R11, 0x7f000001, PT ;  /* 0x7f0000010b00780c */ /* 0x000fe20003f26070 */
[----:B------:R-:W-:Y:S02]  /*117e0*/  IMAD.HI.U32 R72, R91, 0x7f000001, R6 ;  /* 0x7f0000015b487827 */ /* 0x000fe400078e0006 */
[----:B------:R-:W-:Y:S02]  /*117f0*/  IADD3 R90, PT, PT, R57, R90, RZ ;  /* 0x0000005a395a7210 */ /* 0x000fe40007ffe0ff */
[----:B------:R-:W-:Y:S01]  /*11800*/  IMAD.WIDE.U32 R6, R9, R79, RZ ;  /* 0x0000004f09067225 */ /* 0x000fe200078e00ff */
[----:B------:R-:W-:Y:S02]  /*11810*/  IADD3 R16, PT, PT, R89, R16, RZ ;  /* 0x0000001059107210 */ /* 0x000fe40007ffe0ff */
[----:B------:R-:W-:Y:S01]  /*11820*/  @P0 IADD3 R12, PT, PT, R12, -0x7f000001, RZ ;  /* 0x80ffffff0c0c0810 */ /* 0x000fe20007ffe0ff */
[----:B------:R-:W-:Y:S01]  /*11830*/  IMAD R89, R6, 0x7effffff, RZ ;  /* 0x7effffff06597824 */ /* 0x000fe200078e02ff */
[----:B------:R-:W-:-:S03]  /*11840*/  ISETP.GE.U32.AND P0, PT, R90, 0x7f000001, PT ;  /* 0x7f0000015a00780c */ /* 0x000fc60003f06070 */
[----:B------:R-:W-:Y:S01]  /*11850*/  IMAD.HI.U32 R89, R89, 0x7f000001, R6 ;  /* 0x7f00000159597827 */ /* 0x000fe200078e0006 */
[----:B------:R-:W-:Y:S01]  /*11860*/  @P1 IADD3 R11, PT, PT, R11, -0x7f000001, RZ ;  /* 0x80ffffff0b0b1810 */ /* 0x000fe20007ffe0ff */
[----:B------:R-:W-:Y:S02]  /*11870*/  ISETP.GE.U32.AND P1, PT, R75, 0x7f000001, PT ;  /* 0x7f0000014b00780c */ /* 0x000fe40003f26070 */
[----:B------:R-:W-:-:S04]  /*11880*/  IMAD.WIDE.U32 R6, R10, R71, RZ ;  /* 0x000000470a067225 */ /* 0x000fc800078e00ff */
[----:B------:R-:W-:Y:S02]  /*11890*/  IMAD R57, R6, 0x7effffff, RZ ;  /* 0x7effffff06397824 */ /* 0x000fe400078e02ff */
[----:B------:R-:W-:Y:S01]  /*118a0*/  @P0 IADD3 R90, PT, PT, R90, -0x7f000001, RZ ;  /* 0x80ffffff5a5a0810 */ /* 0x000fe20007ffe0ff */
[----:B------:R-:W-:Y:S01]  /*118b0*/  ISETP.GE.U32.AND P0, PT, R73, 0x7f000001, PT ;  /* 0x7f0000014900780c */ /* 0x000fe20003f06070 */
[----:B------:R-:W-:-:S04]  /*118c0*/  IMAD.HI.U32 R57, R57, 0x7f000001, R6 ;  /* 0x7f00000139397827 */ /* 0x000fc800078e0006 */
[----:B------:R-:W-:Y:S01]  /*118d0*/  IMAD.WIDE.U32 R6, R9, R77, RZ ;  /* 0x0000004d09067225 */ /* 0x000fe200078e00ff */
[----:B------:R-:W-:Y:S01]  /*118e0*/  @P1 IADD3 R75, PT, PT, R75, -0x7f000001, RZ ;  /* 0x80ffffff4b4b1810 */ /* 0x000fe20007ffe0ff */
[----:B------:R-:W-:Y:S02]  /*118f0*/  ISETP.GE.U32.AND P1, PT, R100, 0x7f000001, PT ;  /* 0x7f0000016400780c */ /* 0x000fe40003f26070 */
[----:B------:R-:W-:Y:S01]  /*11900*/  IMAD R91, R6, 0x7effffff, RZ ;  /* 0x7effffff065b7824 */ /* 0x000fe200078e02ff */
[----:B------:R-:W-:-:S03]  /*11910*/  IADD3 R11, PT, PT, R12, R11, RZ ;  /* 0x0000000b0c0b7210 */ /* 0x000fc60007ffe0ff */
[----:B------:R-:W-:Y:S01]  /*11920*/  IMAD.HI.U32 R12, R91, 0x7f000001, R6 ;  /* 0x7f0000015b0c7827 */ /* 0x000fe200078e0006 */
[----:B------:R-:W-:Y:S02]  /*11930*/  IADD3 R91, PT, PT, R90, R75, RZ ;  /* 0x0000004b5a5b7210 */ /* 0x000fe40007ffe0ff */
[----:B------:R-:W-:-:S03]  /*11940*/  @P0 IADD3 R73, PT, PT, R73, -0x7f000001, RZ ;  /* 0x80ffffff49490810 */ /* 0x000fc60007ffe0ff */
[----:B------:R-:W-:Y:S01]  /*11950*/  ISETP.GE.U32.AND P0, PT, R91, 0x7f000001, PT ;  /* 0x7f0000015b00780c */ /* 0x000fe20003f06070 */
[----:B------:R-:W-:Y:S01]  /*11960*/  @P1 IADD3 R100, PT, PT, R100, -0x7f000001, RZ ;  /* 0x80ffffff64641810 */ /* 0x000fe20007ffe0ff */
[----:B------:R-:W-:Y:S01]  /*11970*/  ISETP.GE.U32.AND P1, PT, R122, 0x7f000001, PT ;  /* 0x7f0000017a00780c */ /* 0x000fe20003f26070 */
[----:B------:R-:W-:-:S10]  /*11980*/  IMAD.WIDE.U32 R6, R10, R79, RZ ;  /* 0x0000004f0a067225 */ /* 0x000fd400078e00ff */
[----:B------:R-:W-:Y:S01]  /*11990*/  @P0 IADD3 R91, PT, PT, R91, -0x7f000001, RZ ;  /* 0x80ffffff5b5b0810 */ /* 0x000fe20007ffe0ff */
[----:B------:R-:W-:Y:S01]  /*119a0*/  ISETP.GE.U32.AND P0, PT, R16, 0x7f000001, PT ;  /* 0x7f0000011000780c */ /* 0x000fe20003f06070 */
[----:B------:R-:W-:Y:S01]  /*119b0*/  @P1 IADD3 R122, PT, PT, R122, -0x7f000001, RZ ;  /* 0x80ffffff7a7a1810 */ /* 0x000fe20007ffe0ff */
[----:B------:R-:W-:-:S03]  /*119c0*/  IMAD R75, R6, 0x7effffff, RZ ;  /* 0x7effffff064b7824 */ /* 0x000fc600078e02ff */
[----:B------:R-:W-:Y:S01]  /*119d0*/  IADD3 R122, PT, PT, R91, R122, RZ ;  /* 0x0000007a5b7a7210 */ /* 0x000fe20007ffe0ff */
[----:B------:R-:W-:Y:S01]  /*119e0*/  IMAD.HI.U32 R75, R75, 0x7f000001, R6 ;  /* 0x7f0000014b4b7827 */ /* 0x000fe200078e0006 */
[----:B------:R-:W-:-:S03]  /*119f0*/  IADD3 R100, PT, PT, R73, R100, RZ ;  /* 0x0000006449647210 */ /* 0x000fc60007ffe0ff */
[----:B------:R-:W-:Y:S01]  /*11a00*/  IMAD.WIDE.U32 R6, R18, R80, RZ ;  /* 0x0000005012067225 */ /* 0x000fe200078e00ff */
[----:B------:R-:W-:Y:S02]  /*11a10*/  ISETP.GE.U32.AND P1, PT, R118, 0x7f000001, PT ;  /* 0x7f0000017600780c */ /* 0x000fe40003f26070 */
[----:B------:R-:W-:Y:S01]  /*11a20*/  @P0 IADD3 R16, PT, PT, R16, -0x7f000001, RZ ;  /* 0x80ffffff10100810 */ /* 0x000fe20007ffe0ff */
[----:B------:R-:W-:Y:S01]  /*11a30*/  ISETP.GE.U32.AND P0, PT, R122, 0x7f000001, PT ;  /* 0x7f0000017a00780c */ /* 0x000fe20003f06070 */
[----:B------:R-:W-:Y:S02]  /*11a40*/  IMAD R73, R6, 0x7effffff, RZ ;  /* 0x7effffff06497824 */ /* 0x000fe400078e02ff */
[----:B------:R-:W-:-:S04]  /*11a50*/  IMAD.WIDE.U32 R90, R18, R71, RZ ;  /* 0x00000047125a7225 */ /* 0x000fc800078e00ff */
[----:B------:R-:W-:-:S04]  /*11a60*/  IMAD.HI.U32 R73, R73, 0x7f000001, R6 ;  /* 0x7f00000149497827 */ /* 0x000fc800078e0006 */
[----:B------:R-:W-:Y:S01]  /*11a70*/  IMAD R7, R90, 0x7effffff, RZ ;  /* 0x7effffff5a077824 */ /* 0x000fe200078e02ff */
[----:B------:R-:W-:-:S03]  /*11a80*/  @P1 IADD3 R118, PT, PT, R118, -0x7f000001, RZ ;  /* 0x80ffffff76761810 */ /* 0x000fc60007ffe0ff */
        /* <DEDUP_REMOVED lines=17> */
[----:B------:R-:W-:Y:S01]  /*11ba0*/  IMAD R71, R6, 0x7effffff, RZ ;  /* 0x7effffff06477824 */ /* 0x000fe200078e02ff */
[----:B------:R-:W-:-:S03]  /*11bb0*/  IADD3 R16, PT, PT, R16, R118, RZ ;  /* 0x0000007610107210 */ /* 0x000fc60007ffe0ff */
[----:B------:R-:W-:Y:S02]  /*11bc0*/  IMAD.HI.U32 R118, R71, 0x7f000001, R6 ;  /* 0x7f00000147767827 */ /* 0x000fe400078e0006 */
[----:B------:R-:W2:Y:S01]  /*11bd0*/  LDL R71, [R1+0x110] ;  /* 0x0001100001477983 */ /* 0x000ea20000100800 */
[----:B------:R-:W-:Y:S01]  /*11be0*/  ISETP.GE.U32.AND P0, PT, R11, 0x7f000001, PT ;  /* 0x7f0000010b00780c */ /* 0x000fe20003f06070 */
[----:B------:R-:W-:-:S12]  /*11bf0*/  ISETP.GE.U32.AND P1, PT, R95, 0x7f000001, PT ;  /* 0x7f0000015f00780c */ /* 0x000fd80003f26070 */
[----:B------:R-:W-:Y:S01]  /*11c00*/  @P0 IADD3 R11, PT, PT, R11, -0x7f000001, RZ ;  /* 0x80ffffff0b0b0810 */ /* 0x000fe20007ffe0ff */
[----:B------:R-:W-:Y:S01]  /*11c10*/  ISETP.GE.U32.AND P0, PT, R118, 0x7f000001, PT ;  /* 0x7f0000017600780c */ /* 0x000fe20003f06070 */
[----:B------:R-:W-:-:S04]  /*11c20*/  @P1 IADD3 R95, PT, PT, R95, -0x7f000001, RZ ;  /* 0x80ffffff5f5f1810 */ /* 0x000fc80007ffe0ff */
[----:B------:R-:W-:-:S08]  /*11c30*/  IADD3 R95, PT, PT, R11, R95, RZ ;  /* 0x0000005f0b5f7210 */ /* 0x000fd00007ffe0ff */
[----:B------:R-:W-:-:S05]  /*11c40*/  @P0 IADD3 R118, PT, PT, R118, -0x7f000001, RZ ;  /* 0x80ffffff76760810 */ /* 0x000fca0007ffe0ff */
[----:B------:R-:W-:-:S04]  /*11c50*/  IMAD.WIDE.U32 R6, R118, 0x5fffffa, RZ ;  /* 0x05fffffa76067825 */ /* 0x000fc800078e00ff */
[----:B------:R-:W-:Y:S01]  /*11c60*/  IMAD R11, R118, 0x6, RZ ;  /* 0x00000006760b7824 */ /* 0x000fe200078e02ff */
[----:B------:R-:W-:Y:S01]  /*11c70*/  ISETP.GE.U32.AND P0, PT, R16, 0x7f000001, PT ;  /* 0x7f0000011000780c */ /* 0x000fe20003f06070 */
[----:B------:R-:W-:Y:S01]  /*11c80*/  ISETP.GE.U32.AND P1, PT, R88, 0x7f000001, PT ;  /* 0x7f0000015800780c */ /* 0x000fe20003f26070 */
[----:B------:R-:W3:Y:S01]  /*11c90*/  LDL R118, [R1+0x114] ;  /* 0x0001140001767983 */ /* 0x000ee20000100800 */
[----:B------:R-:W-:-:S04]  /*11ca0*/  IMAD.HI.U32 R11, R11, 0x7f000001, R6 ;  /* 0x7f0000010b0b7827 */ /* 0x000fc800078e0006 */
[----:B------:R-:W-:-:S04]  /*11cb0*/  IMAD.WIDE.U32 R6, R18, R77, RZ ;  /* 0x0000004d12067225 */ /* 0x000fc800078e00ff */
[----:B------:R-:W-:-:S04]  /*11cc0*/  IMAD R123, R6, 0x7effffff, RZ ;  /* 0x7effffff067b7824 */ /* 0x000fc800078e02ff */
[----:B------:R-:W-:Y:S01]  /*11cd0*/  IMAD.HI.U32 R123, R123, 0x7f000001, R6 ;  /* 0x7f0000017b7b7827 */ /* 0x000fe200078e0006 */
[----:B------:R-:W-:-:S04]  /*11ce0*/  @P0 IADD3 R16, PT, PT, R16, -0x7f000001, RZ ;  /* 0x80ffffff10100810 */ /* 0x000fc80007ffe0ff */
[----:B------:R-:W-:Y:S01]  /*11cf0*/  ISETP.GE.U32.AND P0, PT, R123, 0x7f000001, PT ;  /* 0x7f0000017b00780c */ /* 0x000fe20003f06070 */
[----:B------:R-:W-:-:S12]  /*11d00*/  @P1 IADD3 R88, PT, PT, R88, -0x7f000001, RZ ;  /* 0x80ffffff58581810 */ /* 0x000fd80007ffe0ff */
[----:B------:R-:W-:-:S05]  /*11d10*/  @P0 IADD3 R123, PT, PT, R123, -0x7f000001, RZ ;  /* 0x80ffffff7b7b0810 */ /* 0x000fca0007ffe0ff */
[----:B------:R-:W-:Y:S01]  /*11d20*/  IMAD.WIDE.U32 R6, R123, 0x5fffffa, RZ ;  /* 0x05fffffa7b067825 */ /* 0x000fe200078e00ff */
[----:B------:R-:W-:-:S03]  /*11d30*/  IADD3 R16, PT, PT, R16, R88, RZ ;  /* 0x0000005810107210 */ /* 0x000fc60007ffe0ff */
        /* <DEDUP_REMOVED lines=15> */
[----:B------:R-:W-:-:S11]  /*11e30*/  ISETP.GE.U32.AND P1, PT, R119, 0x7f000001, PT ;  /* 0x7f0000017700780c */ /* 0x000fd60003f26070 */
[----:B------:R-:W-:Y:S01]  /*11e40*/  @P0 IADD3 R77, PT, PT, R77, -0x7f000001, RZ ;  /* 0x80ffffff4d4d0810 */ /* 0x000fe20007ffe0ff */
[----:B------:R-:W-:Y:S01]  /*11e50*/  ISETP.GE.U32.AND P0, PT, R19, 0x7f000001, PT ;  /* 0x7f0000011300780c */ /* 0x000fe20003f06070 */
[----:B------:R-:W-:-:S03]  /*11e60*/  @P2 IADD3 R8, PT, PT, R8, -0x7f000001, RZ ;  /* 0x80ffffff08082810 */ /* 0x000fc60007ffe0ff */
[----:B------:R-:W-:-:S04]  /*11e70*/  IMAD.WIDE.U32 R6, R77, 0x5fffffa, RZ ;  /* 0x05fffffa4d067825 */ /* 0x000fc800078e00ff */
        /* <DEDUP_REMOVED lines=19> */
[----:B------:R-:W-:-:S03]  /*11fb0*/  ISETP.GE.U32.AND P0, PT, R95, 0x7f000001, PT ;  /* 0x7f0000015f00780c */ /* 0x000fc60003f06070 */
[----:B------:R-:W-:Y:S01]  /*11fc0*/  IMAD.HI.U32 R7, R7, 0x7f000001, R18 ;  /* 0x7f00000107077827 */ /* 0x000fe200078e0012 */
[----:B------:R-:W-:-:S03]  /*11fd0*/  @P1 IADD3 R117, PT, PT, R117, -0x7f000001, RZ ;  /* 0x80ffffff75751810 */ /* 0x000fc60007ffe0ff */
[----:B------:R-:W-:-:S04]  /*11fe0*/  IMAD.WIDE.U32 R18, R64, R20, RZ ;  /* 0x0000001440127225 */ /* 0x000fc800078e00ff */
[----:B------:R-:W-:Y:S01]  /*11ff0*/  IMAD R123, R18, 0x7effffff, RZ ;  /* 0x7effffff127b7824 */ /* 0x000fe200078e02ff */
[----:B------:R-:W-:Y:S01]  /*12000*/  IADD3 R117, PT, PT, R100, R117, RZ ;  /* 0x0000007564757210 */ /* 0x000fe20007ffe0ff */
[----:B------:R-:W-:Y:S02]  /*12010*/  ISETP.GE.U32.AND P1, PT, R99, 0x7f000001, PT ;  /* 0x7f0000016300780c */ /* 0x000fe40003f26070 */
[----:B------:R-:W-:Y:S01]  /*12020*/  IMAD.HI.U32 R100, R123, 0x7f000001, R18 ;  /* 0x7f0000017b647827 */ /* 0x000fe200078e0012 */
[----:B------:R-:W-:-:S04]  /*12030*/  @P0 IADD3 R95, PT, PT, R95, -0x7f000001, RZ ;  /* 0x80ffffff5f5f0810 */ /* 0x000fc80007ffe0ff */
[----:B------:R-:W-:Y:S01]  /*12040*/  ISETP.GE.U32.AND P0, PT, R100, 0x7f000001, PT ;  /* 0x7f0000016400780c */ /* 0x000fe20003f06070 */
[----:B------:R-:W-:-:S05]  /*12050*/  IMAD.WIDE.U32 R18, R106, R76, RZ ;  /* 0x0000004c6a127225 */ /* 0x000fca00078e00ff */
[----:B------:R-:W-:-:S04]  /*12060*/  @P1 IADD3 R99, PT, PT, R99, -0x7f000001, RZ ;  /* 0x80ffffff63631810 */ /* 0x000fc80007ffe0ff */
[----:B------:R-:W-:Y:S01]  /*12070*/  IADD3 R122, PT, PT, R95, R99, RZ ;  /* 0x000000635f7a7210 */ /* 0x000fe20007ffe0ff */
[----:B------:R-:W-:Y:S02]  /*12080*/  IMAD R95, R18, 0x7effffff, RZ ;  /* 0x7effffff125f7824 */ /* 0x000fe400078e02ff */
[----:B------:R-:W-:Y:S02]  /*12090*/  @P0 IADD3 R100, PT, PT, R100, -0x7f000001, RZ ;  /* 0x80ffffff64640810 */ /* 0x000fe40007ffe0ff */
[----:B------:R-:W-:Y:S02]  /*120a0*/  IMAD.HI.U32 R18, R95, 0x7f000001, R18 ;  /* 0x7f0000015f127827 */ /* 0x000fe400078e0012 */
[----:B------:R-:W-:-:S03]  /*120b0*/  IADD3 R99, PT, PT, R65, R100, RZ ;  /* 0x0000006441637210 */ /* 0x000fc60007ffe0ff */
[----:B------:R-:W-:Y:S02]  /*120c0*/  ISETP.GE.U32.AND P1, PT, R18, 0x7f000001, PT ;  /* 0x7f0000011200780c */ /* 0x000fe40003f26070 */
[----:B------:R-:W-:-:S11]  /*120d0*/  ISETP.GE.U32.AND P0, PT, R99, 0x7f000001, PT ;  /* 0x7f0000016300780c */ /* 0x000fd60003f06070 */
[----:B------:R-:W-:Y:S02]  /*120e0*/  @P1 IADD3 R18, PT, PT, R18, -0x7f000001, RZ ;  /* 0x80ffffff12121810 */ /* 0x000fe40007ffe0ff */
[----:B------:R-:W-:Y:S01]  /*120f0*/  @P0 IADD3 R99, PT, PT, R99, -0x7f000001, RZ ;  /* 0x80ffffff63630810 */ /* 0x000fe20007ffe0ff */
[----:B------:R-:W-:-:S03]  /*12100*/  ISETP.GE.U32.AND P0, PT, R122, 0x7f000001, PT ;  /* 0x7f0000017a00780c */ /* 0x000fc60003f06070 */
[----:B------:R-:W-:Y:S01]  /*12110*/  IADD3 R99, PT, PT, R99, R18, RZ ;  /* 0x0000001263637210 */ /* 0x000fe20007ffe0ff */
[----:B------:R-:W-:-:S04]  /*12120*/  IMAD.WIDE.U32 R18, R84, R20, RZ ;  /* 0x0000001454127225 */ /* 0x000fc800078e00ff */
[----:B------:R-:W-:-:S04]  /*12130*/  IMAD R95, R18, 0x7effffff, RZ ;  /* 0x7effffff125f7824 */ /* 0x000fc800078e02ff */
[----:B------:R-:W-:Y:S01]  /*12140*/  IMAD.HI.U32 R100, R95, 0x7f000001, R18 ;  /* 0x7f0000015f647827 */ /* 0x000fe200078e0012 */
[----:B------:R-:W-:-:S04]  /*12150*/  @P0 IADD3 R122, PT, PT, R122, -0x7f000001, RZ ;  /* 0x80ffffff7a7a0810 */ /* 0x000fc80007ffe0ff */
[----:B------:R-:W-:Y:S01]  /*12160*/  ISETP.GE.U32.AND P0, PT, R100, 0x7f000001, PT ;  /* 0x7f0000016400780c */ /* 0x000fe20003f06070 */
[----:B------:R-:W-:Y:S01]  /*12170*/  IMAD.WIDE.U32 R18, R17, R76, RZ ;  /* 0x0000004c11127225 */ /* 0x000fe200078e00ff */
[----:B--2---:R-:W-:-:S03]  /*12180*/  IADD3 R122, PT, PT, R122, R71, RZ ;  /* 0x000000477a7a7210 */ /* 0x004fc60007ffe0ff */
[----:B------:R-:W-:-:S08]  /*12190*/  IMAD R71, R18, 0x7effffff, RZ ;  /* 0x7effffff12477824 */ /* 0x000fd000078e02ff */
[----:B------:R-:W-:Y:S01]  /*121a0*/  @P0 IADD3 R100, PT, PT, R100, -0x7f000001, RZ ;  /* 0x80ffffff64640810 */ /* 0x000fe20007ffe0ff */
[----:B------:R-:W-:-:S03]  /*121b0*/  IMAD.HI.U32 R18, R71, 0x7f000001, R18 ;  /* 0x7f00000147127827 */ /* 0x000fc600078e0012 */
[----:B------:R-:W-:Y:S02]  /*121c0*/  IADD3 R95, PT, PT, R81, R100, RZ ;  /* 0x00000064515f7210 */ /* 0x000fe40007ffe0ff */
[----:B------:R-:W-:-:S03]  /*121d0*/  ISETP.GE.U32.AND P1, PT, R18, 0x7f000001, PT ;  /* 0x7f0000011200780c */ /* 0x000fc60003f26070 */
[----:B------:R-:W-:-:S10]  /*121e0*/  ISETP.GE.U32.AND P0, PT, R95, 0x7f000001, PT ;  /* 0x7f0000015f00780c */ /* 0x000fd40003f06070 */
[----:B------:R-:W-:-:S03]  /*121f0*/  @P1 IADD3 R18, PT, PT, R18, -0x7f000001, RZ ;  /* 0x80ffffff12121810 */ /* 0x000fc60007ffe0ff */
[----:B------:R-:W-:-:S04]  /*12200*/  @P0 IADD3 R95, PT, PT, R95, -0x7f000001, RZ ;  /* 0x80ffffff5f5f0810 */ /* 0x000fc80007ffe0ff */
[----:B------:R-:W-:Y:S01]  /*12210*/  IADD3 R95, PT, PT, R95, R18, RZ ;  /* 0x000000125f5f7210 */ /* 0x000fe20007ffe0ff */
        /* <DEDUP_REMOVED lines=21> */
[----:B------:R-:W-:-:S04]  /*12370*/  IMAD.HI.U32 R13, R13, 0x7f000001, R18 ;  /* 0x7f0000010d0d7827 */ /* 0x000fc800078e0012 */
[----:B------:R-:W-:Y:S01]  /*12380*/  IMAD.WIDE.U32 R18, R121, R120, RZ ;  /* 0x0000007879127225 */ /* 0x000fe200078e00ff */
[----:B------:R0:W-:Y:S03]  /*12390*/  STL [R1+0x110], R122 ;  /* 0x0001107a01007387 */ /* 0x0001e60000100800 */
[----:B------:R-:W-:-:S04]  /*123a0*/  IMAD R121, R18, 0x7effffff, RZ ;  /* 0x7effffff12797824 */ /* 0x000fc800078e02ff */
[----:B------:R-:W-:Y:S01]  /*123b0*/  IMAD.HI.U32 R121, R121, 0x7f000001, R18 ;  /* 0x7f00000179797827 */ /* 0x000fe200078e0012 */
[----:B0-----:R-:W-:-:S03]  /*123c0*/  @P0 IADD3 R122, PT, PT, R122, -0x7f000001, RZ ;  /* 0x80ffffff7a7a0810 */ /* 0x001fc60007ffe0ff */
[----:B------:R-:W-:Y:S01]  /*123d0*/  IMAD.WIDE.U32 R18, R17, R105, RZ ;  /* 0x0000006911127225 */ /* 0x000fe200078e00ff */
[----:B------:R-:W-:-:S03]  /*123e0*/  ISETP.GE.U32.AND P0, PT, R20, 0x7f000001, PT ;  /* 0x7f0000011400780c */ /* 0x000fc60003f06070 */
[----:B------:R-:W-:-:S04]  /*123f0*/  IMAD R17, R18, 0x7effffff, RZ ;  /* 0x7effffff12117824 */ /* 0x000fc800078e02ff */
[----:B------:R-:W-:-:S04]  /*12400*/  IMAD.HI.U32 R17, R17, 0x7f000001, R18 ;  /* 0x7f00000111117827 */ /* 0x000fc800078e0012 */
[----:B------:R-:W-:Y:S02]  /*12410*/  IMAD.WIDE.U32 R18, R15, R105, RZ ;  /* 0x000000690f127225 */ /* 0x000fe400078e00ff */
[----:B------:R-:W-:Y:S02]  /*12420*/  @P0 IADD3 R20, PT, PT, R20, -0x7f000001, RZ ;  /* 0x80ffffff14140810 */ /* 0x000fe40007ffe0ff */
[----:B------:R-:W-:Y:S01]  /*12430*/  IMAD R15, R18, 0x7effffff, RZ ;  /* 0x7effffff120f7824 */ /* 0x000fe200078e02ff */
[----:B------:R0:W-:Y:S03]  /*12440*/  STL [R1+0x110], R122 ;  /* 0x0001107a01007387 */ /* 0x0001e60000100800 */
[----:B------:R-:W-:Y:S01]  /*12450*/  IMAD.HI.U32 R15, R15, 0x7f000001, R18 ;  /* 0x7f0000010f0f7827 */ /* 0x000fe200078e0012 */
[----:B------:R-:W-:Y:S01]  /*12460*/  IADD3 R19, PT, PT, R103, R20, RZ ;  /* 0x0000001467137210 */ /* 0x000fe20007ffe0ff */
[----:B------:R-:W-:Y:S01]  /*12470*/  ISETP.GE.U32.AND P0, PT, R119, 0x7f000001, PT ;  /* 0x7f0000017700780c */ /* 0x000fe20003f06070 */
[----:B0-----:R-:W2:Y:S03]  /*12480*/  LDL R122, [R1+0x118] ;  /* 0x00011800017a7983 */ /* 0x001ea60000100800 */
[----:B------:R-:W-:Y:S01]  /*12490*/  ISETP.GE.U32.AND P1, PT, R19, 0x7f000001, PT ;  /* 0x7f0000011300780c */ /* 0x000fe20003f26070 */
[----:B------:R-:W-:-:S08]  /*124a0*/  ISETP.GE.U32.AND P2, PT, R76, 0x7f000001, PT ;  /* 0x7f0000014c00780c */ /* 0x000fd00003f46070 */
[----:B------:R-:W-:-:S04]  /*124b0*/  @P0 IADD3 R119, PT, PT, R119, -0x7f000001, RZ ;  /* 0x80ffffff77770810 */ /* 0x000fc80007ffe0ff */
[----:B------:R-:W-:Y:S02]  /*124c0*/  @P1 IADD3 R19, PT, PT, R19, -0x7f000001, RZ ;  /* 0x80ffffff13131810 */ /* 0x000fe40007ffe0ff */
[----:B------:R-:W-:Y:S02]  /*124d0*/  @P2 IADD3 R76, PT, PT, R76, -0x7f000001, RZ ;  /* 0x80ffffff4c4c2810 */ /* 0x000fe40007ffe0ff */
[----:B---3--:R-:W-:Y:S02]  /*124e0*/  IADD3 R20, PT, PT, R119, R118, RZ ;  /* 0x0000007677147210 */ /* 0x008fe40007ffe0ff */
[----:B------:R-:W-:-:S05]  /*124f0*/  IADD3 R118, PT, PT, R19, R76, RZ ;  /* 0x0000004c13767210 */ /* 0x000fca0007ffe0ff */
[----:B------:R-:W-:Y:S01]  /*12500*/  ISETP.GE.U32.AND P1, PT, R118, 0x7f000001, PT ;  /* 0x7f0000017600780c */ /* 0x000fe20003f26070 */
[----:B------:R-:W-:-:S12]  /*12510*/  ISETP.GE.U32.AND P0, PT, R100, 0x7f000001, PT ;  /* 0x7f0000016400780c */ /* 0x000fd80003f06070 */
[----:B------:R-:W-:Y:S02]  /*12520*/  @P1 IADD3 R118, PT, PT, R118, -0x7f000001, RZ ;  /* 0x80ffffff76761810 */ /* 0x000fe40007ffe0ff */
[----:B------:R-:W-:Y:S02]  /*12530*/  @P0 IADD3 R100, PT, PT, R100, -0x7f000001, RZ ;  /* 0x80ffffff64640810 */ /* 0x000fe40007ffe0ff */
[----:B------:R-:W-:Y:S01]  /*12540*/  IADD3 R118, PT, PT, R118, UR13, RZ ;  /* 0x0000000d76767c10 */ /* 0x000fe2000fffe0ff */
[----:B------:R-:W-:-:S04]  /*12550*/  ISETP.GE.U32.AND P1, PT, R99, 0x7f000001, PT ;  /* 0x7f0000016300780c */ /* 0x000fc80003f26070 */
[----:B------:R-:W-:Y:S01]  /*12560*/  ISETP.GE.U32.AND P2, PT, R118, 0x7f000001, PT ;  /* 0x7f0000017600780c */ /* 0x000fe20003f46070 */
[----:B------:R-:W-:-:S05]  /*12570*/  IADD3 R100, PT, PT, R104, R100, RZ ;  /* 0x0000006468647210 */ /* 0x000fca0007ffe0ff */
[----:B------:R-:W-:-:S03]  /*12580*/  ISETP.GE.U32.AND P0, PT, R100, 0x7f000001, PT ;  /* 0x7f0000016400780c */ /* 0x000fc60003f06070 */
[----:B------:R-:W-:Y:S01]  /*12590*/  @P1 IADD3 R99, PT, PT, R99, -0x7f000001, RZ ;  /* 0x80ffffff63631810 */ /* 0x000fe20007ffe0ff */
[----:B------:R-:W-:-:S03]  /*125a0*/  ISETP.GE.U32.AND P1, PT, R71, 0x7f000001, PT ;  /* 0x7f0000014700780c */ /* 0x000fc60003f26070 */
[----:B------:R-:W-:Y:S01]  /*125b0*/  @P2 IADD3 R118, PT, PT, R118, -0x7f000001, RZ ;  /* 0x80ffffff76762810 */ /* 0x000fe20007ffe0ff */
[----:B------:R-:W-:-:S03]  /*125c0*/  IMAD.WIDE.U32 R18, R116, R105, RZ ;  /* 0x0000006974127225 */ /* 0x000fc600078e00ff */
[----:B------:R-:W-:Y:S02]  /*125d0*/  IADD3 R116, PT, PT, R118, UR13, RZ ;  /* 0x0000000d76747c10 */ /* 0x000fe4000fffe0ff */
[----:B------:R-:W-:-:S03]  /*125e0*/  @P0 IADD3 R100, PT, PT, R100, -0x7f000001, RZ ;  /* 0x80ffffff64640810 */ /* 0x000fc60007ffe0ff */
[----:B------:R-:W-:Y:S01]  /*125f0*/  ISETP.GE.U32.AND P0, PT, R116, 0x7f000001, PT ;  /* 0x7f0000017400780c */ /* 0x000fe20003f06070 */
[----:B------:R-:W-:Y:S02]  /*12600*/  @P1 IADD3 R71, PT, PT, R71, -0x7f000001, RZ ;  /* 0x80ffffff47471810 */ /* 0x000fe40007ffe0ff */
[----:B------:R-:W-:Y:S02]  /*12610*/  IADD3 R99, PT, PT, R99, UR10, RZ ;  /* 0x0000000a63637c10 */ /* 0x000fe4000fffe0ff */
[----:B------:R-:W-:-:S03]  /*12620*/  IADD3 R71, PT, PT, R100, R71, RZ ;  /* 0x0000004764477210 */ /* 0x000fc60007ffe0ff */
[----:B------:R-:W-:Y:S01]  /*12630*/  ISETP.GE.U32.AND P2, PT, R99, 0x7f000001, PT ;  /* 0x7f0000016300780c */ /* 0x000fe20003f46070 */
[----:B------:R-:W-:-:S04]  /*12640*/  IMAD R119, R18, 0x7effffff, RZ ;  /* 0x7effffff12777824 */ /* 0x000fc800078e02ff */
[----:B------:R-:W-:Y:S01]  /*12650*/  @P0 IADD3 R116, PT, PT, R116, -0x7f000001, RZ ;  /* 0x80ffffff74740810 */ /* 0x000fe20007ffe0ff */
[----:B------:R-:W-:Y:S01]  /*12660*/  ISETP.GE.U32.AND P0, PT, R71, 0x7f000001, PT ;  /* 0x7f0000014700780c */ /* 0x000fe20003f06070 */
[----:B------:R-:W-:-:S04]  /*12670*/  IMAD.HI.U32 R119, R119, 0x7f000001, R18 ;  /* 0x7f00000177777827 */ /* 0x000fc800078e0012 */
[----:B------:R-:W-:Y:S02]  /*12680*/  IMAD.WIDE.U32 R18, R106, R105, RZ ;  /* 0x000000696a127225 */ /* 0x000fe400078e00ff */
[----:B------:R-:W-:Y:S02]  /*12690*/  @P2 IADD3 R99, PT, PT, R99, -0x7f000001, RZ ;  /* 0x80ffffff63632810 */ /* 0x000fe40007ffe0ff */
[----:B------:R-:W-:-:S04]  /*126a0*/  IMAD R105, R18, 0x7effffff, RZ ;  /* 0x7effffff12697824 */ /* 0x000fc800078e02ff */
[----:B------:R-:W-:Y:S01]  /*126b0*/  @P0 IADD3 R71, PT, PT, R71, -0x7f000001, RZ ;  /* 0x80ffffff47470810 */ /* 0x000fe20007ffe0ff */
[----:B------:R-:W-:Y:S01]  /*126c0*/  IMAD.HI.U32 R76, R105, 0x7f000001, R18 ;  /* 0x7f000001694c7827 */ /* 0x000fe200078e0012 */
[----:B------:R-:W-:Y:S02]  /*126d0*/  IADD3 R18, PT, PT, R99, UR10, RZ ;  /* 0x0000000a63127c10 */ /* 0x000fe4000fffe0ff */
[----:B------:R-:W-:-:S05]  /*126e0*/  IADD3 R99, PT, PT, R71, UR12, RZ ;  /* 0x0000000c47637c10 */ /* 0x000fca000fffe0ff */
[----:B------:R-:W-:-:S13]  /*126f0*/  ISETP.GE.U32.AND P0, PT, R99, 0x7f000001, PT ;  /* 0x7f0000016300780c */ /* 0x000fda0003f06070 */
[----:B------:R-:W-:-:S04]  /*12700*/  @P0 IADD3 R99, PT, PT, R99, -0x7f000001, RZ ;  /* 0x80ffffff63630810 */ /* 0x000fc80007ffe0ff */
[----:B------:R-:W-:-:S05]  /*12710*/  IADD3 R99, PT, PT, R99, UR12, RZ ;  /* 0x0000000c63637c10 */ /* 0x000fca000fffe0ff */
[----:B------:R-:W-:Y:S01]  /*12720*/  ISETP.GE.U32.AND P0, PT, R99, 0x7f000001, PT ;  /* 0x7f0000016300780c */ /* 0x000fe20003f06070 */
[----:B------:R-:W-:Y:S01]  /*12730*/  ISETP.GE.U32.AND P1, PT, R18, 0x7f000001, PT ;  /* 0x7f0000011200780c */ /* 0x000fe20003f26070 */
[----:B------:R-:W-:-:S05]  /*12740*/  IADD3 R116, PT, PT, R116, UR13, RZ ;  /* 0x0000000d74747c10 */ /* 0x000fca000fffe0ff */
[----:B------:R-:W-:-:S06]  /*12750*/  ISETP.GE.U32.AND P2, PT, R116, 0x7f000001, PT ;  /* 0x7f0000017400780c */ /* 0x000fcc0003f46070 */
[----:B------:R-:W-:Y:S02]  /*12760*/  @P0 IADD3 R99, PT, PT, R99, -0x7f000001, RZ ;  /* 0x80ffffff63630810 */ /* 0x000fe40007ffe0ff */
[----:B------:R-:W-:Y:S02]  /*12770*/  @P1 IADD3 R18, PT, PT, R18, -0x7f000001, RZ ;  /* 0x80ffffff12121810 */ /* 0x000fe40007ffe0ff */
[----:B------:R-:W-:Y:S02]  /*12780*/  IADD3 R120, PT, PT, R99, UR12, RZ ;  /* 0x0000000c63787c10 */ /* 0x000fe4000fffe0ff */
[----:B------:R-:W-:-:S03]  /*12790*/  IADD3 R71, PT, PT, R18, UR10, RZ ;  /* 0x0000000a12477c10 */ /* 0x000fc6000fffe0ff */
[----:B------:R-:W-:Y:S01]  /*127a0*/  ISETP.GE.U32.AND P0, PT, R120, 0x7f000001, PT ;  /* 0x7f0000017800780c */ /* 0x000fe20003f06070 */
[----:B------:R-:W-:Y:S01]  /*127b0*/  @P2 IADD3 R116, PT, PT, R116, -0x7f000001, RZ ;  /* 0x80ffffff74742810 */ /* 0x000fe20007ffe0ff */
[----:B------:R-:W-:-:S04]  /*127c0*/  ISETP.GE.U32.AND P1, PT, R71, 0x7f000001, PT ;  /* 0x7f0000014700780c */ /* 0x000fc80003f26070 */
[----:B------:R-:W-:-:S04]  /*127d0*/  IMAD.WIDE.U32 R18, R116, UR7, RZ ;  /* 0x0000000774127c25 */ /* 0x000fc8000f8e00ff */
[----:B------:R-:W-:-:S03]  /*127e0*/  IMAD R105, R18, 0x7effffff, RZ ;  /* 0x7effffff12697824 */ /* 0x000fc600078e02ff */
[----:B------:R-:W-:Y:S01]  /*127f0*/  @P0 IADD3 R120, PT, PT, R120, -0x7f000001, RZ ;  /* 0x80ffffff78780810 */ /* 0x000fe20007ffe0ff */
[----:B------:R-:W-:Y:S01]  /*12800*/  ISETP.GE.U32.AND P0, PT, R95, 0x7f000001, PT ;  /* 0x7f0000015f00780c */ /* 0x000fe20003f06070 */
[----:B------:R-:W-:Y:S01]  /*12810*/  IMAD.HI.U32 R106, R105, 0x7f000001, R18 ;  /* 0x7f000001696a7827 */ /* 0x000fe200078e0012 */
[----:B------:R-:W-:-:S04]  /*12820*/  @P1 IADD3 R71, PT, PT, R71, -0x7f000001, RZ ;  /* 0x80ffffff47471810 */ /* 0x000fc80007ffe0ff */
[----:B------:R-:W-:Y:S01]  /*12830*/  ISETP.GE.U32.AND P1, PT, R106, 0x7f000001, PT ;  /* 0x7f0000016a00780c */ /* 0x000fe20003f26070 */
[----:B------:R-:W-:-:S06]  /*12840*/  IMAD.WIDE.U32 R18, R71, UR6, RZ ;  /* 0x0000000647127c25 */ /* 0x000fcc000f8e00ff */
[----:B------:R-:W-:Y:S01]  /*12850*/  @P0 IADD3 R95, PT, PT, R95, -0x7f000001, RZ ;  /* 0x80ffffff5f5f0810 */ /* 0x000fe20007ffe0ff */
[----:B------:R-:W-:-:S03]  /*12860*/  IMAD R105, R18, 0x7effffff, RZ ;  /* 0x7effffff12697824 */ /* 0x000fc600078e02ff */
[----:B------:R-:W-:Y:S02]  /*12870*/  IADD3 R95, PT, PT, R95, UR11, RZ ;  /* 0x0000000b5f5f7c10 */ /* 0x000fe4000fffe0ff */
[----:B------:R-:W-:Y:S01]  /*12880*/  @P1 IADD3 R106, PT, PT, R106, -0x7f000001, RZ ;  /* 0x80ffffff6a6a1810 */ /* 0x000fe20007ffe0ff */
[----:B------:R-:W-:Y:S02]  /*12890*/  IMAD.HI.U32 R100, R105, 0x7f000001, R18 ;  /* 0x7f00000169647827 */ /* 0x000fe400078e0012 */
[----:B------:R-:W-:Y:S02]  /*128a0*/  ISETP.GE.U32.AND P0, PT, R95, 0x7f000001, PT ;  /* 0x7f0000015f00780c */ /* 0x000fe40003f06070 */
[----:B------:R-:W-:-:S04]  /*128b0*/  IMAD.WIDE.U32 R18, R106, 0x5fffffa, RZ ;  /* 0x05fffffa6a127825 */ /* 0x000fc800078e00ff */
[----:B------:R-:W-:-:S04]  /*128c0*/  IMAD R99, R106, 0x6, RZ ;  /* 0x000000066a637824 */ /* 0x000fc800078e02ff */
[----:B------:R-:W-:-:S04]  /*128d0*/  IMAD.HI.U32 R99, R99, 0x7f000001, R18 ;  /* 0x7f00000163637827 */ /* 0x000fc800078e0012 */
[----:B------:R-:W-:Y:S01]  /*128e0*/  IMAD.WIDE.U32 R18, R120, UR8, RZ ;  /* 0x0000000878127c25 */ /* 0x000fe2000f8e00ff */
[----:B------:R-:W-:-:S03]  /*128f0*/  @P0 IADD3 R95, PT, PT, R95, -0x7f000001, RZ ;  /* 0x80ffffff5f5f0810 */ /* 0x000fc60007ffe0ff */
[----:B------:R-:W-:Y:S01]  /*12900*/  IMAD R105, R18, 0x7effffff, RZ ;  /* 0x7effffff12697824 */ /* 0x000fe200078e02ff */
[----:B------:R-:W-:-:S03]  /*12910*/  IADD3 R118, PT, PT, R95, UR11, RZ ;  /* 0x0000000b5f767c10 */ /* 0x000fc6000fffe0ff */
[----:B------:R-:W-:Y:S02]  /*12920*/  IMAD.HI.U32 R105, R105, 0x7f000001, R18 ;  /* 0x7f00000169697827 */ /* 0x000fe400078e0012 */
[----:B------:R-:W-:-:S03]  /*12930*/  ISETP.GE.U32.AND P0, PT, R118, 0x7f000001, PT ;  /* 0x7f0000017600780c */ /* 0x000fc60003f06070 */
[----:B------:R-:W-:-:S10]  /*12940*/  ISETP.GE.U32.AND P1, PT, R105, 0x7f000001, PT ;  /* 0x7f0000016900780c */ /* 0x000fd40003f26070 */
[----:B------:R-:W-:-:S03]  /*12950*/  @P0 IADD3 R118, PT, PT, R118, -0x7f000001, RZ ;  /* 0x80ffffff76760810 */ /* 0x000fc60007ffe0ff */
[----:B------:R-:W-:Y:S01]  /*12960*/  @P1 IADD3 R105, PT, PT, R105, -0x7f000001, RZ ;  /* 0x80ffffff69691810 */ /* 0x000fe20007ffe0ff */
[----:B------:R-:W-:Y:S01]  /*12970*/  ISETP.GE.U32.AND P1, PT, R64, 0x7f000001, PT ;  /* 0x7f0000014000780c */ /* 0x000fe20003f26070 */
[----:B------:R-:W-:-:S05]  /*12980*/  IADD3 R118, PT, PT, R118, UR11, RZ ;  /* 0x0000000b76767c10 */ /* 0x000fca000fffe0ff */
[----:B------:R-:W-:-:S07]  /*12990*/  ISETP.GE.U32.AND P0, PT, R118, 0x7f000001, PT ;  /* 0x7f0000017600780c */ /* 0x000fce0003f06070 */
[----:B------:R-:W-:-:S04]  /*129a0*/  @P1 IADD3 R64, PT, PT, R64, -0x7f000001, RZ ;  /* 0x80ffffff40401810 */ /* 0x000fc80007ffe0ff */
[----:B------:R-:W-:Y:S02]  /*129b0*/  IADD3 R65, PT, PT, R65, R64, RZ ;  /* 0x0000004041417210 */ /* 0x000fe40007ffe0ff */
[----:B------:R-:W-:Y:S01]  /*129c0*/  @P0 IADD3 R118, PT, PT, R118, -0x7f000001, RZ ;  /* 0x80ffffff76760810 */ /* 0x000fe20007ffe0ff */
[----:B------:R-:W-:Y:S02]  /*129d0*/  IMAD.WIDE.U32 R18, R105, 0x5fffffa, RZ ;  /* 0x05fffffa69127825 */ /* 0x000fe400078e00ff */
[----:B------:R-:W-:Y:S02]  /*129e0*/  ISETP.GE.U32.AND P0, PT, R65, 0x7f000001, PT ;  /* 0x7f0000014100780c */ /* 0x000fe40003f06070 */
[----:B------:R-:W-:Y:S01]  /*129f0*/  IMAD R95, R105, 0x6, RZ ;  /* 0x00000006695f7824 */ /* 0x000fe200078e02ff */
[----:B------:R-:W-:-:S03]  /*12a00*/  ISETP.GE.U32.AND P1, PT, R76, 0x7f000001, PT ;  /* 0x7f0000014c00780c */ /* 0x000fc60003f26070 */
[----:B------:R-:W-:-:S04]  /*12a10*/  IMAD.HI.U32 R95, R95, 0x7f000001, R18 ;  /* 0x7f0000015f5f7827 */ /* 0x000fc800078e0012 */
[----:B------:R-:W-:-:S03]  /*12a20*/  IMAD.WIDE.U32 R18, R120, UR6, RZ ;  /* 0x0000000678127c25 */ /* 0x000fc6000f8e00ff */
[----:B------:R-:W-:Y:S01]  /*12a30*/  @P0 IADD3 R65, PT, PT, R65, -0x7f000001, RZ ;  /* 0x80ffffff41410810 */ /* 0x000fe20007ffe0ff */
[----:B------:R-:W-:Y:S01]  /*12a40*/  IMAD R105, R18, 0x7effffff, RZ ;  /* 0x7effffff12697824 */ /* 0x000fe200078e02ff */
[----:B------:R-:W-:-:S03]  /*12a50*/  ISETP.GE.U32.AND P0, PT, R84, 0x7f000001, PT ;  /* 0x7f0000015400780c */ /* 0x000fc60003f06070 */
[----:B------:R-:W-:-:S04]  /*12a60*/  IMAD.HI.U32 R105, R105, 0x7f000001, R18 ;  /* 0x7f00000169697827 */ /* 0x000fc800078e0012 */
[----:B------:R-:W-:Y:S01]  /*12a70*/  IMAD.WIDE.U32 R18, R118, UR7, RZ ;  /* 0x0000000776127c25 */ /* 0x000fe2000f8e00ff */
[----:B------:R-:W-:-:S03]  /*12a80*/  @P1 IADD3 R76, PT, PT, R76, -0x7f000001, RZ ;  /* 0x80ffffff4c4c1810 */ /* 0x000fc60007ffe0ff */
[----:B------:R-:W-:Y:S02]  /*12a90*/  IMAD R123, R18, 0x7effffff, RZ ;  /* 0x7effffff127b7824 */ /* 0x000fe400078e02ff */
[----:B------:R-:W-:Y:S02]  /*12aa0*/  @P0 IADD3 R84, PT, PT, R84, -0x7f000001, RZ ;  /* 0x80ffffff54540810 */ /* 0x000fe40007ffe0ff */
[----:B------:R-:W-:Y:S01]  /*12ab0*/  IMAD.HI.U32 R106, R123, 0x7f000001, R18 ;  /* 0x7f0000017b6a7827 */ /* 0x000fe200078e0012 */
[----:B------:R-:W-:Y:S01]  /*12ac0*/  IADD3 R18, PT, PT, R65, R76, RZ ;  /* 0x0000004c41127210 */ /* 0x000fe20007ffe0ff */
[----:B------:R-:W-:Y:S02]  /*12ad0*/  ISETP.GE.U32.AND P0, PT, R117, 0x7f000001, PT ;  /* 0x7f0000017500780c */ /* 0x000fe40003f06070 */
[----:B------:R-:W-:Y:S01]  /*12ae0*/  IMAD.WIDE.U32 R64, R116, UR6, RZ ;  /* 0x0000000674407c25 */ /* 0x000fe2000f8e00ff */
[----:B------:R-:W-:-:S03]  /*12af0*/  ISETP.GE.U32.AND P1, PT, R13, 0x7f000001, PT ;  /* 0x7f0000010d00780c */ /* 0x000fc60003f26070 */
[----:B------:R-:W-:-:S04]  /*12b00*/  IMAD R19, R64, 0x7effffff, RZ ;  /* 0x7effffff40137824 */ /* 0x000fc800078e02ff */
[----:B------:R-:W-:-:S04]  /*12b10*/  IMAD.HI.U32 R76, R19, 0x7f000001, R64 ;  /* 0x7f000001134c7827 */ /* 0x000fc800078e0040 */
[----:B------:R-:W-:Y:S01]  /*12b20*/  IMAD.WIDE.U32 R64, R120, UR7, RZ ;  /* 0x0000000778407c25 */ /* 0x000fe2000f8e00ff */
[----:B------:R-:W-:Y:S02]  /*12b30*/  @P0 IADD3 R117, PT, PT, R117, -0x7f000001, RZ ;  /* 0x80ffffff75750810 */ /* 0x000fe40007ffe0ff */
[----:B------:R-:W-:Y:S01]  /*12b40*/  IADD3 R81, PT, PT, R81, R84, RZ ;  /* 0x0000005451517210 */ /* 0x000fe20007ffe0ff */
[----:B------:R-:W-:Y:S01]  /*12b50*/  IMAD R19, R64, 0x7effffff, RZ ;  /* 0x7effffff40137824 */ /* 0x000fe200078e02ff */
[----:B------:R-:W-:-:S03]  /*12b60*/  @P1 IADD3 R13, PT, PT, R13, -0x7f000001, RZ ;  /* 0x80ffffff0d0d1810 */ /* 0x000fc60007ffe0ff */
[----:B------:R-:W-:Y:S01]  /*12b70*/  IMAD.HI.U32 R84, R19, 0x7f000001, R64 ;  /* 0x7f00000113547827 */ /* 0x000fe200078e0040 */
[----:B--2---:R-:W-:Y:S01]  /*12b80*/  IADD3 R19, PT, PT, R117, R122, RZ ;  /* 0x0000007a75137210 */ /* 0x004fe20007ffe0ff */
[----:B------:R-:W-:Y:S01]  /*12b90*/  ISETP.GE.U32.AND P0, PT, R81, 0x7f000001, PT ;  /* 0x7f0000015100780c */ /* 0x000fe20003f06070 */
[----:B------:R-:W2:Y:S01]  /*12ba0*/  LDL R117, [R1+0x11c] ;  /* 0x00011c0001757983 */ /* 0x000ea20000100800 */
[----:B------:R-:W-:Y:S01]  /*12bb0*/  ISETP.GE.U32.AND P1, PT, R17, 0x7f000001, PT ;  /* 0x7f0000011100780c */ /* 0x000fe20003f26070 */
[----:B------:R-:W-:Y:S01]  /*12bc0*/  IMAD.WIDE.U32 R64, R71, UR8, RZ ;  /* 0x0000000847407c25 */ /* 0x000fe2000f8e00ff */
[----:B------:R-:W-:-:S03]  /*12bd0*/  IADD3 R104, PT, PT, R104, R13, RZ ;  /* 0x0000000d68687210 */ /* 0x000fc60007ffe0ff */
[----:B------:R-:W-:-:S04]  /*12be0*/  IMAD R13, R64, 0x7effffff, RZ ;  /* 0x7effffff400d7824 */ /* 0x000fc800078e02ff */
[----:B------:R-:W-:Y:S02]  /*12bf0*/  IMAD.HI.U32 R13, R13, 0x7f000001, R64 ;  /* 0x7f0000010d0d7827 */ /* 0x000fe400078e0040 */
[----:B------:R-:W-:Y:S01]  /*12c00*/  @P0 IADD3 R81, PT, PT, R81, -0x7f000001, RZ ;  /* 0x80ffffff51510810 */ /* 0x000fe20007ffe0ff */
[----:B------:R-:W-:Y:S01]  /*12c10*/  ISETP.GE.U32.AND P0, PT, R104, 0x7f000001, PT ;  /* 0x7f0000016800780c */ /* 0x000fe20003f06070 */
[----:B------:R-:W-:Y:S01]  /*12c20*/  @P1 IADD3 R17, PT, PT, R17, -0x7f000001, RZ ;  /* 0x80ffffff11111810 */ /* 0x000fe20007ffe0ff */
[----:B------:R-:W-:Y:S01]  /*12c30*/  ISETP.GE.U32.AND P1, PT, R15, 0x7f000001, PT ;  /* 0x7f0000010f00780c */ /* 0x000fe20003f26070 */
[----:B------:R-:W-:Y:S02]  /*12c40*/  IMAD.WIDE.U32 R64, R118, UR8, RZ ;  /* 0x0000000876407c25 */ /* 0x000fe4000f8e00ff */
[----:B------:R-:W-:Y:S02]  /*12c50*/  IADD3 R17, PT, PT, R81, R17, RZ ;  /* 0x0000001151117210 */ /* 0x000fe40007ffe0ff */
[----:B------:R-:W-:-:S04]  /*12c60*/  IMAD R81, R64, 0x7effffff, RZ ;  /* 0x7effffff40517824 */ /* 0x000fc800078e02ff */
[----:B------:R-:W-:Y:S02]  /*12c70*/  IMAD.HI.U32 R81, R81, 0x7f000001, R64 ;  /* 0x7f00000151517827 */ /* 0x000fe400078e0040 */
[----:B------:R-:W-:Y:S02]  /*12c80*/  @P0 IADD3 R104, PT, PT, R104, -0x7f000001, RZ ;  /* 0x80ffffff68680810 */ /* 0x000fe40007ffe0ff */
[----:B------:R-:W-:Y:S01]  /*12c90*/  IMAD.WIDE.U32 R64, R71, UR7, RZ ;  /* 0x0000000747407c25 */ /* 0x000fe2000f8e00ff */
[----:B------:R-:W-:Y:S01]  /*12ca0*/  @P1 IADD3 R15, PT, PT, R15, -0x7f000001, RZ ;  /* 0x80ffffff0f0f1810 */ /* 0x000fe20007ffe0ff */
[----:B------:R-:W-:Y:S02]  /*12cb0*/  ISETP.GE.U32.AND P0, PT, R121, 0x7f000001, PT ;  /* 0x7f0000017900780c */ /* 0x000fe40003f06070 */
[----:B------:R-:W-:Y:S01]  /*12cc0*/  IMAD R123, R64, 0x7effffff, RZ ;  /* 0x7effffff407b7824 */ /* 0x000fe200078e02ff */
[----:B------:R-:W-:-:S03]  /*12cd0*/  IADD3 R15, PT, PT, R104, R15, RZ ;  /* 0x0000000f680f7210 */ /* 0x000fc60007ffe0ff */
[----:B------:R-:W-:-:S04]  /*12ce0*/  IMAD.HI.U32 R104, R123, 0x7f000001, R64 ;  /* 0x7f0000017b687827 */ /* 0x000fc800078e0040 */
[----:B------:R-:W-:-:S04]  /*12cf0*/  IMAD.WIDE.U32 R64, R71, UR9, RZ ;  /* 0x0000000947407c25 */ /* 0x000fc8000f8e00ff */
[----:B------:R-:W-:Y:S01]  /*12d00*/  IMAD R71, R64, 0x7effffff, RZ ;  /* 0x7effffff40477824 */ /* 0x000fe200078e02ff */
[----:B------:R-:W-:-:S03]  /*12d10*/  @P0 IADD3 R121, PT, PT, R121, -0x7f000001, RZ ;  /* 0x80ffffff79790810 */ /* 0x000fc60007ffe0ff */
[----:B------:R-:W-:-:S04]  /*12d20*/  IMAD.HI.U32 R71, R71, 0x7f000001, R64 ;  /* 0x7f00000147477827 */ /* 0x000fc800078e0040 */
[----:B------:R-:W-:Y:S01]  /*12d30*/  IMAD.WIDE.U32 R64, R118, UR6, RZ ;  /* 0x0000000676407c25 */ /* 0x000fe2000f8e00ff */
[----:B------:R-:W-:-:S03]  /*12d40*/  IADD3 R121, PT, PT, R103, R121, RZ ;  /* 0x0000007967797210 */ /* 0x000fc60007ffe0ff */
[----:B------:R-:W-:-:S04]  /*12d50*/  IMAD R103, R64, 0x7effffff, RZ ;  /* 0x7effffff40677824 */ /* 0x000fc800078e02ff */
[----:B------:R-:W-:-:S04]  /*12d60*/  IMAD.HI.U32 R103, R103, 0x7f000001, R64 ;  /* 0x7f00000167677827 */ /* 0x000fc800078e0040 */
[----:B------:R-:W-:-:S04]  /*12d70*/  IMAD.WIDE.U32 R64, R118, UR9, RZ ;  /* 0x0000000976407c25 */ /* 0x000fc8000f8e00ff */
        /* <DEDUP_REMOVED lines=9> */
[----:B------:R-:W-:-:S03]  /*12e10*/  @P1 IADD3 R119, PT, PT, R119, -0x7f000001, RZ ;  /* 0x80ffffff77771810 */ /* 0x000fc60007ffe0ff */
[----:B------:R-:W-:-:S04]  /*12e20*/  IMAD.HI.U32 R118, R123, 0x7f000001, R64 ;  /* 0x7f0000017b767827 */ /* 0x000fc800078e0040 */
[----:B------:R-:W-:Y:S01]  /*12e30*/  IMAD.WIDE.U32 R64, R116, UR8, RZ ;  /* 0x0000000874407c25 */ /* 0x000fe2000f8e00ff */
        /* <DEDUP_REMOVED lines=15> */
[----:B------:R-:W-:-:S04]  /*12f30*/  IMAD.WIDE.U32 R64, R123, 0x5fffffa, RZ ;  /* 0x05fffffa7b407825 */ /* 0x000fc800078e00ff */
[----:B------:R-:W-:Y:S01]  /*12f40*/  IMAD R123, R123, 0x6, RZ ;  /* 0x000000067b7b7824 */ /* 0x000fe200078e02ff */
[----:B------:R0:W-:Y:S03]  /*12f50*/  STL [R1+0x114], R20 ;  /* 0x0001141401007387 */ /* 0x0001e60000100800 */
[----:B------:R-:W-:Y:S01]  /*12f60*/  IMAD.HI.U32 R120, R123, 0x7f000001, R64 ;  /* 0x7f0000017b787827 */ /* 0x000fe200078e0040 */
[----:B------:R1:W-:Y:S03]  /*12f70*/  STL [R1+0x118], R19 ;  /* 0x0001181301007387 */ /* 0x0003e60000100800 */
[----:B------:R-:W-:Y:S01]  /*12f80*/  IMAD.WIDE.U32 R64, R116, UR9, RZ ;  /* 0x0000000974407c25 */ /* 0x000fe2000f8e00ff */
[----:B0-----:R-:W-:-:S03]  /*12f90*/  @P0 IADD3 R20, PT, PT, R20, -0x7f000001, RZ ;  /* 0x80ffffff14140810 */ /* 0x001fc60007ffe0ff */
[----:B------:R-:W-:Y:S01]  /*12fa0*/  IMAD R123, R64, 0x7effffff, RZ ;  /* 0x7effffff407b7824 */ /* 0x000fe200078e02ff */
[----:B-1----:R-:W-:Y:S01]  /*12fb0*/  @P1 IADD3 R19, PT, PT, R19, -0x7f000001, RZ ;  /* 0x80ffffff13131810 */ /* 0x002fe20007ffe0ff */
[----:B------:R-:W-:Y:S02]  /*12fc0*/  STL [R1+0x114], R20 ;  /* 0x0001141401007387 */ /* 0x000fe40000100800 */
[----:B------:R-:W-:Y:S02]  /*12fd0*/  IMAD.HI.U32 R123, R123, 0x7f000001, R64 ;  /* 0x7f0000017b7b7827 */ /* 0x000fe400078e0040 */
[----:B------:R0:W-:Y:S04]  /*12fe0*/  STL [R1+0x118], R19 ;  /* 0x0001181301007387 */ /* 0x0001e80000100800 */
[----:B------:R-:W3:Y:S01]  /*12ff0*/  LDL.64 R64, [R1+0x100] ;  /* 0x0001000001407983 */ /* 0x000ee20000100a00 */
[----:B------:R-:W-:-:S13]  /*13000*/  ISETP.GE.U32.AND P2, PT, R18, 0x7f000001, PT ;  /* 0x7f0000011200780c */ /* 0x000fda0003f46070 */
[----:B------:R-:W-:-:S04]  /*13010*/  @P2 IADD3 R18, PT, PT, R18, -0x7f000001, RZ ;  /* 0x80ffffff12122810 */ /* 0x000fc80007ffe0ff */
[----:B------:R-:W-:-:S05]  /*13020*/  IADD3 R116, PT, PT, R18, UR10, RZ ;  /* 0x0000000a12747c10 */ /* 0x000fca000fffe0ff */
[----:B------:R-:W-:Y:S01]  /*13030*/  ISETP.GE.U32.AND P0, PT, R116, 0x7f000001, PT ;  /* 0x7f0000017400780c */ /* 0x000fe20003f06070 */
[----:B------:R-:W-:-:S12]  /*13040*/  ISETP.GE.U32.AND P1, PT, R123, 0x7f000001, PT ;  /* 0x7f0000017b00780c */ /* 0x000fd80003f26070 */
[----:B------:R-:W-:Y:S01]  /*13050*/  @P0 IADD3 R116, PT, PT, R116, -0x7f000001, RZ ;  /* 0x80ffffff74740810 */ /* 0x000fe20007ffe0ff */
[----:B------:R-:W-:Y:S01]  /*13060*/  ISETP.GE.U32.AND P0, PT, R17, 0x7f000001, PT ;  /* 0x7f0000011100780c */ /* 0x000fe20003f06070 */
[----:B------:R-:W-:Y:S02]  /*13070*/  @P1 IADD3 R123, PT, PT, R123, -0x7f000001, RZ ;  /* 0x80ffffff7b7b1810 */ /* 0x000fe40007ffe0ff */
[----:B------:R-:W-:-:S03]  /*13080*/  IADD3 R116, PT, PT, R116, UR10, RZ ;  /* 0x0000000a74747c10 */ /* 0x000fc6000fffe0ff */
[C---:B0-----:R-:W-:Y:S02]  /*13090*/  IMAD.WIDE.U32 R18, R123.reuse, 0x5fffffa, RZ ;  /* 0x05fffffa7b127825 */ /* 0x041fe400078e00ff */
[----:B------:R-:W-:Y:S02]  /*130a0*/  ISETP.GE.U32.AND P1, PT, R116, 0x7f000001, PT ;  /* 0x7f0000017400780c */ /* 0x000fe40003f26070 */
[----:B------:R-:W-:-:S03]  /*130b0*/  IMAD R123, R123, 0x6, RZ ;  /* 0x000000067b7b7824 */ /* 0x000fc600078e02ff */
[----:B------:R-:W-:Y:S01]  /*130c0*/  @P0 IADD3 R17, PT, PT, R17, -0x7f000001, RZ ;  /* 0x80ffffff11110810 */ /* 0x000fe20007ffe0ff */
[----:B------:R-:W-:-:S03]  /*130d0*/  IMAD.HI.U32 R18, R123, 0x7f000001, R18 ;  /* 0x7f0000017b127827 */ /* 0x000fc600078e0012 */
[----:B------:R-:W-:-:S04]  /*130e0*/  IADD3 R19, PT, PT, R17, UR11, RZ ;  /* 0x0000000b11137c10 */ /* 0x000fc8000fffe0ff */
[----:B------:R-:W-:Y:S01]  /*130f0*/  @P1 IADD3 R116, PT, PT, R116, -0x7f000001, RZ ;  /* 0x80ffffff74741810 */ /* 0x000fe20007ffe0ff */
[----:B------:R-:W-:-:S03]  /*13100*/  ISETP.GE.U32.AND P1, PT, R19, 0x7f000001, PT ;  /* 0x7f0000011300780c */ /* 0x000fc60003f26070 */
[----:B------:R-:W-:-:S05]  /*13110*/  IADD3 R17, PT, PT, R116, UR10, RZ ;  /* 0x0000000a74117c10 */ /* 0x000fca000fffe0ff */
[----:B------:R-:W-:-:S05]  /*13120*/  ISETP.GE.U32.AND P2, PT, R17, 0x7f000001, PT ;  /* 0x7f0000011100780c */ /* 0x000fca0003f46070 */
[----:B------:R-:W-:-:S04]  /*13130*/  @P1 IADD3 R19, PT, PT, R19, -0x7f000001, RZ ;  /* 0x80ffffff13131810 */ /* 0x000fc80007ffe0ff */
[----:B------:R-:W-:-:S04]  /*13140*/  IADD3 R19, PT, PT, R19, UR11, RZ ;  /* 0x0000000b13137c10 */ /* 0x000fc8000fffe0ff */
[----:B------:R-:W-:Y:S01]  /*13150*/  @P2 IADD3 R17, PT, PT, R17, -0x7f000001, RZ ;  /* 0x80ffffff11112810 */ /* 0x000fe20007ffe0ff */
[----:B------:R-:W-:Y:S01]  /*13160*/  ISETP.GE.U32.AND P2, PT, R19, 0x7f000001, PT ;  /* 0x7f0000011300780c */ /* 0x000fe20003f46070 */
[----:B------:R-:W-:Y:S01]  /*13170*/  ISETP.GE.U32.AND P1, PT, R14, 0x7f000001, PT ;  /* 0x7f0000010e00780c */ /* 0x000fe20003f26070 */
[----:B------:R-:W-:-:S11]  /*13180*/  ISETP.GE.U32.AND P0, PT, R16, 0x7f000001, PT ;  /* 0x7f0000011000780c */ /* 0x000fd60003f06070 */
[----:B------:R-:W-:Y:S01]  /*13190*/  @P2 IADD3 R19, PT, PT, R19, -0x7f000001, RZ ;  /* 0x80ffffff13132810 */ /* 0x000fe20007ffe0ff */
[----:B------:R-:W-:Y:S01]  /*131a0*/  ISETP.GE.U32.AND P2, PT, R15, 0x7f000001, PT ;  /* 0x7f0000010f00780c */ /* 0x000fe20003f46070 */
[----:B------:R-:W-:Y:S02]  /*131b0*/  @P1 IADD3 R14, PT, PT, R14, -0x7f000001, RZ ;  /* 0x80ffffff0e0e1810 */ /* 0x000fe40007ffe0ff */
[----:B------:R-:W-:-:S03]  /*131c0*/  @P0 IADD3 R16, PT, PT, R16, -0x7f000001, RZ ;  /* 0x80ffffff10100810 */ /* 0x000fc60007ffe0ff */
[----:B------:R-:W-:Y:S01]  /*131d0*/  ISETP.GE.U32.AND P1, PT, R14, 0x7f000001, PT ;  /* 0x7f0000010e00780c */ /* 0x000fe20003f26070 */
[----:B--2---:R-:W-:-:S06]  /*131e0*/  IADD3 R122, PT, PT, R16, R117, RZ ;  /* 0x00000075107a7210 */ /* 0x004fcc0007ffe0ff */
[----:B------:R-:W-:Y:S01]  /*131f0*/  @P2 IADD3 R15, PT, PT, R15, -0x7f000001, RZ ;  /* 0x80ffffff0f0f2810 */ /* 0x000fe20007ffe0ff */
[----:B------:R-:W-:-:S03]  /*13200*/  ISETP.GE.U32.AND P0, PT, R122, 0x7f000001, PT ;  /* 0x7f0000017a00780c */ /* 0x000fc60003f06070 */
[----:B------:R-:W-:Y:S02]  /*13210*/  IADD3 R15, PT, PT, R15, UR12, RZ ;  /* 0x0000000c0f0f7c10 */ /* 0x000fe4000fffe0ff */
[----:B------:R-:W-:-:S03]  /*13220*/  @P1 IADD3 R14, PT, PT, R14, -0x7f000001, RZ ;  /* 0x80ffffff0e0e1810 */ /* 0x000fc60007ffe0ff */
[----:B------:R-:W-:Y:S01]  /*13230*/  ISETP.GE.U32.AND P1, PT, R15, 0x7f000001, PT ;  /* 0x7f0000010f00780c */ /* 0x000fe20003f26070 */
[----:B------:R-:W-:Y:S01]  /*13240*/  IADD3 R16, PT, PT, R19, UR11, RZ ;  /* 0x0000000b13107c10 */ /* 0x000fe2000fffe0ff */
[----:B------:R0:W-:Y:S04]  /*13250*/  STL [R1+0x11c], R122 ;  /* 0x00011c7a01007387 */ /* 0x0001e80000100800 */
[----:B------:R-:W-:Y:S01]  /*13260*/  ISETP.GE.U32.AND P3, PT, R16, 0x7f000001, PT ;  /* 0x7f0000011000780c */ /* 0x000fe20003f66070 */
[----:B0-----:R-:W-:Y:S01]  /*13270*/  @P0 IADD3 R122, PT, PT, R122, -0x7f000001, RZ ;  /* 0x80ffffff7a7a0810 */ /* 0x001fe20007ffe0ff */
[----:B------:R-:W-:-:S05]  /*13280*/  ISETP.GE.U32.AND P0, PT, R14, 0x7f000001, PT ;  /* 0x7f0000010e00780c */ /* 0x000fca0003f06070 */
[----:B------:R-:W-:-:S04]  /*13290*/  @P1 IADD3 R15, PT, PT, R15, -0x7f000001, RZ ;  /* 0x80ffffff0f0f1810 */ /* 0x000fc80007ffe0ff */
[----:B------:R-:W-:Y:S02]  /*132a0*/  IADD3 R15, PT, PT, R15, UR12, RZ ;  /* 0x0000000c0f0f7c10 */ /* 0x000fe4000fffe0ff */
[----:B------:R-:W-:-:S03]  /*132b0*/  @P3 IADD3 R16, PT, PT, R16, -0x7f000001, RZ ;  /* 0x80ffffff10103810 */ /* 0x000fc60007ffe0ff */
[----:B------:R-:W-:Y:S01]  /*132c0*/  ISETP.GE.U32.AND P3, PT, R15, 0x7f000001, PT ;  /* 0x7f0000010f00780c */ /* 0x000fe20003f66070 */
[----:B------:R-:W-:Y:S01]  /*132d0*/  @P0 IADD3 R14, PT, PT, R14, -0x7f000001, RZ ;  /* 0x80ffffff0e0e0810 */ /* 0x000fe20007ffe0ff */
[----:B------:R-:W-:-:S04]  /*132e0*/  ISETP.GE.U32.AND P1, PT, R114, 0x7f000001, PT ;  /* 0x7f0000017200780c */ /* 0x000fc80003f26070 */
[----:B------:R-:W-:Y:S01]  /*132f0*/  ISETP.GE.U32.AND P0, PT, R14, 0x7f000001, PT ;  /* 0x7f0000010e00780c */ /* 0x000fe20003f06070 */
[----:B------:R-:W-:Y:S01]  /*13300*/  IMAD.WIDE.U32 R116, R17, UR7, RZ ;  /* 0x0000000711747c25 */ /* 0x000fe2000f8e00ff */
[----:B------:R-:W-:-:S05]  /*13310*/  IADD3 R115, PT, PT, R115, UR11, RZ ;  /* 0x0000000b73737c10 */ /* 0x000fca000fffe0ff */
[----:B------:R-:W-:Y:S01]  /*13320*/  @P3 IADD3 R15, PT, PT, R15, -0x7f000001, RZ ;  /* 0x80ffffff0f0f3810 */ /* 0x000fe20007ffe0ff */
[----:B------:R-:W-:Y:S01]  /*13330*/  ISETP.GE.U32.AND P3, PT, R119, 0x7f000001, PT ;  /* 0x7f0000017700780c */ /* 0x000fe20003f66070 */
[----:B------:R-:W-:Y:S01]  /*13340*/  IMAD R123, R116, 0x7effffff, RZ ;  /* 0x7effffff747b7824 */ /* 0x000fe200078e02ff */
[----:B------:R-:W-:-:S03]  /*13350*/  @P1 IADD3 R114, PT, PT, R114, -0x7f000001, RZ ;  /* 0x80ffffff72721810 */ /* 0x000fc60007ffe0ff */
[----:B------:R-:W-:Y:S01]  /*13360*/  IMAD.HI.U32 R20, R123, 0x7f000001, R116 ;  /* 0x7f0000017b147827 */ /* 0x000fe200078e0074 */
[----:B------:R-:W-:Y:S01]  /*13370*/  @P0 IADD3 R14, PT, PT, R14, -0x7f000001, RZ ;  /* 0x80ffffff0e0e0810 */ /* 0x000fe20007ffe0ff */
[----:B------:R-:W-:Y:S01]  /*13380*/  ISETP.GE.U32.AND P0, PT, R115, 0x7f000001, PT ;  /* 0x7f0000017300780c */ /* 0x000fe20003f06070 */
[----:B------:R-:W-:Y:S01]  /*13390*/  ISETP.GE.U32.AND P1, PT, R114, 0x7f000001, PT ;  /* 0x7f0000017200780c */ /* 0x000fe20003f26070 */
[----:B------:R-:W-:-:S04]  /*133a0*/  IMAD.WIDE.U32 R116, R16, UR7, RZ ;  /* 0x0000000710747c25 */ /* 0x000fc8000f8e00ff */
[----:B------:R-:W-:Y:S01]  /*133b0*/  IMAD R19, R116, 0x7effffff, RZ ;  /* 0x7effffff74137824 */ /* 0x000fe200078e02ff */
[----:B------:R-:W-:-:S03]  /*133c0*/  @P3 IADD3 R119, PT, PT, R119, -0x7f000001, RZ ;  /* 0x80ffffff77773810 */ /* 0x000fc60007ffe0ff */
[----:B------:R-:W-:Y:S01]  /*133d0*/  IMAD.HI.U32 R19, R19, 0x7f000001, R116 ;  /* 0x7f00000113137827 */ /* 0x000fe200078e0074 */
[----:B------:R-:W-:Y:S02]  /*133e0*/  IADD3 R116, PT, PT, R15, UR12, RZ ;  /* 0x0000000c0f747c10 */ /* 0x000fe4000fffe0ff */
[----:B------:R-:W-:Y:S02]  /*133f0*/  IADD3 R119, PT, PT, R119, UR13, RZ ;  /* 0x0000000d77777c10 */ /* 0x000fe4000fffe0ff */
[----:B------:R-:W-:Y:S02]  /*13400*/  @P0 IADD3 R115, PT, PT, R115, -0x7f000001, RZ ;  /* 0x80ffffff73730810 */ /* 0x000fe40007ffe0ff */
[----:B------:R-:W-:Y:S01]  /*13410*/  @P1 IADD3 R114, PT, PT, R114, -0x7f000001, RZ ;  /* 0x80ffffff72721810 */ /* 0x000fe20007ffe0ff */
[----:B------:R-:W-:Y:S01]  /*13420*/  ISETP.GE.U32.AND P0, PT, R116, 0x7f000001, PT ;  /* 0x7f0000017400780c */ /* 0x000fe20003f06070 */
[----:B------:R-:W-:Y:S01]  /*13430*/  ISETP.GE.U32.AND P1, PT, R119, 0x7f000001, PT ;  /* 0x7f0000017700780c */ /* 0x000fe20003f26070 */
[----:B------:R-:W-:Y:S01]  /*13440*/  ISETP.GE.U32.AND P2, PT, R14, 0x7f000001, PT ;  /* 0x7f0000010e00780c */ /* 0x000fe20003f46070 */
[----:B------:R-:W-:-:S10]  /*13450*/  ISETP.GE.U32.AND P5, PT, R113, 0x7f000001, PT ;  /* 0x7f0000017100780c */ /* 0x000fd40003fa6070 */
[----:B------:R-:W-:Y:S01]  /*13460*/  @P0 IADD3 R116, PT, PT, R116, -0x7f000001, RZ ;  /* 0x80ffffff74740810 */ /* 0x000fe20007ffe0ff */
[----:B------:R-:W-:Y:S01]  /*13470*/  ISETP.GE.U32.AND P0, PT, R114, 0x7f000001, PT ;  /* 0x7f0000017200780c */ /* 0x000fe20003f06070 */
[----:B------:R-:W-:Y:S01]  /*13480*/  @P1 IADD3 R119, PT, PT, R119, -0x7f000001, RZ ;  /* 0x80ffffff77771810 */ /* 0x000fe20007ffe0ff */
[----:B------:R-:W-:-:S03]  /*13490*/  ISETP.GE.U32.AND P1, PT, R112, 0x7f000001, PT ;  /* 0x7f0000017000780c */ /* 0x000fc60003f26070 */
[----:B------:R-:W-:Y:S02]  /*134a0*/  IADD3 R119, PT, PT, R119, UR13, RZ ;  /* 0x0000000d77777c10 */ /* 0x000fe4000fffe0ff */
[----:B------:R-:W-:-:S03]  /*134b0*/  @P2 IADD3 R14, PT, PT, R14, -0x7f000001, RZ ;  /* 0x80ffffff0e0e2810 */ /* 0x000fc60007ffe0ff */
[----:B------:R-:W-:-:S03]  /*134c0*/  ISETP.GE.U32.AND P2, PT, R119, 0x7f000001, PT ;  /* 0x7f0000017700780c */ /* 0x000fc60003f46070 */
[----:B------:R-:W-:Y:S02]  /*134d0*/  @P0 IADD3 R114, PT, PT, R114, -0x7f000001, RZ ;  /* 0x80ffffff72720810 */ /* 0x000fe40007ffe0ff */
[----:B------:R-:W-:-:S03]  /*134e0*/  @P1 IADD3 R112, PT, PT, R112, -0x7f000001, RZ ;  /* 0x80ffffff70701810 */ /* 0x000fc60007ffe0ff */
[----:B------:R-:W-:Y:S01]  /*134f0*/  ISETP.GE.U32.AND P0, PT, R114, 0x7f000001, PT ;  /* 0x7f0000017200780c */ /* 0x000fe20003f06070 */
[----:B------:R-:W-:-:S04]  /*13500*/  @P5 IADD3 R113, PT, PT, R113, -0x7f000001, RZ ;  /* 0x80ffffff71715810 */ /* 0x000fc80007ffe0ff */
[----:B------:R-:W-:Y:S01]  /*13510*/  @P2 IADD3 R119, PT, PT, R119, -0x7f000001, RZ ;  /* 0x80ffffff77772810 */ /* 0x000fe20007ffe0ff */
[----:B------:R-:W-:Y:S01]  /*13520*/  ISETP.GE.U32.AND P2, PT, R112, 0x7f000001, PT ;  /* 0x7f0000017000780c */ /* 0x000fe20003f46070 */
[----:B------:R-:W-:Y:S01]  /*13530*/  IADD3 R113, PT, PT, R113, UR12, RZ ;  /* 0x0000000c71717c10 */ /* 0x000fe2000fffe0ff */
[----:B------:R-:W-:Y:S01]  /*13540*/  ISETP.GE.U32.AND P1, PT, R110, 0x7f000001, PT ;  /* 0x7f0000016e00780c */ /* 0x000fe20003f26070 */
[----:B------:R-:W-:-:S04]  /*13550*/  IADD3 R119, PT, PT, R119, UR13, RZ ;  /* 0x0000000d77777c10 */ /* 0x000fc8000fffe0ff */
[----:B------:R-:W-:Y:S01]  /*13560*/  @P0 IADD3 R114, PT, PT, R114, -0x7f000001, RZ ;  /* 0x80ffffff72720810 */ /* 0x000fe20007ffe0ff */
[----:B------:R-:W-:Y:S01]  /*13570*/  ISETP.GE.U32.AND P0, PT, R113, 0x7f000001, PT ;  /* 0x7f0000017100780c */ /* 0x000fe20003f06070 */
[----:B------:R-:W-:-:S04]  /*13580*/  ISETP.GE.U32.AND P4, PT, R119, 0x7f000001, PT ;  /* 0x7f0000017700780c */ /* 0x000fc80003f86070 */
[----:B------:R-:W-:Y:S02]  /*13590*/  @P2 IADD3 R112, PT, PT, R112, -0x7f000001, RZ ;  /* 0x80ffffff70702810 */ /* 0x000fe40007ffe0ff */
[----:B------:R-:W-:Y:S02]  /*135a0*/  IADD3 R115, PT, PT, R115, R14, RZ ;  /* 0x0000000e73737210 */ /* 0x000fe40007ffe0ff */
[----:B------:R-:W-:Y:S01]  /*135b0*/  @P1 IADD3 R110, PT, PT, R110, -0x7f000001, RZ ;  /* 0x80ffffff6e6e1810 */ /* 0x000fe20007ffe0ff */
[----:B------:R-:W-:Y:S01]  /*135c0*/  IMAD.WIDE.U32 R14, R116, UR7, RZ ;  /* 0x00000007740e7c25 */ /* 0x000fe2000f8e00ff */
[----:B------:R-:W-:Y:S02]  /*135d0*/  ISETP.GE.U32.AND P1, PT, R112, 0x7f000001, PT ;  /* 0x7f0000017000780c */ /* 0x000fe40003f26070 */
[----:B------:R-:W-:Y:S01]  /*135e0*/  @P0 IADD3 R113, PT, PT, R113, -0x7f000001, RZ ;  /* 0x80ffffff71710810 */ /* 0x000fe20007ffe0ff */
[----:B------:R-:W-:Y:S01]  /*135f0*/  IMAD R117, R14, 0x7effffff, RZ ;  /* 0x7effffff0e757824 */ /* 0x000fe200078e02ff */
[----:B------:R-:W-:Y:S01]  /*13600*/  @P4 IADD3 R119, PT, PT, R119, -0x7f000001, RZ ;  /* 0x80ffffff77774810 */ /* 0x000fe20007ffe0ff */
[----:B------:R-:W-:-:S02]  /*13610*/  ISETP.GE.U32.AND P0, PT, R110, 0x7f000001, PT ;  /* 0x7f0000016e00780c */ /* 0x000fc40003f06070 */
[----:B------:R-:W-:-:S04]  /*13620*/  IMAD.HI.U32 R117, R117, 0x7f000001, R14 ;  /* 0x7f00000175757827 */ /* 0x000fc800078e000e */
[----:B------:R-:W-:Y:S02]  /*13630*/  IMAD.WIDE.U32 R14, R119, UR7, RZ ;  /* 0x00000007770e7c25 */ /* 0x000fe4000f8e00ff */
[----:B------:R-:W-:Y:S02]  /*13640*/  @P1 IADD3 R112, PT, PT, R112, -0x7f000001, RZ ;  /* 0x80ffffff70701810 */ /* 0x000fe40007ffe0ff */
[----:B------:R-:W-:Y:S01]  /*13650*/  IMAD R123, R14, 0x7effffff, RZ ;  /* 0x7effffff0e7b7824 */ /* 0x000fe200078e02ff */
[----:B------:R-:W-:Y:S02]  /*13660*/  ISETP.GE.U32.AND P3, PT, R114, 0x7f000001, PT ;  /* 0x7f0000017200780c */ /* 0x000fe40003f66070 */
[----:B------:R-:W-:Y:S01]  /*13670*/  @P0 IADD3 R110, PT, PT, R110, -0x7f000001, RZ ;  /* 0x80ffffff6e6e0810 */ /* 0x000fe20007ffe0ff */
[----:B------:R-:W-:Y:S01]  /*13680*/  IMAD.HI.U32 R123, R123, 0x7f000001, R14 ;  /* 0x7f0000017b7b7827 */ /* 0x000fe200078e000e */
[----:B------:R-:W-:-:S03]  /*13690*/  ISETP.GE.U32.AND P1, PT, R112, 0x7f000001, PT ;  /* 0x7f0000017000780c */ /* 0x000fc60003f26070 */
[----:B------:R-:W-:Y:S01]  /*136a0*/  ISETP.GE.U32.AND P0, PT, R110, 0x7f000001, PT ;  /* 0x7f0000016e00780c */ /* 0x000fe20003f06070 */
[----:B------:R-:W-:Y:S01]  /*136b0*/  ISETP.GE.U32.AND P2, PT, R123, 0x7f000001, PT ;  /* 0x7f0000017b00780c */ /* 0x000fe20003f46070 */
[----:B------:R-:W-:-:S04]  /*136c0*/  IADD3 R111, PT, PT, R111, UR13, RZ ;  /* 0x0000000d6f6f7c10 */ /* 0x000fc8000fffe0ff */
[----:B------:R-:W-:Y:S01]  /*136d0*/  @P3 IADD3 R114, PT, PT, R114, -0x7f000001, RZ ;  /* 0x80ffffff72723810 */ /* 0x000fe20007ffe0ff */
[----:B------:R-:W-:-:S03]  /*136e0*/  ISETP.GE.U32.AND P3, PT, R107, 0x7f000001, PT ;  /* 0x7f0000016b00780c */ /* 0x000fc60003f66070 */
[----:B------:R-:W-:-:S03]  /*136f0*/  @P1 IADD3 R112, PT, PT, R112, -0x7f000001, RZ ;  /* 0x80ffffff70701810 */ /* 0x000fc60007ffe0ff */
[----:B------:R-:W-:Y:S02]  /*13700*/  @P0 IADD3 R110, PT, PT, R110, -0x7f000001, RZ ;  /* 0x80ffffff6e6e0810 */ /* 0x000fe40007ffe0ff */
[----:B------:R-:W-:Y:S01]  /*13710*/  @P2 IADD3 R123, PT, PT, R123, -0x7f000001, RZ ;  /* 0x80ffffff7b7b2810 */ /* 0x000fe20007ffe0ff */
[----:B------:R-:W-:Y:S01]  /*13720*/  ISETP.GE.U32.AND P2, PT, R112, 0x7f000001, PT ;  /* 0x7f0000017000780c */ /* 0x000fe20003f46070 */
[----:B------:R-:W-:Y:S01]  /*13730*/  ISETP.GE.U32.AND P0, PT, R111, 0x7f000001, PT ;  /* 0x7f0000016f00780c */ /* 0x000fe20003f06070 */
[----:B------:R-:W-:Y:S01]  /*13740*/  IADD3 R109, PT, PT, R109, UR10, RZ ;  /* 0x0000000a6d6d7c10 */ /* 0x000fe2000fffe0ff */
[----:B------:R-:W-:Y:S01]  /*13750*/  ISETP.GE.U32.AND P4, PT, R105, 0x7f000001, PT ;  /* 0x7f0000016900780c */ /* 0x000fe20003f86070 */
[----:B------:R-:W-:Y:S01]  /*13760*/  @P3 IADD3 R107, PT, PT, R107, -0x7f000001, RZ ;  /* 0x80ffffff6b6b3810 */ /* 0x000fe20007ffe0ff */
[----:B------:R-:W-:Y:S01]  /*13770*/  ISETP.GE.U32.AND P3, PT, R108, 0x7f000001, PT ;  /* 0x7f0000016c00780c */ /* 0x000fe20003f66070 */
[----:B------:R-:W-:Y:S01]  /*13780*/  ISETP.GE.U32.AND P1, PT, R110, 0x7f000001, PT ;  /* 0x7f0000016e00780c */ /* 0x000fe20003f26070 */
[----:B------:R0:W-:Y:S06]  /*13790*/  STL [R1+0x11c], R122 ;  /* 0x00011c7a01007387 */ /* 0x0001ec0000100800 */
[----:B------:R-:W-:-:S02]  /*137a0*/  @P2 IADD3 R112, PT, PT, R112, -0x7f000001, RZ ;  /* 0x80ffffff70702810 */ /* 0x000fc40007ffe0ff */
[----:B------:R-:W-:Y:S01]  /*137b0*/  @P0 IADD3 R111, PT, PT, R111, -0x7f000001, RZ ;  /* 0x80ffffff6f6f0810 */ /* 0x000fe20007ffe0ff */
[----:B------:R-:W-:Y:S01]  /*137c0*/  ISETP.GE.U32.AND P2, PT, R107, 0x7f000001, PT ;  /* 0x7f0000016b00780c */ /* 0x000fe20003f46070 */
[----:B------:R-:W-:Y:S02]  /*137d0*/  ISETP.GE.U32.AND P0, PT, R109, 0x7f000001, PT ;  /* 0x7f0000016d00780c */ /* 0x000fe40003f06070 */
[----:B------:R-:W-:Y:S02]  /*137e0*/  IADD3 R111, PT, PT, R111, R112, RZ ;  /* 0x000000706f6f7210 */ /* 0x000fe40007ffe0ff */
[----:B---3--:R-:W2:Y:S01]  /*137f0*/  LD.E R112, desc[UR14][R64.64+0x60] ;  /* 0x0000600e40707980 */ /* 0x008ea2000c101900 */
[----:B------:R-:W-:Y:S02]  /*13800*/  @P4 IADD3 R105, PT, PT, R105, -0x7f000001, RZ ;  /* 0x80ffffff69694810 */ /* 0x000fe40007ffe0ff */
[----:B------:R-:W-:Y:S02]  /*13810*/  @P3 IADD3 R108, PT, PT, R108, -0x7f000001, RZ ;  /* 0x80ffffff6c6c3810 */ /* 0x000fe40007ffe0ff */
[----:B------:R-:W-:-:S03]  /*13820*/  @P1 IADD3 R110, PT, PT, R110, -0x7f000001, RZ ;  /* 0x80ffffff6e6e1810 */ /* 0x000fc60007ffe0ff */
[----:B------:R-:W-:Y:S02]  /*13830*/  @P2 IADD3 R107, PT, PT, R107, -0x7f000001, RZ ;  /* 0x80ffffff6b6b2810 */ /* 0x000fe40007ffe0ff */
[----:B------:R-:W-:Y:S01]  /*13840*/  @P0 IADD3 R109, PT, PT, R109, -0x7f000001, RZ ;  /* 0x80ffffff6d6d0810 */ /* 0x000fe20007ffe0ff */
[----:B------:R-:W-:Y:S01]  /*13850*/  ISETP.GE.U32.AND P0, PT, R105, 0x7f000001, PT ;  /* 0x7f0000016900780c */ /* 0x000fe20003f06070 */
[C---:B------:R-:W-:Y:S01]  /*13860*/  ISETP.GE.U32.AND P1, PT, R110.reuse, 0x7f000001, PT ;  /* 0x7f0000016e00780c */ /* 0x040fe20003f26070 */
[----:B------:R-:W-:Y:S02]  /*13870*/  IADD3 R108, PT, PT, R107, R108, RZ ;  /* 0x0000006c6b6c7210 */ /* 0x000fe40007ffe0ff */
[----:B------:R-:W3:Y:S09]  /*13880*/  LD.E R107, desc[UR14][R64.64+0x64] ;  /* 0x0000640e406b7980 */ /* 0x000ef2000c101900 */
[----:B------:R-:W-:Y:S01]  /*13890*/  @P0 IADD3 R105, PT, PT, R105, -0x7f000001, RZ ;  /* 0x80ffffff69690810 */ /* 0x000fe20007ffe0ff */
[----:B------:R-:W-:Y:S01]  /*138a0*/  ISETP.GE.U32.AND P0, PT, R103, 0x7f000001, PT ;  /* 0x7f0000016700780c */ /* 0x000fe20003f06070 */
[----:B------:R-:W-:Y:S01]  /*138b0*/  @P1 IADD3 R110, PT, PT, R110, -0x7f000001, RZ ;  /* 0x80ffffff6e6e1810 */ /* 0x000fe20007ffe0ff */
[----:B------:R-:W-:Y:S01]  /*138c0*/  ISETP.GE.U32.AND P1, PT, R106, 0x7f000001, PT ;  /* 0x7f0000016a00780c */ /* 0x000fe20003f26070 */
[----:B------:R-:W-:-:S10]  /*138d0*/  ISETP.GE.U32.AND P2, PT, R104, 0x7f000001, PT ;  /* 0x7f0000016800780c */ /* 0x000fd40003f46070 */
[----:B------:R-:W-:Y:S02]  /*138e0*/  @P0 IADD3 R103, PT, PT, R103, -0x7f000001, RZ ;  /* 0x80ffffff67670810 */ /* 0x000fe40007ffe0ff */
[----:B------:R-:W-:-:S03]  /*138f0*/  @P1 IADD3 R106, PT, PT, R106, -0x7f000001, RZ ;  /* 0x80ffffff6a6a1810 */ /* 0x000fc60007ffe0ff */
[----:B------:R-:W-:Y:S01]  /*13900*/  ISETP.GE.U32.AND P1, PT, R103, 0x7f000001, PT ;  /* 0x7f0000016700780c */ /* 0x000fe20003f26070 */
[----:B------:R-:W-:-:S12]  /*13910*/  @P2 IADD3 R104, PT, PT, R104, -0x7f000001, RZ ;  /* 0x80ffffff68682810 */ /* 0x000fd80007ffe0ff */
[----:B------:R-:W-:-:S04]  /*13920*/  @P1 IADD3 R103, PT, PT, R103, -0x7f000001, RZ ;  /* 0x80ffffff67671810 */ /* 0x000fc80007ffe0ff */
[----:B------:R-:W-:Y:S02]  /*13930*/  IADD3 R104, PT, PT, R103, R104, RZ ;  /* 0x0000006867687210 */ /* 0x000fe40007ffe0ff */
[----:B------:R-:W4:Y:S01]  /*13940*/  LD.E R103, desc[UR14][R64.64+0x68] ;  /* 0x0000680e40677980 */ /* 0x000f22000c101900 */
[----:B------:R-:W-:Y:S01]  /*13950*/  IMAD.WIDE.U32 R14, R123, 0x5fffffa, RZ ;  /* 0x05fffffa7b0e7825 */ /* 0x000fe200078e00ff */
[----:B------:R-:W-:-:S03]  /*13960*/  IADD3 R113, PT, PT, R113, R114, RZ ;  /* 0x0000007271717210 */ /* 0x000fc60007ffe0ff */
[----:B------:R-:W-:-:S04]  /*13970*/  IMAD R123, R123, 0x6, RZ ;  /* 0x000000067b7b7824 */ /* 0x000fc800078e02ff */
[----:B------:R-:W-:Y:S01]  /*13980*/  IMAD.HI.U32 R114, R123, 0x7f000001, R14 ;  /* 0x7f0000017b727827 */ /* 0x000fe200078e000e */
[----:B------:R-:W-:Y:S01]  /*13990*/  IADD3 R109, PT, PT, R109, R110, RZ ;  /* 0x0000006e6d6d7210 */ /* 0x000fe20007ffe0ff */
[----:B------:R-:W-:Y:S01]  /*139a0*/  ISETP.GE.U32.AND P0, PT, R102, 0x7f000001, PT ;  /* 0x7f0000016600780c */ /* 0x000fe20003f06070 */
[----:B------:R1:W4:Y:S01]  /*139b0*/  LD.E R64, desc[UR14][R64.64+0x6c] ;  /* 0x00006c0e40407980 */ /* 0x000322000c101900 */
[----:B------:R-:W-:-:S04]  /*139c0*/  IMAD.WIDE.U32 R14, R17, UR6, RZ ;  /* 0x00000006110e7c25 */ /* 0x000fc8000f8e00ff */
[----:B------:R-:W-:-:S04]  /*139d0*/  IMAD R123, R14, 0x7effffff, RZ ;  /* 0x7effffff0e7b7824 */ /* 0x000fc800078e02ff */
[----:B------:R-:W-:-:S04]  /*139e0*/  IMAD.HI.U32 R110, R123, 0x7f000001, R14 ;  /* 0x7f0000017b6e7827 */ /* 0x000fc800078e000e */
[----:B------:R-:W-:-:S04]  /*139f0*/  IMAD.WIDE.U32 R14, R116, UR8, RZ ;  /* 0x00000008740e7c25 */ /* 0x000fc8000f8e00ff */
[----:B------:R-:W-:-:S04]  /*13a00*/  IMAD R123, R14, 0x7effffff, RZ ;  /* 0x7effffff0e7b7824 */ /* 0x000fc800078e02ff */
[----:B------:R-:W-:-:S05]  /*13a10*/  IMAD.HI.U32 R123, R123, 0x7f000001, R14 ;  /* 0x7f0000017b7b7827 */ /* 0x000fca00078e000e */
[----:B------:R-:W-:Y:S01]  /*13a20*/  ISETP.GE.U32.AND P3, PT, R123, 0x7f000001, PT ;  /* 0x7f0000017b00780c */ /* 0x000fe20003f66070 */
[----:B------:R-:W-:-:S05]  /*13a30*/  @P0 IADD3 R102, PT, PT, R102, -0x7f000001, RZ ;  /* 0x80ffffff66660810 */ /* 0x000fca0007ffe0ff */
[----:B------:R-:W-:-:S07]  /*13a40*/  ISETP.GE.U32.AND P0, PT, R102, 0x7f000001, PT ;  /* 0x7f0000016600780c */ /* 0x000fce0003f06070 */
[----:B------:R-:W-:-:S05]  /*13a50*/  @P3 IADD3 R123, PT, PT, R123, -0x7f000001, RZ ;  /* 0x80ffffff7b7b3810 */ /* 0x000fca0007ffe0ff */
[----:B------:R-:W-:Y:S01]  /*13a60*/  IMAD.WIDE.U32 R14, R123, 0x5fffffa, RZ ;  /* 0x05fffffa7b0e7825 */ /* 0x000fe200078e00ff */
[----:B------:R-:W-:-:S03]  /*13a70*/  IADD3 R105, PT, PT, R105, R106, RZ ;  /* 0x0000006a69697210 */ /* 0x000fc60007ffe0ff */
[----:B------:R-:W-:Y:S01]  /*13a80*/  IMAD R123, R123, 0x6, RZ ;  /* 0x000000067b7b7824 */ /* 0x000fe200078e02ff */
[----:B------:R-:W-:Y:S01]  /*13a90*/  ISETP.GE.U32.AND P1, PT, R101, 0x7f000001, PT ;  /* 0x7f0000016500780c */ /* 0x000fe20003f26070 */
[----:B------:R-:W-:Y:S01]  /*13aa0*/  @P0 IADD3 R102, PT, PT, R102, -0x7f000001, RZ ;  /* 0x80ffffff66660810 */ /* 0x000fe20007ffe0ff */
[----:B------:R-:W-:Y:S01]  /*13ab0*/  ISETP.GE.U32.AND P0, PT, R100, 0x7f000001, PT ;  /* 0x7f0000016400780c */ /* 0x000fe20003f06070 */
[----:B------:R-:W-:-:S04]  /*13ac0*/  IMAD.HI.U32 R106, R123, 0x7f000001, R14 ;  /* 0x7f0000017b6a7827 */ /* 0x000fc800078e000e */
[----:B------:R-:W-:-:S04]  /*13ad0*/  IMAD.WIDE.U32 R14, R16, UR9, RZ ;  /* 0x00000009100e7c25 */ /* 0x000fc8000f8e00ff */
[----:B------:R-:W-:-:S04]  /*13ae0*/  IMAD R123, R14, 0x7effffff, RZ ;  /* 0x7effffff0e7b7824 */ /* 0x000fc800078e02ff */
[----:B------:R-:W-:Y:S01]  /*13af0*/  IMAD.HI.U32 R123, R123, 0x7f000001, R14 ;  /* 0x7f0000017b7b7827 */ /* 0x000fe200078e000e */
[----:B------:R-:W-:Y:S02]  /*13b00*/  @P1 IADD3 R101, PT, PT, R101, -0x7f000001, RZ ;  /* 0x80ffffff65651810 */ /* 0x000fe40007ffe0ff */
[----:B------:R-:W-:Y:S02]  /*13b10*/  @P0 IADD3 R100, PT, PT, R100, -0x7f000001, RZ ;  /* 0x80ffffff64640810 */ /* 0x000fe40007ffe0ff */
[----:B------:R-:W-:-:S03]  /*13b20*/  ISETP.GE.U32.AND P1, PT, R123, 0x7f000001, PT ;  /* 0x7f0000017b00780c */ /* 0x000fc60003f26070 */
[----:B------:R-:W-:-:S10]  /*13b30*/  ISETP.GE.U32.AND P0, PT, R100, 0x7f000001, PT ;  /* 0x7f0000016400780c */ /* 0x000fd40003f06070 */
[----:B------:R-:W-:Y:S01]  /*13b40*/  @P1 IADD3 R123, PT, PT, R123, -0x7f000001, RZ ;  /* 0x80ffffff7b7b1810 */ /* 0x000fe20007ffe0ff */
[----:B------:R-:W-:Y:S02]  /*13b50*/  ISETP.GE.U32.AND P1, PT, R99, 0x7f000001, PT ;  /* 0x7f0000016300780c */ /* 0x000fe40003f26070 */
[----:B------:R-:W-:Y:S01]  /*13b60*/  @P0 IADD3 R100, PT, PT, R100, -0x7f000001, RZ ;  /* 0x80ffffff64640810 */ /* 0x000fe20007ffe0ff */
[----:B------:R-:W-:Y:S01]  /*13b70*/  ISETP.GE.U32.AND P0, PT, R108, 0x7f000001, PT ;  /* 0x7f0000016c00780c */ /* 0x000fe20003f06070 */
[----:B------:R-:W-:Y:S01]  /*13b80*/  ISETP.GE.U32.AND P3, PT, R121, 0x7f000001, PT ;  /* 0x7f0000017900780c */ /* 0x000fe20003f66070 */
[----:B------:R-:W-:Y:S01]  /*13b90*/  IADD3 R101, PT, PT, R102, R101, RZ ;  /* 0x0000006566657210 */ /* 0x000fe20007ffe0ff */
[----:B------:R-:W-:-:S07]  /*13ba0*/  IMAD.WIDE.U32 R14, R123, 0x5fffffa, RZ ;  /* 0x05fffffa7b0e7825 */ /* 0x000fce00078e00ff */
[----:B------:R-:W-:Y:S01]  /*13bb0*/  @P1 IADD3 R99, PT, PT, R99, -0x7f000001, RZ ;  /* 0x80ffffff63631810 */ /* 0x000fe20007ffe0ff */
[----:B------:R-:W-:Y:S02]  /*13bc0*/  ISETP.GE.U32.AND P1, PT, R98, 0x7f000001, PT ;  /* 0x7f0000016200780c */ /* 0x000fe40003f26070 */
[----:B------:R-:W-:Y:S01]  /*13bd0*/  @P0 IADD3 R108, PT, PT, R108, -0x7f000001, RZ ;  /* 0x80ffffff6c6c0810 */ /* 0x000fe20007ffe0ff */
[----:B------:R-:W-:Y:S01]  /*13be0*/  ISETP.GE.U32.AND P0, PT, R97, 0x7f000001, PT ;  /* 0x7f0000016100780c */ /* 0x000fe20003f06070 */
[----:B------:R-:W-:Y:S01]  /*13bf0*/  IMAD R123, R123, 0x6, RZ ;  /* 0x000000067b7b7824 */ /* 0x000fe200078e02ff */
[----:B------:R-:W-:Y:S01]  /*13c00*/  ISETP.GE.U32.AND P5, PT, R104, 0x7f000001, PT ;  /* 0x7f0000016800780c */ /* 0x000fe20003fa6070 */
[----:B------:R-:W-:Y:S01]  /*13c10*/  @P3 IADD3 R121, PT, PT, R121, -0x7f000001, RZ ;  /* 0x80ffffff79793810 */ /* 0x000fe20007ffe0ff */
[----:B------:R-:W-:Y:S01]  /*13c20*/  ISETP.GE.U32.AND P4, PT, R13, 0x7f000001, PT ;  /* 0x7f0000010d00780c */ /* 0x000fe20003f86070 */
[----:B------:R-:W-:Y:S01]  /*13c30*/  ISETP.GE.U32.AND P3, PT, R101, 0x7f000001, PT ;  /* 0x7f0000016500780c */ /* 0x000fe20003f66070 */
[----:B------:R-:W-:Y:S01]  /*13c40*/  IMAD.HI.U32 R102, R123, 0x7f000001, R14 ;  /* 0x7f0000017b667827 */ /* 0x000fe200078e000e */
[----:B------:R-:W-:-:S03]  /*13c50*/  ISETP.GE.U32.AND P2, PT, R105, 0x7f000001, PT ;  /* 0x7f0000016900780c */ /* 0x000fc60003f46070 */
[----:B------:R-:W-:Y:S01]  /*13c60*/  IMAD.WIDE.U32 R14, R16, UR6, RZ ;  /* 0x00000006100e7c25 */ /* 0x000fe2000f8e00ff */
[----:B------:R-:W-:Y:S02]  /*13c70*/  @P1 IADD3 R98, PT, PT, R98, -0x7f000001, RZ ;  /* 0x80ffffff62621810 */ /* 0x000fe40007ffe0ff */
[----:B------:R-:W-:Y:S02]  /*13c80*/  IADD3 R100, PT, PT, R100, R99, RZ ;  /* 0x0000006364647210 */ /* 0x000fe40007ffe0ff */
[----:B------:R-:W-:Y:S01]  /*13c90*/  @P0 IADD3 R97, PT, PT, R97, -0x7f000001, RZ ;  /* 0x80ffffff61610810 */ /* 0x000fe20007ffe0ff */
[----:B------:R-:W-:Y:S01]  /*13ca0*/  IMAD R123, R14, 0x7effffff, RZ ;  /* 0x7effffff0e7b7824 */ /* 0x000fe200078e02ff */
[----:B------:R-:W-:Y:S01]  /*13cb0*/  ISETP.GE.U32.AND P0, PT, R120, 0x7f000001, PT ;  /* 0x7f0000017800780c */ /* 0x000fe20003f06070 */
[----:B------:R-:W-:Y:S02]  /*13cc0*/  IADD3 R108, PT, PT, R108, R98, RZ ;  /* 0x000000626c6c7210 */ /* 0x000fe40007ffe0ff */
[----:B------:R-:W-:Y:S01]  /*13cd0*/  @P5 IADD3 R104, PT, PT, R104, -0x7f000001, RZ ;  /* 0x80ffffff68685810 */ /* 0x000fe20007ffe0ff */
[----:B-1----:R-:W-:Y:S01]  /*13ce0*/  IMAD.HI.U32 R65, R123, 0x7f000001, R14 ;  /* 0x7f0000017b417827 */ /* 0x002fe200078e000e */
[----:B------:R-:W-:Y:S01]  /*13cf0*/  ISETP.GE.U32.AND P1, PT, R96, 0x7f000001, PT ;  /* 0x7f0000016000780c */ /* 0x000fe20003f26070 */
[----:B------:R-:W-:Y:S01]  /*13d00*/  @P4 IADD3 R13, PT, PT, R13, -0x7f000001, RZ ;  /* 0x80ffffff0d0d4810 */ /* 0x000fe20007ffe0ff */
[----:B------:R-:W-:Y:S01]  /*13d10*/  ISETP.GE.U32.AND P5, PT, R108, 0x7f000001, PT ;  /* 0x7f0000016c00780c */ /* 0x000fe20003fa6070 */
[----:B------:R-:W-:Y:S01]  /*13d20*/  IMAD.WIDE.U32 R14, R116, UR6, RZ ;  /* 0x00000006740e7c25 */ /* 0x000fe2000f8e00ff */
[----:B------:R-:W-:Y:S01]  /*13d30*/  @P3 IADD3 R101, PT, PT, R101, -0x7f000001, RZ ;  /* 0x80ffffff65653810 */ /* 0x000fe20007ffe0ff */
[----:B------:R-:W-:Y:S01]  /*13d40*/  ISETP.GE.U32.AND P3, PT, R95, 0x7f000001, PT ;  /* 0x7f0000015f00780c */ /* 0x000fe20003f66070 */
[----:B------:R-:W-:Y:S01]  /*13d50*/  ISETP.GE.U32.AND P4, PT, R100, 0x7f000001, PT ;  /* 0x7f0000016400780c */ /* 0x000fe20003f86070 */
[----:B------:R-:W-:Y:S01]  /*13d60*/  IMAD R99, R14, 0x7effffff, RZ ;  /* 0x7effffff0e637824 */ /* 0x000fe200078e02ff */
[----:B------:R-:W-:-:S02]  /*13d70*/  @P2 IADD3 R105, PT, PT, R105, -0x7f000001, RZ ;  /* 0x80ffffff69692810 */ /* 0x000fc40007ffe0ff */
[----:B------:R-:W-:Y:S01]  /*13d80*/  @P0 IADD3 R120, PT, PT, R120, -0x7f000001, RZ ;  /* 0x80ffffff78780810 */ /* 0x000fe20007ffe0ff */
[----:B------:R-:W-:Y:S01]  /*13d90*/  IMAD.HI.U32 R99, R99, 0x7f000001, R14 ;  /* 0x7f00000163637827 */ /* 0x000fe200078e000e */
[----:B------:R-:W-:Y:S02]  /*13da0*/  IADD3 R121, PT, PT, R104, R121, RZ ;  /* 0x0000007968797210 */ /* 0x000fe40007ffe0ff */
[----:B------:R-:W-:Y:S01]  /*13db0*/  IADD3 R13, PT, PT, R105, R13, RZ ;  /* 0x0000000d690d7210 */ /* 0x000fe20007ffe0ff */
[----:B------:R-:W-:Y:S01]  /*13dc0*/  ISETP.GE.U32.AND P0, PT, R94, 0x7f000001, PT ;  /* 0x7f0000015e00780c */ /* 0x000fe20003f06070 */
[----:B------:R-:W-:Y:S01]  /*13dd0*/  IMAD.WIDE.U32 R14, R119, UR6, RZ ;  /* 0x00000006770e7c25 */ /* 0x000fe2000f8e00ff */
[----:B------:R-:W-:Y:S02]  /*13de0*/  @P1 IADD3 R96, PT, PT, R96, -0x7f000001, RZ ;  /* 0x80ffffff60601810 */ /* 0x000fe40007ffe0ff */
[----:B------:R-:W-:Y:S01]  /*13df0*/  @P5 IADD3 R108, PT, PT, R108, -0x7f000001, RZ ;  /* 0x80ffffff6c6c5810 */ /* 0x000fe20007ffe0ff */
[----:B------:R-:W-:Y:S01]  /*13e00*/  ISETP.GE.U32.AND P1, PT, R18, 0x7f000001, PT ;  /* 0x7f0000011200780c */ /* 0x000fe20003f26070 */
[----:B------:R-:W-:Y:S01]  /*13e10*/  IMAD R123, R14, 0x7effffff, RZ ;  /* 0x7effffff0e7b7824 */ /* 0x000fe200078e02ff */
[----:B------:R-:W-:-:S02]  /*13e20*/  @P3 IADD3 R95, PT, PT, R95, -0x7f000001, RZ ;  /* 0x80ffffff5f5f3810 */ /* 0x000fc40007ffe0ff */
[----:B------:R-:W-:Y:S01]  /*13e30*/  @P4 IADD3 R100, PT, PT, R100, -0x7f000001, RZ ;  /* 0x80ffffff64644810 */ /* 0x000fe20007ffe0ff */
[----:B------:R-:W-:Y:S01]  /*13e40*/  ISETP.GE.U32.AND P6, PT, R121, 0x7f000001, PT ;  /* 0x7f0000017900780c */ /* 0x000fe20003fc6070 */
[----:B------:R-:W-:Y:S01]  /*13e50*/  ISETP.GE.U32.AND P2, PT, R13, 0x7f000001, PT ;  /* 0x7f0000010d00780c */ /* 0x000fe20003f46070 */
[----:B------:R-:W-:Y:S01]  /*13e60*/  IMAD.HI.U32 R98, R123, 0x7f000001, R14 ;  /* 0x7f0000017b627827 */ /* 0x000fe200078e000e */
[----:B------:R-:W-:Y:S02]  /*13e70*/  IADD3 R15, PT, PT, R108, R97, RZ ;  /* 0x000000616c0f7210 */ /* 0x000fe40007ffe0ff */
[----:B------:R-:W-:Y:S02]  /*13e80*/  IADD3 R97, PT, PT, R100, R95, RZ ;  /* 0x0000005f64617210 */ /* 0x000fe40007ffe0ff */
[----:B------:R-:W-:Y:S02]  /*13e90*/  @P0 IADD3 R94, PT, PT, R94, -0x7f000001, RZ ;  /* 0x80ffffff5e5e0810 */ /* 0x000fe40007ffe0ff */
[----:B------:R-:W-:Y:S01]  /*13ea0*/  IADD3 R101, PT, PT, R101, R96, RZ ;  /* 0x0000006065657210 */ /* 0x000fe20007ffe0ff */
[----:B------:R-:W-:Y:S01]  /*13eb0*/  ISETP.GE.U32.AND P0, PT, R97, 0x7f000001, PT ;  /* 0x7f0000016100780c */ /* 0x000fe20003f06070 */
[----:B------:R-:W-:Y:S01]  /*13ec0*/  @P1 IADD3 R18, PT, PT, R18, -0x7f000001, RZ ;  /* 0x80ffffff12121810 */ /* 0x000fe20007ffe0ff */
[----:B------:R-:W-:Y:S01]  /*13ed0*/  ISETP.GE.U32.AND P1, PT, R118, 0x7f000001, PT ;  /* 0x7f0000017600780c */ /* 0x000fe20003f26070 */
[----:B------:R-:W-:-:S02]  /*13ee0*/  @P6 IADD3 R121, PT, PT, R121, -0x7f000001, RZ ;  /* 0x80ffffff79796810 */ /* 0x000fc40007ffe0ff */
[----:B------:R-:W-:Y:S01]  /*13ef0*/  @P2 IADD3 R13, PT, PT, R13, -0x7f000001, RZ ;  /* 0x80ffffff0d0d2810 */ /* 0x000fe20007ffe0ff */
[----:B------:R-:W-:Y:S01]  /*13f00*/  ISETP.GE.U32.AND P5, PT, R15, 0x7f000001, PT ;  /* 0x7f0000010f00780c */ /* 0x000fe20003fa6070 */
[----:B------:R-:W-:Y:S01]  /*13f10*/  ISETP.GE.U32.AND P3, PT, R101, 0x7f000001, PT ;  /* 0x7f0000016500780c */ /* 0x000fe20003f66070 */
[----:B------:R-:W-:Y:S02]  /*13f20*/  IADD3 R120, PT, PT, R121, R120, RZ ;  /* 0x0000007879787210 */ /* 0x000fe40007ffe0ff */
[----:B------:R-:W-:-:S03]  /*13f30*/  IADD3 R18, PT, PT, R13, R18, RZ ;  /* 0x000000120d127210 */ /* 0x000fc60007ffe0ff */
[----:B------:R-:W-:Y:S01]  /*13f40*/  @P0 IADD3 R97, PT, PT, R97, -0x7f000001, RZ ;  /* 0x80ffffff61610810 */ /* 0x000fe20007ffe0ff */
[----:B------:R-:W-:Y:S01]  /*13f50*/  ISETP.GE.U32.AND P2, PT, R120, 0x7f000001, PT ;  /* 0x7f0000017800780c */ /* 0x000fe20003f46070 */
[----:B------:R-:W-:Y:S01]  /*13f60*/  ISETP.GE.U32.AND P0, PT, R18, 0x7f000001, PT ;  /* 0x7f0000011200780c */ /* 0x000fe20003f06070 */
[----:B------:R-:W-:Y:S01]  /*13f70*/  ISETP.GE.U32.AND P4, PT, R115, 0x7f000001, PT ;  /* 0x7f0000017300780c */ /* 0x000fe20003f86070 */
[----:B------:R-:W-:Y:S01]  /*13f80*/  @P1 IADD3 R118, PT, PT, R118, -0x7f000001, RZ ;  /* 0x80ffffff76761810 */ /* 0x000fe20007ffe0ff */
[----:B------:R-:W-:Y:S01]  /*13f90*/  ISETP.GE.U32.AND P1, PT, R93, 0x7f000001, PT ;  /* 0x7f0000015d00780c */ /* 0x000fe20003f26070 */
[----:B------:R-:W-:Y:S02]  /*13fa0*/  @P5 IADD3 R15, PT, PT, R15, -0x7f000001, RZ ;  /* 0x80ffffff0f0f5810 */ /* 0x000fe40007ffe0ff */
[----:B------:R-:W-:Y:S01]  /*13fb0*/  @P3 IADD3 R101, PT, PT, R101, -0x7f000001, RZ ;  /* 0x80ffffff65653810 */ /* 0x000fe20007ffe0ff */
[----:B------:R-:W-:Y:S01]  /*13fc0*/  ISETP.GE.U32.AND P5, PT, R113, 0x7f000001, PT ;  /* 0x7f0000017100780c */ /* 0x000fe20003fa6070 */
[----:B------:R-:W-:-:S02]  /*13fd0*/  ISETP.GE.U32.AND P6, PT, R83, 0x7f000001, PT ;  /* 0x7f0000015300780c */ /* 0x000fc40003fc6070 */
[----:B------:R-:W-:Y:S02]  /*13fe0*/  IADD3 R101, PT, PT, R101, R94, RZ ;  /* 0x0000005e65657210 */ /* 0x000fe40007ffe0ff */
[----:B------:R-:W-:Y:S02]  /*13ff0*/  @P2 IADD3 R120, PT, PT, R120, -0x7f000001, RZ ;  /* 0x80ffffff78782810 */ /* 0x000fe40007ffe0ff */
[----:B------:R-:W-:Y:S01]  /*14000*/  @P0 IADD3 R18, PT, PT, R18, -0x7f000001, RZ ;  /* 0x80ffffff12120810 */ /* 0x000fe20007ffe0ff */
[----:B------:R-:W-:Y:S01]  /*14010*/  ISETP.GE.U32.AND P2, PT, R109, 0x7f000001, PT ;  /* 0x7f0000016d00780c */ /* 0x000fe20003f46070 */
[----:B------:R-:W-:Y:S01]  /*14020*/  ISETP.GE.U32.AND P0, PT, R85, 0x7f000001, PT ;  /* 0x7f0000015500780c */ /* 0x000fe20003f06070 */
[----:B------:R-:W-:Y:S02]  /*14030*/  @P4 IADD3 R115, PT, PT, R115, -0x7f000001, RZ ;  /* 0x80ffffff73734810 */ /* 0x000fe40007ffe0ff */
[----:B------:R-:W-:Y:S01]  /*14040*/  IADD3 R118, PT, PT, R97, R118, RZ ;  /* 0x0000007661767210 */ /* 0x000fe20007ffe0ff */
[----:B------:R-:W-:Y:S01]  /*14050*/  ISETP.GE.U32.AND P4, PT, R101, 0x7f000001, PT ;  /* 0x7f0000016500780c */ /* 0x000fe20003f86070 */
[----:B------:R-:W-:Y:S01]  /*14060*/  @P1 IADD3 R93, PT, PT, R93, -0x7f000001, RZ ;  /* 0x80ffffff5d5d1810 */ /* 0x000fe20007ffe0ff */
[----:B------:R-:W-:Y:S01]  /*14070*/  ISETP.GE.U32.AND P3, PT, R111, 0x7f000001, PT ;  /* 0x7f0000016f00780c */ /* 0x000fe20003f66070 */
[----:B------:R-:W-:Y:S01]  /*14080*/  ISETP.GE.U32.AND P1, PT, R74, 0x7f000001, PT ;  /* 0x7f0000014a00780c */ /* 0x000fe20003f26070 */
[----:B------:R-:W-:-:S02]  /*14090*/  @P5 IADD3 R113, PT, PT, R113, -0x7f000001, RZ ;  /* 0x80ffffff71715810 */ /* 0x000fc40007ffe0ff */
[----:B------:R-:W-:Y:S01]  /*140a0*/  @P6 IADD3 R83, PT, PT, R83, -0x7f000001, RZ ;  /* 0x80ffffff53536810 */ /* 0x000fe20007ffe0ff */
[----:B------:R-:W-:Y:S01]  /*140b0*/  ISETP.GE.U32.AND P5, PT, R118, 0x7f000001, PT ;  /* 0x7f0000017600780c */ /* 0x000fe20003fa6070 */
[----:B------:R-:W-:Y:S01]  /*140c0*/  IMAD.WIDE.U32 R14, R92, R15, RZ ;  /* 0x0000000f5c0e7225 */ /* 0x000fe200078e00ff */
[----:B------:R-:W-:Y:S02]  /*140d0*/  @P2 IADD3 R109, PT, PT, R109, -0x7f000001, RZ ;  /* 0x80ffffff6d6d2810 */ /* 0x000fe40007ffe0ff */
[----:B------:R-:W-:Y:S01]  /*140e0*/  ISETP.GE.U32.AND P6, PT, R83, R115, PT ;  /* 0x000000735300720c */ /* 0x000fe20003fc6070 */
[----:B------:R-:W-:Y:S01]  /*140f0*/  IMAD.WIDE.U32 R96, R18, R116, RZ ;  /* 0x0000007412607225 */ /* 0x000fe200078e00ff */
[----:B------:R-:W-:Y:S02]  /*14100*/  @P0 IADD3 R85, PT, PT, R85, -0x7f000001, RZ ;  /* 0x80ffffff55550810 */ /* 0x000fe40007ffe0ff */
[----:B------:R-:W-:Y:S02]  /*14110*/  IADD3 R115, PT, PT, -R115, R83, RZ ;  /* 0x0000005373737210 */ /* 0x000fe40007ffe1ff */
[----:B------:R-:W-:Y:S01]  /*14120*/  @P4 IADD3 R101, PT, PT, R101, -0x7f000001, RZ ;  /* 0x80ffffff65654810 */ /* 0x000fe20007ffe0ff */
[----:B------:R-:W-:Y:S01]  /*14130*/  IMAD R13, R14, 0x7effffff, RZ ;  /* 0x7effffff0e0d7824 */ /* 0x000fe200078e02ff */
[----:B------:R-:W-:Y:S01]  /*14140*/  @P3 IADD3 R111, PT, PT, R111, -0x7f000001, RZ ;  /* 0x80ffffff6f6f3810 */ /* 0x000fe20007ffe0ff */
[----:B------:R-:W-:Y:S01]  /*14150*/  IMAD.WIDE.U32 R94, R120, R119, RZ ;  /* 0x00000077785e7225 */ /* 0x000fe200078e00ff */
[----:B------:R-:W-:Y:S01]  /*14160*/  @P1 IADD3 R74, PT, PT, R74, -0x7f000001, RZ ;  /* 0x80ffffff4a4a1810 */ /* 0x000fe20007ffe0ff */
[----:B------:R-:W-:-:S02]  /*14170*/  ISETP.GE.U32.AND P0, PT, R85, R109, PT ;  /* 0x0000006d5500720c */ /* 0x000fc40003f06070 */
[----:B------:R-:W-:Y:S02]  /*14180*/  IMAD R83, R96, 0x7effffff, RZ ;  /* 0x7effffff60537824 */ /* 0x000fe400078e02ff */
[----:B------:R-:W-:Y:S01]  /*14190*/  IMAD.HI.U32 R13, R13, 0x7f000001, R14 ;  /* 0x7f0000010d0d7827 */ /* 0x000fe200078e000e */
[----:B------:R-:W-:Y:S01]  /*141a0*/  @P5 IADD3 R118, PT, PT, R118, -0x7f000001, RZ ;  /* 0x80ffffff76765810 */ /* 0x000fe20007ffe0ff */
[----:B------:R-:W-:Y:S02]  /*141b0*/  ISETP.GE.U32.AND P1, PT, R74, R111, PT ;  /* 0x0000006f4a00720c */ /* 0x000fe40003f26070 */
[----:B------:R-:W-:Y:S02]  /*141c0*/  IMAD R15, R94, 0x7effffff, RZ ;  /* 0x7effffff5e0f7824 */ /* 0x000fe400078e02ff */
[----:B------:R-:W-:-:S04]  /*141d0*/  IMAD.HI.U32 R83, R83, 0x7f000001, R96 ;  /* 0x7f00000153537827 */ /* 0x000fc800078e0060 */
[----:B------:R-:W-:Y:S01]  /*141e0*/  IMAD.WIDE.U32 R96, R92, R101, RZ ;  /* 0x000000655c607225 */ /* 0x000fe200078e00ff */
[----:B------:R-:W-:Y:S01]  /*141f0*/  ISETP.GE.U32.AND P2, PT, R93, R113, PT ;  /* 0x000000715d00720c */ /* 0x000fe20003f46070 */
[----:B------:R-:W-:Y:S02]  /*14200*/  IADD3 R14, PT, PT, -R113, R93, RZ ;  /* 0x0000005d710e7210 */ /* 0x000fe40007ffe1ff */
[----:B------:R-:W-:Y:S01]  /*14210*/  IMAD.HI.U32 R94, R15, 0x7f000001, R94 ;  /* 0x7f0000010f5e7827 */ /* 0x000fe200078e005e */
[----:B------:R-:W-:Y:S02]  /*14220*/  @!P6 IADD3 R115, PT, PT, R115, 0x7f000001, RZ ;  /* 0x7f0000017373e810 */ /* 0x000fe40007ffe0ff */
[----:B------:R-:W-:Y:S01]  /*14230*/  IADD3 R109, PT, PT, -R109, R85, RZ ;  /* 0x000000556d6d7210 */ /* 0x000fe20007ffe1ff */
[----:B------:R-:W-:Y:S02]  /*14240*/  IMAD R15, R96, 0x7effffff, RZ ;  /* 0x7effffff600f7824 */ /* 0x000fe400078e02ff */
[----:B------:R-:W-:Y:S01]  /*14250*/  IMAD.WIDE.U32 R92, R118, R17, RZ ;  /* 0x00000011765c7225 */ /* 0x000fe200078e00ff */
[----:B------:R-:W-:-:S02]  /*14260*/  IADD3 R108, PT, PT, -R111, R74, RZ ;  /* 0x0000004a6f6c7210 */ /* 0x000fc40007ffe1ff */
[----:B------:R-:W-:Y:S01]  /*14270*/  @!P0 IADD3 R109, PT, PT, R109, 0x7f000001, RZ ;  /* 0x7f0000016d6d8810 */ /* 0x000fe20007ffe0ff */
[----:B------:R-:W-:-:S04]  /*14280*/  IMAD.HI.U32 R85, R15, 0x7f000001, R96 ;  /* 0x7f0000010f557827 */ /* 0x000fc800078e0060 */
[----:B------:R-:W-:Y:S02]  /*14290*/  IMAD R15, R92, 0x7effffff, RZ ;  /* 0x7effffff5c0f7824 */ /* 0x000fe400078e02ff */
[----:B--2---:R-:W-:Y:S01]  /*142a0*/  IMAD.WIDE.U32 R96, R112, R115, RZ ;  /* 0x0000007370607225 */ /* 0x004fe200078e00ff */
[----:B------:R-:W-:-:S03]  /*142b0*/  @!P1 IADD3 R108, PT, PT, R108, 0x7f000001, RZ ;  /* 0x7f0000016c6c9810 */ /* 0x000fc60007ffe0ff */
[----:B------:R-:W-:-:S04]  /*142c0*/  IMAD.HI.U32 R74, R15, 0x7f000001, R92 ;  /* 0x7f0000010f4a7827 */ /* 0x000fc800078e005c */
[----:B------:R-:W-:Y:S02]  /*142d0*/  IMAD R15, R96, 0x7effffff, RZ ;  /* 0x7effffff600f7824 */ /* 0x000fe400078e02ff */
[----:B------:R-:W-:-:S04]  /*142e0*/  IMAD.WIDE.U32 R100, R112, R109, RZ ;  /* 0x0000006d70647225 */ /* 0x000fc800078e00ff */
[----:B------:R-:W-:-:S04]  /*142f0*/  IMAD.HI.U32 R92, R15, 0x7f000001, R96 ;  /* 0x7f0000010f5c7827 */ /* 0x000fc800078e0060 */
[----:B------:R-:W-:Y:S02]  /*14300*/  IMAD R95, R100, 0x7effffff, RZ ;  /* 0x7effffff645f7824 */ /* 0x000fe400078e02ff */
[----:B------:R-:W-:-:S04]  /*14310*/  IMAD.WIDE.U32 R96, R112, R108, RZ ;  /* 0x0000006c70607225 */ /* 0x000fc800078e00ff */
[----:B------:R-:W-:-:S04]  /*14320*/  IMAD.HI.U32 R95, R95, 0x7f000001, R100 ;  /* 0x7f0000015f5f7827 */ /* 0x000fc800078e0064 */
[----:B------:R-:W-:Y:S02]  /*14330*/  IMAD R15, R96, 0x7effffff, RZ ;  /* 0x7effffff600f7824 */ /* 0x000fe400078e02ff */
[----:B---3--:R-:W-:-:S04]  /*14340*/  IMAD.WIDE.U32 R100, R107, R109, RZ ;  /* 0x0000006d6b647225 */ /* 0x008fc800078e00ff */
[----:B------:R-:W-:-:S04]  /*14350*/  IMAD.HI.U32 R96, R15, 0x7f000001, R96 ;  /* 0x7f0000010f607827 */ /* 0x000fc800078e0060 */
[----:B------:R-:W-:-:S04]  /*14360*/  IMAD R97, R100, 0x7effffff, RZ ;  /* 0x7effffff64617824 */ /* 0x000fc800078e02ff */
[----:B------:R-:W-:-:S04]  /*14370*/  IMAD.HI.U32 R97, R97, 0x7f000001, R100 ;  /* 0x7f00000161617827 */ /* 0x000fc800078e0064 */
[----:B------:R-:W-:-:S04]  /*14380*/  IMAD.WIDE.U32 R100, R107, R108, RZ ;  /* 0x0000006c6b647225 */ /* 0x000fc800078e00ff */
[----:B------:R-:W-:Y:S01]  /*14390*/  IMAD R15, R100, 0x7effffff, RZ ;  /* 0x7effffff640f7824 */ /* 0x000fe200078e02ff */
[----:B------:R-:W-:-:S03]  /*143a0*/  @!P2 IADD3 R14, PT, PT, R14, 0x7f000001, RZ ;  /* 0x7f0000010e0ea810 */ /* 0x000fc60007ffe0ff */
[----:B------:R-:W-:-:S05]  /*143b0*/  IMAD.HI.U32 R111, R15, 0x7f000001, R100 ;  /* 0x7f0000010f6f7827 */ /* 0x000fca00078e0064 */
[----:B------:R-:W-:Y:S01]  /*143c0*/  ISETP.GE.U32.AND P0, PT, R111, 0x7f000001, PT ;  /* 0x7f0000016f00780c */ /* 0x000fe20003f06070 */
[----:B------:R-:W-:-:S04]  /*143d0*/  IMAD.WIDE.U32 R104, R112, R14, RZ ;  /* 0x0000000e70687225 */ /* 0x000fc800078e00ff */
[----:B------:R-:W-:Y:S02]  /*143e0*/  IMAD R93, R104, 0x7effffff, RZ ;  /* 0x7effffff685d7824 */ /* 0x000fe400078e02ff */
[----:B------:R-:W-:-:S04]  /*143f0*/  IMAD.WIDE.U32 R100, R107, R115, RZ ;  /* 0x000000736b647225 */ /* 0x000fc800078e00ff */
[----:B------:R-:W-:-:S04]  /*14400*/  IMAD.HI.U32 R93, R93, 0x7f000001, R104 ;  /* 0x7f0000015d5d7827 */ /* 0x000fc800078e0068 */
[----:B------:R-:W-:Y:S02]  /*14410*/  IMAD R15, R100, 0x7effffff, RZ ;  /* 0x7effffff640f7824 */ /* 0x000fe400078e02ff */
[----:B------:R-:W-:Y:S01]  /*14420*/  IMAD.WIDE.U32 R104, R107, R14, RZ ;  /* 0x0000000e6b687225 */ /* 0x000fe200078e00ff */
[----:B------:R-:W-:-:S03]  /*14430*/  @P0 IADD3 R111, PT, PT, R111, -0x7f000001, RZ ;  /* 0x80ffffff6f6f0810 */ /* 0x000fc60007ffe0ff */
[----:B------:R-:W-:-:S04]  /*14440*/  IMAD.HI.U32 R100, R15, 0x7f000001, R100 ;  /* 0x7f0000010f647827 */ /* 0x000fc800078e0064 */
[----:B------:R-:W-:Y:S02]  /*14450*/  IMAD R15, R104, 0x7effffff, RZ ;  /* 0x7effffff680f7824 */ /* 0x000fe400078e02ff */
[----:B------:R-:W-:-:S04]  /*14460*/  IMAD.WIDE.U32 R112, R111, 0x5fffffa, RZ ;  /* 0x05fffffa6f707825 */ /* 0x000fc800078e00ff */
[----:B------:R-:W-:-:S04]  /*14470*/  IMAD.HI.U32 R105, R15, 0x7f000001, R104 ;  /* 0x7f0000010f697827 */ /* 0x000fc800078e0068 */
[----:B------:R-:W-:-:S04]  /*14480*/  IMAD R15, R111, 0x6, RZ ;  /* 0x000000066f0f7824 */ /* 0x000fc800078e02ff */
[----:B------:R-:W-:-:S04]  /*14490*/  IMAD.HI.U32 R104, R15, 0x7f000001, R112 ;  /* 0x7f0000010f687827 */ /* 0x000fc800078e0070 */
[----:B----4-:R-:W-:-:S04]  /*144a0*/  IMAD.WIDE.U32 R112, R103, R14, RZ ;  /* 0x0000000e67707225 */ /* 0x010fc800078e00ff */
[----:B------:R-:W-:-:S04]  /*144b0*/  IMAD R15, R112, 0x7effffff, RZ ;  /* 0x7effffff700f7824 */ /* 0x000fc800078e02ff */
[----:B------:R-:W-:-:S04]  /*144c0*/  IMAD.HI.U32 R15, R15, 0x7f000001, R112 ;  /* 0x7f0000010f0f7827 */ /* 0x000fc800078e0070 */
[----:B------:R-:W-:-:S04]  /*144d0*/  IMAD.WIDE.U32 R112, R103, R109, RZ ;  /* 0x0000006d67707225 */ /* 0x000fc800078e00ff */
[----:B------:R-:W-:Y:S01]  /*144e0*/  IMAD R101, R112, 0x7effffff, RZ ;  /* 0x7effffff70657824 */ /* 0x000fe200078e02ff */
[----:B------:R-:W-:-:S03]  /*144f0*/  ISETP.GE.U32.AND P0, PT, R15, 0x7f000001, PT ;  /* 0x7f0000010f00780c */ /* 0x000fc60003f06070 */
[----:B------:R-:W-:-:S04]  /*14500*/  IMAD.HI.U32 R101, R101, 0x7f000001, R112 ;  /* 0x7f00000165657827 */ /* 0x000fc800078e0070 */
[----:B------:R-:W-:-:S04]  /*14510*/  IMAD.WIDE.U32 R112, R103, R108, RZ ;  /* 0x0000006c67707225 */ /* 0x000fc800078e00ff */
[----:B------:R-:W-:-:S04]  /*14520*/  IMAD R107, R112, 0x7effffff, RZ ;  /* 0x7effffff706b7824 */ /* 0x000fc800078e02ff */
[----:B------:R-:W-:Y:S01]  /*14530*/  IMAD.HI.U32 R107, R107, 0x7f000001, R112 ;  /* 0x7f0000016b6b7827 */ /* 0x000fe200078e0070 */
[----:B------:R-:W-:Y:S01]  /*14540*/  @P0 IADD3 R15, PT, PT, R15, -0x7f000001, RZ ;  /* 0x80ffffff0f0f0810 */ /* 0x000fe20007ffe0ff */
[----:B------:R-:W-:-:S03]  /*14550*/  ISETP.GE.U32.AND P0, PT, R76, 0x7f000001, PT ;  /* 0x7f0000014c00780c */ /* 0x000fc60003f06070 */
[----:B------:R-:W-:Y:S01]  /*14560*/  ISETP.GE.U32.AND P1, PT, R107, 0x7f000001, PT ;  /* 0x7f0000016b00780c */ /* 0x000fe20003f26070 */
[----:B------:R-:W-:-:S09]  /*14570*/  ISETP.GE.U32.AND P2, PT, R65, 0x7f000001, PT ;  /* 0x7f0000014100780c */ /* 0x000fd20003f46070 */
[----:B------:R-:W-:-:S03]  /*14580*/  @P0 IADD3 R76, PT, PT, R76, -0x7f000001, RZ ;  /* 0x80ffffff4c4c0810 */ /* 0x000fc60007ffe0ff */
[----:B------:R-:W-:Y:S01]  /*14590*/  @P1 IADD3 R107, PT, PT, R107, -0x7f000001, RZ ;  /* 0x80ffffff6b6b1810 */ /* 0x000fe20007ffe0ff */
[----:B------:R-:W-:Y:S01]  /*145a0*/  ISETP.GE.U32.AND P1, PT, R84, 0x7f000001, PT ;  /* 0x7f0000015400780c */ /* 0x000fe20003f26070 */
[----:B------:R-:W-:Y:S01]  /*145b0*/  ISETP.GE.U32.AND P0, PT, R76, 0x7f000001, PT ;  /* 0x7f0000014c00780c */ /* 0x000fe20003f06070 */
[----:B0-----:R-:W-:Y:S01]  /*145c0*/  IMAD.WIDE.U32 R122, R15, 0x5fffffa, RZ ;  /* 0x05fffffa0f7a7825 */ /* 0x001fe200078e00ff */
[----:B------:R-:W-:-:S03]  /*145d0*/  @P2 IADD3 R65, PT, PT, R65, -0x7f000001, RZ ;  /* 0x80ffffff41412810 */ /* 0x000fc60007ffe0ff */
[----:B------:R-:W-:Y:S02]  /*145e0*/  IMAD R15, R15, 0x6, RZ ;  /* 0x000000060f0f7824 */ /* 0x000fe400078e02ff */
[----:B------:R-:W-:-:S05]  /*145f0*/  IMAD.WIDE.U32 R112, R103, R115, RZ ;  /* 0x0000007367707225 */ /* 0x000fca00078e00ff */
[----:B------:R-:W-:Y:S01]  /*14600*/  @P1 IADD3 R84, PT, PT, R84, -0x7f000001, RZ ;  /* 0x80ffffff54541810 */ /* 0x000fe20007ffe0ff */
[----:B------:R-:W-:Y:S01]  /*14610*/  ISETP.GE.U32.AND P1, PT, R20, 0x7f000001, PT ;  /* 0x7f0000011400780c */ /* 0x000fe20003f26070 */
[----:B------:R-:W-:Y:S01]  /*14620*/  @P0 IADD3 R76, PT, PT, R76, -0x7f000001, RZ ;  /* 0x80ffffff4c4c0810 */ /* 0x000fe20007ffe0ff */
[----:B------:R-:W-:Y:S01]  /*14630*/  ISETP.GE.U32.AND P0, PT, R65, 0x7f000001, PT ;  /* 0x7f0000014100780c */ /* 0x000fe20003f06070 */
[----:B------:R-:W-:-:S04]  /*14640*/  IMAD.HI.U32 R111, R15, 0x7f000001, R122 ;  /* 0x7f0000010f6f7827 */ /* 0x000fc800078e007a */
[----:B------:R-:W-:-:S04]  /*14650*/  IMAD.WIDE.U32 R122, R107, 0x5fffffa, RZ ;  /* 0x05fffffa6b7a7825 */ /* 0x000fc800078e00ff */
[----:B------:R-:W-:Y:S02]  /*14660*/  IMAD R103, R112, 0x7effffff, RZ ;  /* 0x7effffff70677824 */ /* 0x000fe400078e02ff */
[----:B------:R-:W-:Y:S02]  /*14670*/  IMAD R107, R107, 0x6, RZ ;  /* 0x000000066b6b7824 */ /* 0x000fe400078e02ff */
[----:B------:R-:W-:Y:S01]  /*14680*/  IMAD.WIDE.U32 R14, R64, R14, RZ ;  /* 0x0000000e400e7225 */ /* 0x000fe200078e00ff */
[----:B------:R-:W-:Y:S02]  /*14690*/  IADD3 R84, PT, PT, R76, R84, RZ ;  /* 0x000000544c547210 */ /* 0x000fe40007ffe0ff */
[----:B------:R-:W-:Y:S01]  /*146a0*/  @P1 IADD3 R20, PT, PT, R20, -0x7f000001, RZ ;  /* 0x80ffffff14141810 */ /* 0x000fe20007ffe0ff */
[----:B------:R-:W-:Y:S01]  /*146b0*/  IMAD.HI.U32 R113, R103, 0x7f000001, R112 ;  /* 0x7f00000167717827 */ /* 0x000fe200078e0070 */
[----:B------:R-:W-:Y:S01]  /*146c0*/  ISETP.GE.U32.AND P1, PT, R81, 0x7f000001, PT ;  /* 0x7f0000015100780c */ /* 0x000fe20003f26070 */
[----:B------:R-:W-:-:S02]  /*146d0*/  ISETP.GE.U32.AND P2, PT, R99, 0x7f000001, PT ;  /* 0x7f0000016300780c */ /* 0x000fc40003f46070 */
[----:B------:R-:W-:-:S04]  /*146e0*/  IMAD.HI.U32 R112, R107, 0x7f000001, R122 ;  /* 0x7f0000016b707827 */ /* 0x000fc800078e007a */
[----:B------:R-:W-:Y:S01]  /*146f0*/  IMAD R107, R14, 0x7effffff, RZ ;  /* 0x7effffff0e6b7824 */ /* 0x000fe200078e02ff */
[----:B------:R-:W-:Y:S01]  /*14700*/  @P0 IADD3 R65, PT, PT, R65, -0x7f000001, RZ ;  /* 0x80ffffff41410810 */ /* 0x000fe20007ffe0ff */
[----:B------:R-:W-:Y:S02]  /*14710*/  ISETP.GE.U32.AND P0, PT, R84, 0x7f000001, PT ;  /* 0x7f0000015400780c */ /* 0x000fe40003f06070 */
[----:B------:R-:W-:-:S04]  /*14720*/  IMAD.HI.U32 R107, R107, 0x7f000001, R14 ;  /* 0x7f0000016b6b7827 */ /* 0x000fc800078e000e */
[----:B------:R-:W-:-:S04]  /*14730*/  IMAD.WIDE.U32 R14, R64, R108, RZ ;  /* 0x0000006c400e7225 */ /* 0x000fc800078e00ff */
[----:B------:R-:W-:-:S04]  /*14740*/  IMAD.WIDE.U32 R122, R64, R115, RZ ;  /* 0x00000073407a7225 */ /* 0x000fc800078e00ff */
[----:B------:R-:W-:Y:S01]  /*14750*/  IMAD R115, R14, 0x7effffff, RZ ;  /* 0x7effffff0e737824 */ /* 0x000fe200078e02ff */
[----:B------:R-:W-:Y:S02]  /*14760*/  @P1 IADD3 R81, PT, PT, R81, -0x7f000001, RZ ;  /* 0x80ffffff51511810 */ /* 0x000fe40007ffe0ff */
[----:B------:R-:W-:Y:S01]  /*14770*/  @P2 IADD3 R99, PT, PT, R99, -0x7f000001, RZ ;  /* 0x80ffffff63632810 */ /* 0x000fe20007ffe0ff */
[----:B------:R-:W-:Y:S01]  /*14780*/  IMAD.HI.U32 R108, R115, 0x7f000001, R14 ;  /* 0x7f000001736c7827 */ /* 0x000fe200078e000e */
[----:B------:R-:W-:-:S03]  /*14790*/  ISETP.GE.U32.AND P1, PT, R19, 0x7f000001, PT ;  /* 0x7f0000011300780c */ /* 0x000fc60003f26070 */
[----:B------:R-:W-:Y:S01]  /*147a0*/  IMAD.WIDE.U32 R14, R17, UR8, RZ ;  /* 0x00000008110e7c25 */ /* 0x000fe2000f8e00ff */
[----:B------:R-:W-:Y:S01]  /*147b0*/  @P0 IADD3 R84, PT, PT, R84, -0x7f000001, RZ ;  /* 0x80ffffff54540810 */ /* 0x000fe20007ffe0ff */
[----:B------:R-:W-:Y:S02]  /*147c0*/  ISETP.GE.U32.AND P0, PT, R99, 0x7f000001, PT ;  /* 0x7f0000016300780c */ /* 0x000fe40003f06070 */
[----:B------:R-:W-:Y:S02]  /*147d0*/  IMAD R115, R14, 0x7effffff, RZ ;  /* 0x7effffff0e737824 */ /* 0x000fe400078e02ff */
[----:B------:R-:W-:Y:S02]  /*147e0*/  IMAD R103, R122, 0x7effffff, RZ ;  /* 0x7effffff7a677824 */ /* 0x000fe400078e02ff */
[----:B------:R-:W-:-:S04]  /*147f0*/  IMAD.HI.U32 R115, R115, 0x7f000001, R14 ;  /* 0x7f00000173737827 */ /* 0x000fc800078e000e */
[----:B------:R-:W-:Y:S01]  /*14800*/  IMAD.WIDE.U32 R14, R16, UR8, RZ ;  /* 0x00000008100e7c25 */ /* 0x000fe2000f8e00ff */
[----:B------:R-:W-:Y:S01]  /*14810*/  @P1 IADD3 R19, PT, PT, R19, -0x7f000001, RZ ;  /* 0x80ffffff13131810 */ /* 0x000fe20007ffe0ff */
[----:B------:R-:W-:Y:S02]  /*14820*/  ISETP.GE.U32.AND P1, PT, R71, 0x7f000001, PT ;  /* 0x7f0000014700780c */ /* 0x000fe40003f26070 */
[----:B------:R-:W-:Y:S01]  /*14830*/  IMAD.HI.U32 R103, R103, 0x7f000001, R122 ;  /* 0x7f00000167677827 */ /* 0x000fe200078e007a */
[----:B------:R-:W-:Y:S01]  /*14840*/  IADD3 R122, PT, PT, R84, R81, RZ ;  /* 0x00000051547a7210 */ /* 0x000fe20007ffe0ff */
[----:B------:R-:W-:Y:S02]  /*14850*/  ISETP.GE.U32.AND P2, PT, R98, 0x7f000001, PT ;  /* 0x7f0000016200780c */ /* 0x000fe40003f46070 */
[----:B------:R-:W-:Y:S01]  /*14860*/  IMAD R121, R14, 0x7effffff, RZ ;  /* 0x7effffff0e797824 */ /* 0x000fe200078e02ff */
[----:B------:R-:W-:Y:S01]  /*14870*/  @P0 IADD3 R99, PT, PT, R99, -0x7f000001, RZ ;  /* 0x80ffffff63630810 */ /* 0x000fe20007ffe0ff */
[----:B------:R-:W-:-:S02]  /*14880*/  ISETP.GE.U32.AND P0, PT, R122, 0x7f000001, PT ;  /* 0x7f0000017a00780c */ /* 0x000fc40003f06070 */
[----:B------:R-:W-:-:S04]  /*14890*/  IMAD.HI.U32 R121, R121, 0x7f000001, R14 ;  /* 0x7f00000179797827 */ /* 0x000fc800078e000e */
[----:B------:R-:W-:-:S04]  /*148a0*/  IMAD.WIDE.U32 R14, R17, UR9, RZ ;  /* 0x00000009110e7c25 */ /* 0x000fc8000f8e00ff */
[----:B------:R-:W-:Y:S01]  /*148b0*/  IMAD R123, R14, 0x7effffff, RZ ;  /* 0x7effffff0e7b7824 */ /* 0x000fe200078e02ff */
[----:B------:R-:W-:Y:S02]  /*148c0*/  @P1 IADD3 R71, PT, PT, R71, -0x7f000001, RZ ;  /* 0x80ffffff47471810 */ /* 0x000fe40007ffe0ff */
[----:B------:R-:W-:Y:S01]  /*148d0*/  @P2 IADD3 R98, PT, PT, R98, -0x7f000001, RZ ;  /* 0x80ffffff62622810 */ /* 0x000fe20007ffe0ff */
[----:B------:R-:W-:Y:S01]  /*148e0*/  IMAD.HI.U32 R76, R123, 0x7f000001, R14 ;  /* 0x7f0000017b4c7827 */ /* 0x000fe200078e000e */
[----:B------:R-:W-:-:S03]  /*148f0*/  ISETP.GE.U32.AND P1, PT, R117, 0x7f000001, PT ;  /* 0x7f0000017500780c */ /* 0x000fc60003f26070 */
[----:B------:R-:W-:Y:S01]  /*14900*/  IMAD.WIDE.U32 R14, R120, R16, RZ ;  /* 0x00000010780e7225 */ /* 0x000fe200078e00ff */
[----:B------:R-:W-:Y:S02]  /*14910*/  IADD3 R20, PT, PT, R65, R20, RZ ;  /* 0x0000001441147210 */ /* 0x000fe40007ffe0ff */
[----:B------:R-:W-:Y:S01]  /*14920*/  @P0 IADD3 R122, PT, PT, R122, -0x7f000001, RZ ;  /* 0x80ffffff7a7a0810 */ /* 0x000fe20007ffe0ff */
[----:B------:R-:W-:Y:S01]  /*14930*/  IMAD R65, R14, 0x7effffff, RZ ;  /* 0x7effffff0e417824 */ /* 0x000fe200078e02ff */
[----:B------:R-:W-:-:S03]  /*14940*/  ISETP.GE.U32.AND P0, PT, R98, 0x7f000001, PT ;  /* 0x7f0000016200780c */ /* 0x000fc60003f06070 */
[----:B------:R-:W-:-:S04]  /*14950*/  IMAD.HI.U32 R65, R65, 0x7f000001, R14 ;  /* 0x7f00000141417827 */ /* 0x000fc800078e000e */
[----:B------:R-:W-:Y:S01]  /*14960*/  IMAD.WIDE.U32 R14, R120, R116, RZ ;  /* 0x00000074780e7225 */ /* 0x000fe200078e00ff */
[----:B------:R-:W-:Y:S02]  /*14970*/  IADD3 R71, PT, PT, R122, R71, RZ ;  /* 0x000000477a477210 */ /* 0x000fe40007ffe0ff */
[----:B------:R-:W-:Y:S01]  /*14980*/  @P1 IADD3 R117, PT, PT, R117, -0x7f000001, RZ ;  /* 0x80ffffff75751810 */ /* 0x000fe20007ffe0ff */
[----:B------:R-:W-:Y:S01]  /*14990*/  IMAD R81, R14, 0x7effffff, RZ ;  /* 0x7effffff0e517824 */ /* 0x000fe200078e02ff */
[----:B------:R-:W-:Y:S01]  /*149a0*/  ISETP.GE.U32.AND P1, PT, R110, 0x7f000001, PT ;  /* 0x7f0000016e00780c */ /* 0x000fe20003f26070 */
[----:B------:R-:W-:Y:S02]  /*149b0*/  @P0 IADD3 R98, PT, PT, R98, -0x7f000001, RZ ;  /* 0x80ffffff62620810 */ /* 0x000fe40007ffe0ff */
[----:B------:R-:W-:Y:S01]  /*149c0*/  IADD3 R19, PT, PT, R99, R19, RZ ;  /* 0x0000001363137210 */ /* 0x000fe20007ffe0ff */
[----:B------:R-:W-:Y:S01]  /*149d0*/  IMAD.HI.U32 R81, R81, 0x7f000001, R14 ;  /* 0x7f00000151517827 */ /* 0x000fe200078e000e */
[----:B------:R-:W-:Y:S01]  /*149e0*/  ISETP.GE.U32.AND P0, PT, R71, 0x7f000001, PT ;  /* 0x7f0000014700780c */ /* 0x000fe20003f06070 */
[----:B------:R-:W-:Y:S01]  /*149f0*/  ISETP.GE.U32.AND P3, PT, R89, 0x7f000001, PT ;  /* 0x7f0000015900780c */ /* 0x000fe20003f66070 */
[----:B------:R-:W-:Y:S01]  /*14a00*/  ISETP.GE.U32.AND P2, PT, R87, 0x7f000001, PT ;  /* 0x7f0000015700780c */ /* 0x000fe20003f46070 */
[----:B------:R-:W-:Y:S01]  /*14a10*/  IMAD.WIDE.U32 R14, R18, R17, RZ ;  /* 0x00000011120e7225 */ /* 0x000fe200078e00ff */
[----:B------:R-:W2:Y:S03]  /*14a20*/  LDL R122, [R1+0x110] ;  /* 0x00011000017a7983 */ /* 0x000ea60000100800 */
[----:B------:R-:W-:-:S04]  /*14a30*/  IMAD R99, R14, 0x7effffff, RZ ;  /* 0x7effffff0e637824 */ /* 0x000fc800078e02ff */
[----:B------:R-:W-:Y:S01]  /*14a40*/  IMAD.HI.U32 R84, R99, 0x7f000001, R14 ;  /* 0x7f00000163547827 */ /* 0x000fe200078e000e */
[----:B------:R-:W-:-:S03]  /*14a50*/  @P1 IADD3 R110, PT, PT, R110, -0x7f000001, RZ ;  /* 0x80ffffff6e6e1810 */ /* 0x000fc60007ffe0ff */
[----:B------:R-:W-:Y:S01]  /*14a60*/  IMAD.WIDE.U32 R14, R18, R16, RZ ;  /* 0x00000010120e7225 */ /* 0x000fe200078e00ff */
[----:B------:R-:W-:-:S03]  /*14a70*/  @P0 IADD3 R71, PT, PT, R71, -0x7f000001, RZ ;  /* 0x80ffffff47470810 */ /* 0x000fc60007ffe0ff */
[----:B------:R-:W-:Y:S01]  /*14a80*/  IMAD R99, R14, 0x7effffff, RZ ;  /* 0x7effffff0e637824 */ /* 0x000fe200078e02ff */
[----:B------:R-:W-:Y:S01]  /*14a90*/  ISETP.GE.U32.AND P0, PT, R110, 0x7f000001, PT ;  /* 0x7f0000016e00780c */ /* 0x000fe20003f06070 */
[----:B------:R-:W-:Y:S02]  /*14aa0*/  ISETP.GE.U32.AND P1, PT, R114, 0x7f000001, PT ;  /* 0x7f0000017200780c */ /* 0x000fe40003f26070 */
[----:B------:R-:W-:Y:S01]  /*14ab0*/  IMAD.HI.U32 R99, R99, 0x7f000001, R14 ;  /* 0x7f00000163637827 */ /* 0x000fe200078e000e */
[----:B------:R-:W-:-:S03]  /*14ac0*/  IADD3 R98, PT, PT, R98, R117, RZ ;  /* 0x0000007562627210 */ /* 0x000fc60007ffe0ff */
[----:B------:R-:W-:-:S04]  /*14ad0*/  IMAD.WIDE.U32 R14, R120, R17, RZ ;  /* 0x00000011780e7225 */ /* 0x000fc800078e00ff */
[----:B------:R-:W-:-:S04]  /*14ae0*/  IMAD R117, R14, 0x7effffff, RZ ;  /* 0x7effffff0e757824 */ /* 0x000fc800078e02ff */
[----:B------:R-:W-:Y:S01]  /*14af0*/  IMAD.HI.U32 R117, R117, 0x7f000001, R14 ;  /* 0x7f00000175757827 */ /* 0x000fe200078e000e */
[----:B------:R-:W-:Y:S02]  /*14b00*/  @P0 IADD3 R110, PT, PT, R110, -0x7f000001, RZ ;  /* 0x80ffffff6e6e0810 */ /* 0x000fe40007ffe0ff */
[----:B------:R-:W-:Y:S01]  /*14b10*/  @P1 IADD3 R114, PT, PT, R114, -0x7f000001, RZ ;  /* 0x80ffffff72721810 */ /* 0x000fe20007ffe0ff */
[----:B------:R-:W-:Y:S01]  /*14b20*/  IMAD.WIDE.U32 R14, R71, R17, RZ ;  /* 0x00000011470e7225 */ /* 0x000fe200078e00ff */
[----:B------:R-:W-:Y:S01]  /*14b30*/  ISETP.GE.U32.AND P1, PT, R115, 0x7f000001, PT ;  /* 0x7f0000017300780c */ /* 0x000fe20003f26070 */
[----:B------:R-:W-:Y:S02]  /*14b40*/  ISETP.GE.U32.AND P0, PT, R19, 0x7f000001, PT ;  /* 0x7f0000011300780c */ /* 0x000fe40003f06070 */
        /* <DEDUP_REMOVED lines=13> */
[----:B------:R-:W-:-:S12]  /*14c20*/  ISETP.GE.U32.AND P1, PT, R121, 0x7f000001, PT ;  /* 0x7f0000017900780c */ /* 0x000fd80003f26070 */
[----:B------:R-:W-:-:S05]  /*14c30*/  @P0 IADD3 R115, PT, PT, R115, -0x7f000001, RZ ;  /* 0x80ffffff73730810 */ /* 0x000fca0007ffe0ff */
[----:B------:R-:W-:-:S04]  /*14c40*/  IMAD.WIDE.U32 R14, R115, 0x5fffffa, RZ ;  /* 0x05fffffa730e7825 */ /* 0x000fc800078e00ff */
[----:B------:R-:W-:Y:S01]  /*14c50*/  IMAD R123, R115, 0x6, RZ ;  /* 0x00000006737b7824 */ /* 0x000fe200078e02ff */
[----:B------:R-:W-:-:S03]  /*14c60*/  ISETP.GE.U32.AND P0, PT, R98, 0x7f000001, PT ;  /* 0x7f0000016200780c */ /* 0x000fc60003f06070 */
[----:B------:R-:W-:-:S04]  /*14c70*/  IMAD.HI.U32 R123, R123, 0x7f000001, R14 ;  /* 0x7f0000017b7b7827 */ /* 0x000fc800078e000e */
[----:B------:R-:W-:-:S04]  /*14c80*/  IMAD.WIDE.U32 R14, R116, UR9, RZ ;  /* 0x00000009740e7c25 */ /* 0x000fc8000f8e00ff */
[----:B------:R-:W-:Y:S01]  /*14c90*/  IMAD R115, R14, 0x7effffff, RZ ;  /* 0x7effffff0e737824 */ /* 0x000fe200078e02ff */
[----:B------:R-:W-:-:S03]  /*14ca0*/  @P1 IADD3 R121, PT, PT, R121, -0x7f000001, RZ ;  /* 0x80ffffff79791810 */ /* 0x000fc60007ffe0ff */
[----:B------:R-:W-:Y:S01]  /*14cb0*/  IMAD.HI.U32 R115, R115, 0x7f000001, R14 ;  /* 0x7f00000173737827 */ /* 0x000fe200078e000e */
[----:B------:R-:W-:Y:S01]  /*14cc0*/  @P0 IADD3 R98, PT, PT, R98, -0x7f000001, RZ ;  /* 0x80ffffff62620810 */ /* 0x000fe20007ffe0ff */
[----:B------:R-:W-:-:S03]  /*14cd0*/  ISETP.GE.U32.AND P1, PT, R123, 0x7f000001, PT ;  /* 0x7f0000017b00780c */ /* 0x000fc60003f26070 */
[----:B------:R-:W-:-:S10]  /*14ce0*/  ISETP.GE.U32.AND P0, PT, R115, 0x7f000001, PT ;  /* 0x7f0000017300780c */ /* 0x000fd40003f06070 */
[----:B------:R-:W-:Y:S01]  /*14cf0*/  @P1 IADD3 R123, PT, PT, R123, -0x7f000001, RZ ;  /* 0x80ffffff7b7b1810 */ /* 0x000fe20007ffe0ff */
[----:B------:R-:W-:Y:S02]  /*14d00*/  ISETP.GE.U32.AND P1, PT, R106, 0x7f000001, PT ;  /* 0x7f0000016a00780c */ /* 0x000fe40003f26070 */
[----:B------:R-:W-:Y:S01]  /*14d10*/  @P0 IADD3 R115, PT, PT, R115, -0x7f000001, RZ ;  /* 0x80ffffff73730810 */ /* 0x000fe20007ffe0ff */
[----:B------:R-:W-:-:S04]  /*14d20*/  ISETP.GE.U32.AND P0, PT, R20, 0x7f000001, PT ;  /* 0x7f0000011400780c */ /* 0x000fc80003f06070 */
[----:B------:R-:W-:-:S06]  /*14d30*/  IMAD.WIDE.U32 R14, R115, 0x5fffffa, RZ ;  /* 0x05fffffa730e7825 */ /* 0x000fcc00078e00ff */
[----:B------:R-:W-:Y:S01]  /*14d40*/  @P1 IADD3 R106, PT, PT, R106, -0x7f000001, RZ ;  /* 0x80ffffff6a6a1810 */ /* 0x000fe20007ffe0ff */
[----:B------:R-:W-:Y:S02]  /*14d50*/  ISETP.GE.U32.AND P1, PT, R76, 0x7f000001, PT ;  /* 0x7f0000014c00780c */ /* 0x000fe40003f26070 */
[----:B------:R-:W-:Y:S01]  /*14d60*/  @P0 IADD3 R20, PT, PT, R20, -0x7f000001, RZ ;  /* 0x80ffffff14140810 */ /* 0x000fe20007ffe0ff */
[----:B------:R-:W-:Y:S01]  /*14d70*/  ISETP.GE.U32.AND P0, PT, R110, 0x7f000001, PT ;  /* 0x7f0000016e00780c */ /* 0x000fe20003f06070 */
[----:B------:R-:W-:Y:S01]  /*14d80*/  IMAD R115, R115, 0x6, RZ ;  /* 0x0000000673737824 */ /* 0x000fe200078e02ff */
[----:B------:R-:W-:-:S03]  /*14d90*/  IADD3 R98, PT, PT, R98, R121, RZ ;  /* 0x0000007962627210 */ /* 0x000fc60007ffe0ff */
[----:B------:R-:W-:-:S05]  /*14da0*/  IMAD.HI.U32 R115, R115, 0x7f000001, R14 ;  /* 0x7f00000173737827 */ /* 0x000fca00078e000e */
[----:B------:R-:W-:Y:S01]  /*14db0*/  @P1 IADD3 R76, PT, PT, R76, -0x7f000001, RZ ;  /* 0x80ffffff4c4c1810 */ /* 0x000fe20007ffe0ff */
[----:B------:R-:W-:Y:S02]  /*14dc0*/  ISETP.GE.U32.AND P1, PT, R115, 0x7f000001, PT ;  /* 0x7f0000017300780c */ /* 0x000fe40003f26070 */
[----:B------:R-:W-:Y:S01]  /*14dd0*/  @P0 IADD3 R110, PT, PT, R110, -0x7f000001, RZ ;  /* 0x80ffffff6e6e0810 */ /* 0x000fe20007ffe0ff */
[----:B------:R-:W-:Y:S01]  /*14de0*/  ISETP.GE.U32.AND P0, PT, R98, 0x7f000001, PT ;  /* 0x7f0000016200780c */ /* 0x000fe20003f06070 */
[----:B------:R-:W-:Y:S01]  /*14df0*/  IMAD.WIDE.U32 R14, R18, R119, RZ ;  /* 0x00000077120e7225 */ /* 0x000fe200078e00ff */
[----:B------:R-:W-:Y:S02]  /*14e00*/  IADD3 R121, PT, PT, R20, R123, RZ ;  /* 0x0000007b14797210 */ /* 0x000fe40007ffe0ff */
[----:B------:R-:W-:Y:S01]  /*14e10*/  @P3 IADD3 R89, PT, PT, R89, -0x7f000001, RZ ;  /* 0x80ffffff59593810 */ /* 0x000fe20007ffe0ff */
[----:B------:R-:W-:Y:S01]  /*14e20*/  IMAD R123, R14, 0x7effffff, RZ ;  /* 0x7effffff0e7b7824 */ /* 0x000fe200078e02ff */
[----:B------:R-:W-:-:S03]  /*14e30*/  IADD3 R110, PT, PT, R110, R106, RZ ;  /* 0x0000006a6e6e7210 */ /* 0x000fc60007ffe0ff */
[----:B------:R-:W-:Y:S01]  /*14e40*/  IMAD.HI.U32 R20, R123, 0x7f000001, R14 ;  /* 0x7f0000017b147827 */ /* 0x000fe200078e000e */
[----:B------:R-:W-:Y:S01]  /*14e50*/  @P1 IADD3 R115, PT, PT, R115, -0x7f000001, RZ ;  /* 0x80ffffff73731810 */ /* 0x000fe20007ffe0ff */
[----:B------:R-:W-:Y:S02]  /*14e60*/  ISETP.GE.U32.AND P1, PT, R57, 0x7f000001, PT ;  /* 0x7f0000013900780c */ /* 0x000fe40003f26070 */
[----:B------:R-:W-:Y:S01]  /*14e70*/  IMAD.WIDE.U32 R14, R71, R116, RZ ;  /* 0x00000074470e7225 */ /* 0x000fe200078e00ff */
[----:B------:R-:W-:Y:S01]  /*14e80*/  @P0 IADD3 R98, PT, PT, R98, -0x7f000001, RZ ;  /* 0x80ffffff62620810 */ /* 0x000fe20007ffe0ff */
[----:B------:R-:W-:Y:S01]  /*14e90*/  ISETP.GE.U32.AND P3, PT, R89, 0x7f000001, PT ;  /* 0x7f0000015900780c */ /* 0x000fe20003f66070 */
[----:B------:R-:W-:Y:S01]  /*14ea0*/  ISETP.GE.U32.AND P0, PT, R102, 0x7f000001, PT ;  /* 0x7f0000016600780c */ /* 0x000fe20003f06070 */
[----:B------:R-:W-:Y:S01]  /*14eb0*/  ISETP.GE.U32.AND P5, PT, R110, 0x7f000001, PT ;  /* 0x7f0000016e00780c */ /* 0x000fe20003fa6070 */
[----:B------:R-:W-:Y:S01]  /*14ec0*/  IMAD R123, R14, 0x7effffff, RZ ;  /* 0x7effffff0e7b7824 */ /* 0x000fe200078e02ff */
[----:B------:R-:W-:-:S03]  /*14ed0*/  ISETP.GE.U32.AND P4, PT, R121, 0x7f000001, PT ;  /* 0x7f0000017900780c */ /* 0x000fc60003f86070 */
[----:B------:R-:W-:-:S04]  /*14ee0*/  IMAD.HI.U32 R106, R123, 0x7f000001, R14 ;  /* 0x7f0000017b6a7827 */ /* 0x000fc800078e000e */
[----:B------:R-:W-:Y:S01]  /*14ef0*/  IMAD.WIDE.U32 R14, R119, UR9, RZ ;  /* 0x00000009770e7c25 */ /* 0x000fe2000f8e00ff */
[----:B------:R-:W-:Y:S02]  /*14f00*/  @P1 IADD3 R57, PT, PT, R57, -0x7f000001, RZ ;  /* 0x80ffffff39391810 */ /* 0x000fe40007ffe0ff */
[----:B------:R-:W-:Y:S01]  /*14f10*/  @P3 IADD3 R89, PT, PT, R89, -0x7f000001, RZ ;  /* 0x80ffffff59593810 */ /* 0x000fe20007ffe0ff */
[----:B------:R-:W-:Y:S01]  /*14f20*/  IMAD R123, R14, 0x7effffff, RZ ;  /* 0x7effffff0e7b7824 */ /* 0x000fe200078e02ff */
[----:B------:R-:W-:Y:S02]  /*14f30*/  IADD3 R76, PT, PT, R98, R76, RZ ;  /* 0x0000004c624c7210 */ /* 0x000fe40007ffe0ff */
[----:B------:R-:W-:Y:S02]  /*14f40*/  @P0 IADD3 R102, PT, PT, R102, -0x7f000001, RZ ;  /* 0x80ffffff66660810 */ /* 0x000fe40007ffe0ff */
[----:B------:R-:W-:Y:S01]  /*14f50*/  @P5 IADD3 R110, PT, PT, R110, -0x7f000001, RZ ;  /* 0x80ffffff6e6e5810 */ /* 0x000fe20007ffe0ff */
[----:B------:R-:W-:Y:S01]  /*14f60*/  IMAD.HI.U32 R98, R123, 0x7f000001, R14 ;  /* 0x7f0000017b627827 */ /* 0x000fe200078e000e */
[----:B------:R-:W-:-:S02]  /*14f70*/  @P2 IADD3 R87, PT, PT, R87, -0x7f000001, RZ ;  /* 0x80ffffff57572810 */ /* 0x000fc40007ffe0ff */
[----:B------:R-:W-:Y:S02]  /*14f80*/  IADD3 R123, PT, PT, R89, R57, RZ ;  /* 0x00000039597b7210 */ /* 0x000fe40007ffe0ff */
[----:B------:R-:W-:Y:S02]  /*14f90*/  @P4 IADD3 R121, PT, PT, R121, -0x7f000001, RZ ;  /* 0x80ffffff79794810 */ /* 0x000fe40007ffe0ff */
[----:B------:R-:W-:Y:S01]  /*14fa0*/  IADD3 R102, PT, PT, R110, R102, RZ ;  /* 0x000000666e667210 */ /* 0x000fe20007ffe0ff */
[----:B------:R-:W3:Y:S01]  /*14fb0*/  LDL R57, [R1+0x114] ;  /* 0x0001140001397983 */ /* 0x000ee20000100800 */
[----:B------:R-:W-:Y:S01]  /*14fc0*/  ISETP.GE.U32.AND P6, PT, R98, 0x7f000001, PT ;  /* 0x7f0000016200780c */ /* 0x000fe20003fc6070 */
[----:B------:R-:W-:Y:S01]  /*14fd0*/  ISETP.GE.U32.AND P4, PT, R86, 0x7f000001, PT ;  /* 0x7f0000015600780c */ /* 0x000fe20003f86070 */
[----:B------:R-:W-:Y:S01]  /*14fe0*/  ISETP.GE.U32.AND P2, PT, R87, 0x7f000001, PT ;  /* 0x7f0000015700780c */ /* 0x000fe20003f46070 */
[----:B------:R-:W4:Y:S04]  /*14ff0*/  LDL R110, [R1+0x118] ;  /* 0x00011800016e7983 */ /* 0x000f280000100800 */
[----:B------:R-:W2:Y:S01]  /*15000*/  LDL R89, [R1+0x11c] ;  /* 0x00011c0001597983 */ /* 0x000ea20000100800 */
[----:B------:R-:W-:-:S05]  /*15010*/  IADD3 R115, PT, PT, R121, R115, RZ ;  /* 0x0000007379737210 */ /* 0x000fca0007ffe0ff */
[----:B------:R-:W-:Y:S02]  /*15020*/  @P6 IADD3 R98, PT, PT, R98, -0x7f000001, RZ ;  /* 0x80ffffff62626810 */ /* 0x000fe40007ffe0ff */
[----:B------:R-:W-:Y:S02]  /*15030*/  @P4 IADD3 R86, PT, PT, R86, -0x7f000001, RZ ;  /* 0x80ffffff56564810 */ /* 0x000fe40007ffe0ff */
[----:B------:R-:W-:Y:S01]  /*15040*/  @P2 IADD3 R87, PT, PT, R87, -0x7f000001, RZ ;  /* 0x80ffffff57572810 */ /* 0x000fe20007ffe0ff */
[----:B------:R-:W-:-:S03]  /*15050*/  IMAD.WIDE.U32 R14, R98, 0x5fffffa, RZ ;  /* 0x05fffffa620e7825 */ /* 0x000fc600078e00ff */
[----:B------:R-:W-:Y:S01]  /*15060*/  IADD3 R121, PT, PT, R87, R86, RZ ;  /* 0x0000005657797210 */ /* 0x000fe20007ffe0ff */
[----:B------:R-:W-:-:S04]  /*15070*/  IMAD R87, R98, 0x6, RZ ;  /* 0x0000000662577824 */ /* 0x000fc800078e02ff */
[----:B------:R-:W-:Y:S02]  /*15080*/  IMAD.HI.U32 R86, R87, 0x7f000001, R14 ;  /* 0x7f00000157567827 */ /* 0x000fe400078e000e */
[----:B------:R-:W4:Y:S01]  /*15090*/  LDL.64 R14, [R1+0x100] ;  /* 0x00010000010e7983 */ /* 0x000f220000100a00 */
[----:B------:R-:W-:Y:S01]  /*150a0*/  ISETP.GE.U32.AND P0, PT, R5, 0x7f000001, PT ;  /* 0x7f0000010500780c */ /* 0x000fe20003f06070 */
[----:B------:R-:W-:Y:S01]  /*150b0*/  ISETP.GE.U32.AND P2, PT, R91, 0x7f000001, PT ;  /* 0x7f0000015b00780c */ /* 0x000fe20003f46070 */
[----:B------:R-:W-:-:S11]  /*150c0*/  ISETP.GE.U32.AND P4, PT, R86, 0x7f000001, PT ;  /* 0x7f0000015600780c */ /* 0x000fd60003f86070 */
[----:B------:R-:W-:Y:S02]  /*150d0*/  @P0 IADD3 R5, PT, PT, R5, -0x7f000001, RZ ;  /* 0x80ffffff05050810 */ /* 0x000fe40007ffe0ff */
[----:B------:R-:W-:-:S03]  /*150e0*/  @P2 IADD3 R91, PT, PT, R91, -0x7f000001, RZ ;  /* 0x80ffffff5b5b2810 */ /* 0x000fc60007ffe0ff */
[----:B------:R-:W-:Y:S01]  /*150f0*/  ISETP.GE.U32.AND P0, PT, R5, 0x7f000001, PT ;  /* 0x7f0000010500780c */ /* 0x000fe20003f06070 */
[----:B------:R-:W-:Y:S01]  /*15100*/  ISETP.GE.U32.AND P2, PT, R19, 0x7f000001, PT ;  /* 0x7f0000011300780c */ /* 0x000fe20003f46070 */
[----:B------:R-:W-:-:S11]  /*15110*/  @P4 IADD3 R86, PT, PT, R86, -0x7f000001, RZ ;  /* 0x80ffffff56564810 */ /* 0x000fd60007ffe0ff */
[----:B------:R-:W-:Y:S01]  /*15120*/  @P0 IADD3 R5, PT, PT, R5, -0x7f000001, RZ ;  /* 0x80ffffff05050810 */ /* 0x000fe20007ffe0ff */
[----:B------:R-:W-:Y:S01]  /*15130*/  ISETP.GE.U32.AND P0, PT, R115, 0x7f000001, PT ;  /* 0x7f0000017300780c */ /* 0x000fe20003f06070 */
[----:B------:R-:W-:Y:S02]  /*15140*/  @P2 IADD3 R19, PT, PT, R19, -0x7f000001, RZ ;  /* 0x80ffffff13132810 */ /* 0x000fe40007ffe0ff */
[----:B------:R-:W-:Y:S02]  /*15150*/  IADD3 R5, PT, PT, R5, R91, RZ ;  /* 0x0000005b05057210 */ /* 0x000fe40007ffe0ff */
[----:B------:R-:W-:-:S08]  /*15160*/  IADD3 R91, PT, PT, R19, R86, RZ ;  /* 0x00000056135b7210 */ /* 0x000fd00007ffe0ff */
[----:B------:R-:W-:Y:S01]  /*15170*/  @P0 IADD3 R115, PT, PT, R115, -0x7f000001, RZ ;  /* 0x80ffffff73730810 */ /* 0x000fe20007ffe0ff */
[----:B------:R-:W-:Y:S01]  /*15180*/  ISETP.GE.U32.AND P0, PT, R91, 0x7f000001, PT ;  /* 0x7f0000015b00780c */ /* 0x000fe20003f06070 */
[----:B------:R-:W-:-:S12]  /*15190*/  ISETP.GE.U32.AND P1, PT, R12, 0x7f000001, PT ;  /* 0x7f0000010c00780c */ /* 0x000fd80003f26070 */
[----:B------:R-:W-:Y:S01]  /*151a0*/  @P0 IADD3 R91, PT, PT, R91, -0x7f000001, RZ ;  /* 0x80ffffff5b5b0810 */ /* 0x000fe20007ffe0ff */
[----:B------:R-:W-:Y:S01]  /*151b0*/  ISETP.GE.U32.AND P0, PT, R76, 0x7f000001, PT ;  /* 0x7f0000014c00780c */ /* 0x000fe20003f06070 */
[----:B------:R-:W-:-:S05]  /*151c0*/  @P1 IADD3 R12, PT, PT, R12, -0x7f000001, RZ ;  /* 0x80ffffff0c0c1810 */ /* 0x000fca0007ffe0ff */
[----:B------:R-:W-:-:S07]  /*151d0*/  ISETP.GE.U32.AND P1, PT, R12, 0x7f000001, PT ;  /* 0x7f0000010c00780c */ /* 0x000fce0003f26070 */
[----:B------:R-:W-:Y:S01]  /*151e0*/  @P0 IADD3 R76, PT, PT, R76, -0x7f000001, RZ ;  /* 0x80ffffff4c4c0810 */ /* 0x000fe20007ffe0ff */
[----:B------:R-:W-:-:S05]  /*151f0*/  ISETP.GE.U32.AND P0, PT, R121, 0x7f000001, PT ;  /* 0x7f0000017900780c */ /* 0x000fca0003f06070 */
[----:B------:R-:W-:Y:S01]  /*15200*/  @P1 IADD3 R12, PT, PT, R12, -0x7f000001, RZ ;  /* 0x80ffffff0c0c1810 */ /* 0x000fe20007ffe0ff */
[----:B------:R-:W-:-:S07]  /*15210*/  ISETP.GE.U32.AND P1, PT, R72, 0x7f000001, PT ;  /* 0x7f0000014800780c */ /* 0x000fce0003f26070 */
[----:B------:R-:W-:Y:S01]  /*15220*/  @P0 IADD3 R121, PT, PT, R121, -0x7f000001, RZ ;  /* 0x80ffffff79790810 */ /* 0x000fe20007ffe0ff */
[----:B------:R-:W-:Y:S01]  /*15230*/  ISETP.GE.U32.AND P0, PT, R93, 0x7f000001, PT ;  /* 0x7f0000015d00780c */ /* 0x000fe20003f06070 */
[----:B------:R-:W-:Y:S01]  /*15240*/  ISETP.GE.U32.AND P3, PT, R75, 0x7f000001, PT ;  /* 0x7f0000014b00780c */ /* 0x000fe20003f66070 */
[----:B------:R-:W-:Y:S01]  /*15250*/  ISETP.GE.U32.AND P2, PT, R100, 0x7f000001, PT ;  /* 0x7f0000016400780c */ /* 0x000fe20003f46070 */
[----:B------:R-:W-:Y:S02]  /*15260*/  IMAD.WIDE.U32 R86, R71, R119, RZ ;  /* 0x0000007747567225 */ /* 0x000fe400078e00ff */
[----:B------:R-:W-:Y:S01]  /*15270*/  @P1 IADD3 R72, PT, PT, R72, -0x7f000001, RZ ;  /* 0x80ffffff48481810 */ /* 0x000fe20007ffe0ff */
[----:B------:R-:W-:Y:S01]  /*15280*/  ISETP.GE.U32.AND P1, PT, R73, 0x7f000001, PT ;  /* 0x7f0000014900780c */ /* 0x000fe20003f26070 */
[----:B------:R-:W-:-:S06]  /*15290*/  ISETP.GE.U32.AND P4, PT, R96, 0x7f000001, PT ;  /* 0x7f0000016000780c */ /* 0x000fcc0003f86070 */
[----:B------:R-:W-:Y:S02]  /*152a0*/  @P0 IADD3 R93, PT, PT, R93, -0x7f000001, RZ ;  /* 0x80ffffff5d5d0810 */ /* 0x000fe40007ffe0ff */
[----:B------:R-:W-:-:S03]  /*152b0*/  @P3 IADD3 R75, PT, PT, R75, -0x7f000001, RZ ;  /* 0x80ffffff4b4b3810 */ /* 0x000fc60007ffe0ff */
[----:B------:R-:W-:Y:S01]  /*152c0*/  ISETP.GE.U32.AND P0, PT, R93, 0x7f000001, PT ;  /* 0x7f0000015d00780c */ /* 0x000fe20003f06070 */
[----:B------:R-:W-:Y:S01]  /*152d0*/  IMAD R19, R86, 0x7effffff, RZ ;  /* 0x7effffff56137824 */ /* 0x000fe200078e02ff */
[----:B------:R-:W-:Y:S01]  /*152e0*/  ISETP.GE.U32.AND P3, PT, R92, 0x7f000001, PT ;  /* 0x7f0000015c00780c */ /* 0x000fe20003f66070 */
[----:B------:R-:W-:Y:S01]  /*152f0*/  ISETP.GE.U32.AND P5, PT, R95, 0x7f000001, PT ;  /* 0x7f0000015f00780c */ /* 0x000fe20003fa6070 */
[----:B------:R-:W-:Y:S01]  /*15300*/  @P2 IADD3 R100, PT, PT, R100, -0x7f000001, RZ ;  /* 0x80ffffff64642810 */ /* 0x000fe20007ffe0ff */
[----:B------:R-:W-:Y:S01]  /*15310*/  IMAD.HI.U32 R19, R19, 0x7f000001, R86 ;  /* 0x7f00000113137827 */ /* 0x000fe200078e0056 */
[----:B------:R-:W-:-:S03]  /*15320*/  ISETP.GE.U32.AND P2, PT, R104, 0x7f000001, PT ;  /* 0x7f0000016800780c */ /* 0x000fc60003f46070 */
[----:B------:R-:W-:Y:S01]  /*15330*/  IMAD.WIDE.U32 R86, R8, R115, RZ ;  /* 0x0000007308567225 */ /* 0x000fe200078e00ff */
[----:B------:R-:W-:Y:S02]  /*15340*/  IADD3 R12, PT, PT, R12, R75, RZ ;  /* 0x0000004b0c0c7210 */ /* 0x000fe40007ffe0ff */
[----:B------:R-:W-:Y:S01]  /*15350*/  @P1 IADD3 R73, PT, PT, R73, -0x7f000001, RZ ;  /* 0x80ffffff49491810 */ /* 0x000fe20007ffe0ff */
[----:B------:R-:W-:Y:S01]  /*15360*/  ISETP.GE.U32.AND P1, PT, R97, 0x7f000001, PT ;  /* 0x7f0000016100780c */ /* 0x000fe20003f26070 */
[----:B------:R-:W-:Y:S01]  /*15370*/  IMAD R75, R86, 0x7effffff, RZ ;  /* 0x7effffff564b7824 */ /* 0x000fe200078e02ff */
[----:B------:R-:W-:Y:S02]  /*15380*/  @P0 IADD3 R93, PT, PT, R93, -0x7f000001, RZ ;  /* 0x80ffffff5d5d0810 */ /* 0x000fe40007ffe0ff */
[----:B------:R-:W-:Y:S02]  /*15390*/  @P4 IADD3 R96, PT, PT, R96, -0x7f000001, RZ ;  /* 0x80ffffff60604810 */ /* 0x000fe40007ffe0ff */
[----:B------:R-:W-:Y:S01]  /*153a0*/  @P3 IADD3 R92, PT, PT, R92, -0x7f000001, RZ ;  /* 0x80ffffff5c5c3810 */ /* 0x000fe20007ffe0ff */
[----:B------:R-:W-:Y:S01]  /*153b0*/  IMAD.HI.U32 R75, R75, 0x7f000001, R86 ;  /* 0x7f0000014b4b7827 */ /* 0x000fe200078e0056 */
[----:B------:R-:W-:-:S02]  /*153c0*/  @P5 IADD3 R95, PT, PT, R95, -0x7f000001, RZ ;  /* 0x80ffffff5f5f5810 */ /* 0x000fc40007ffe0ff */
[----:B------:R-:W-:Y:S01]  /*153d0*/  IADD3 R100, PT, PT, R93, R100, RZ ;  /* 0x000000645d647210 */ /* 0x000fe20007ffe0ff */
[----:B------:R-:W-:Y:S01]  /*153e0*/  ISETP.GE.U32.AND P6, PT, R123, 0x7f000001, PT ;  /* 0x7f0000017b00780c */ /* 0x000fe20003fc6070 */
[----:B------:R-:W-:Y:S01]  /*153f0*/  IMAD.WIDE.U32 R86, R8, R91, RZ ;  /* 0x0000005b08567225 */ /* 0x000fe200078e00ff */
[----:B------:R-:W-:Y:S01]  /*15400*/  ISETP.GE.U32.AND P3, PT, R105, 0x7f000001, PT ;  /* 0x7f0000016900780c */ /* 0x000fe20003f66070 */
[----:B------:R-:W-:Y:S01]  /*15410*/  ISETP.GE.U32.AND P5, PT, R96, 0x7f000001, PT ;  /* 0x7f0000016000780c */ /* 0x000fe20003fa6070 */
[----:B------:R-:W-:Y:S01]  /*15420*/  @P2 IADD3 R104, PT, PT, R104, -0x7f000001, RZ ;  /* 0x80ffffff68682810 */ /* 0x000fe20007ffe0ff */
[----:B------:R-:W-:Y:S01]  /*15430*/  IMAD R91, R86, 0x7effffff, RZ ;  /* 0x7effffff565b7824 */ /* 0x000fe200078e02ff */
[----:B------:R-:W-:Y:S01]  /*15440*/  ISETP.GE.U32.AND P0, PT, R90, 0x7f000001, PT ;  /* 0x7f0000015a00780c */ /* 0x000fe20003f06070 */
[----:B------:R-:W-:Y:S01]  /*15450*/  ISETP.GE.U32.AND P2, PT, R100, 0x7f000001, PT ;  /* 0x7f0000016400780c */ /* 0x000fe20003f46070 */
[----:B------:R-:W-:Y:S01]  /*15460*/  @P1 IADD3 R97, PT, PT, R97, -0x7f000001, RZ ;  /* 0x80ffffff61611810 */ /* 0x000fe20007ffe0ff */
[----:B------:R-:W-:Y:S01]  /*15470*/  IMAD.HI.U32 R91, R91, 0x7f000001, R86 ;  /* 0x7f0000015b5b7827 */ /* 0x000fe200078e0056 */
[----:B------:R-:W-:-:S03]  /*15480*/  ISETP.GE.U32.AND P1, PT, R12, 0x7f000001, PT ;  /* 0x7f0000010c00780c */ /* 0x000fc60003f26070 */
[----:B------:R-:W-:Y:S01]  /*15490*/  IMAD.WIDE.U32 R86, R8, R76, RZ ;  /* 0x0000004c08567225 */ /* 0x000fe200078e00ff */
[----:B------:R-:W-:Y:S02]  /*154a0*/  @P6 IADD3 R123, PT, PT, R123, -0x7f000001, RZ ;  /* 0x80ffffff7b7b6810 */ /* 0x000fe40007ffe0ff */
        /* <DEDUP_REMOVED lines=9> */
[----:B------:R-:W-:Y:S01]  /*15540*/  ISETP.GE.U32.AND P2, PT, R103, 0x7f000001, PT ;  /* 0x7f0000016700780c */ /* 0x000fe20003f46070 */
[----:B------:R-:W-:Y:S01]  /*15550*/  IMAD.WIDE.U32 R86, R8, R120, RZ ;  /* 0x0000007808567225 */ /* 0x000fe200078e00ff */
[----:B------:R-:W-:Y:S01]  /*15560*/  @P1 IADD3 R12, PT, PT, R12, -0x7f000001, RZ ;  /* 0x80ffffff0c0c1810 */ /* 0x000fe20007ffe0ff */
[----:B------:R-:W-:-:S02]  /*15570*/  ISETP.GE.U32.AND P3, PT, R111, 0x7f000001, PT ;  /* 0x7f0000016f00780c */ /* 0x000fc40003f66070 */
[----:B------:R-:W-:Y:S01]  /*15580*/  IMAD R115, R86, 0x7effffff, RZ ;  /* 0x7effffff56737824 */ /* 0x000fe200078e02ff */
[----:B------:R-:W-:Y:S01]  /*15590*/  ISETP.GE.U32.AND P1, PT, R113, 0x7f000001, PT ;  /* 0x7f0000017100780c */ /* 0x000fe20003f26070 */
[----:B------:R-:W-:Y:S01]  /*155a0*/  ISETP.GE.U32.AND P5, PT, R96, 0x7f000001, PT ;  /* 0x7f0000016000780c */ /* 0x000fe20003fa6070 */
[----:B------:R-:W-:Y:S01]  /*155b0*/  ISETP.GE.U32.AND P4, PT, R92, 0x7f000001, PT ;  /* 0x7f0000015c00780c */ /* 0x000fe20003f86070 */
[----:B------:R-:W-:Y:S01]  /*155c0*/  IMAD.HI.U32 R98, R115, 0x7f000001, R86 ;  /* 0x7f00000173627827 */ /* 0x000fe200078e0056 */
[----:B------:R-:W-:-:S03]  /*155d0*/  @P6 IADD3 R95, PT, PT, R95, -0x7f000001, RZ ;  /* 0x80ffffff5f5f6810 */ /* 0x000fc60007ffe0ff */
[----:B------:R-:W-:Y:S01]  /*155e0*/  IMAD.WIDE.U32 R86, R8, R18, RZ ;  /* 0x0000001208567225 */ /* 0x000fe200078e00ff */
[----:B------:R-:W-:Y:S02]  /*155f0*/  @P0 IADD3 R101, PT, PT, R101, -0x7f000001, RZ ;  /* 0x80ffffff65650810 */ /* 0x000fe40007ffe0ff */
[----:B------:R-:W-:Y:S01]  /*15600*/  @P2 IADD3 R103, PT, PT, R103, -0x7f000001, RZ ;  /* 0x80ffffff67672810 */ /* 0x000fe20007ffe0ff */
[----:B------:R-:W-:Y:S01]  /*15610*/  IMAD R115, R86, 0x7effffff, RZ ;  /* 0x7effffff56737824 */ /* 0x000fe200078e02ff */
[----:B------:R-:W-:Y:S01]  /*15620*/  IADD3 R104, PT, PT, R95, R104, RZ ;  /* 0x000000685f687210 */ /* 0x000fe20007ffe0ff */
[----:B------:R-:W-:Y:S01]  /*15630*/  ISETP.GE.U32.AND P0, PT, R107, 0x7f000001, PT ;  /* 0x7f0000016b00780c */ /* 0x000fe20003f06070 */
[----:B------:R-:W-:Y:S01]  /*15640*/  ISETP.GE.U32.AND P2, PT, R88, 0x7f000001, PT ;  /* 0x7f0000015800780c */ /* 0x000fe20003f46070 */
[----:B------:R-:W-:Y:S01]  /*15650*/  IMAD.HI.U32 R18, R115, 0x7f000001, R86 ;  /* 0x7f00000173127827 */ /* 0x000fe200078e0056 */
[----:B------:R-:W-:Y:S02]  /*15660*/  @P3 IADD3 R111, PT, PT, R111, -0x7f000001, RZ ;  /* 0x80ffffff6f6f3810 */ /* 0x000fe40007ffe0ff */
[----:B------:R-:W-:-:S02]  /*15670*/  @P1 IADD3 R113, PT, PT, R113, -0x7f000001, RZ ;  /* 0x80ffffff71711810 */ /* 0x000fc40007ffe0ff */
[----:B------:R-:W-:Y:S01]  /*15680*/  @P5 IADD3 R96, PT, PT, R96, -0x7f000001, RZ ;  /* 0x80ffffff60605810 */ /* 0x000fe20007ffe0ff */
[----:B------:R-:W-:Y:S01]  /*15690*/  IMAD.WIDE.U32 R86, R8, R71, RZ ;  /* 0x0000004708567225 */ /* 0x000fe200078e00ff */
[----:B------:R-:W-:Y:S01]  /*156a0*/  ISETP.GE.U32.AND P3, PT, R104, 0x7f000001, PT ;  /* 0x7f0000016800780c */ /* 0x000fe20003f66070 */
[----:B------:R-:W-:Y:S02]  /*156b0*/  IADD3 R121, PT, PT, R121, R72, RZ ;  /* 0x0000004879797210 */ /* 0x000fe40007ffe0ff */
[----:B------:R-:W-:Y:S01]  /*156c0*/  IADD3 R123, PT, PT, R123, R73, RZ ;  /* 0x000000497b7b7210 */ /* 0x000fe20007ffe0ff */
[----:B------:R-:W-:Y:S01]  /*156d0*/  IMAD R71, R86, 0x7effffff, RZ ;  /* 0x7effffff56477824 */ /* 0x000fe200078e02ff */
[----:B------:R-:W-:Y:S01]  /*156e0*/  @P4 IADD3 R92, PT, PT, R92, -0x7f000001, RZ ;  /* 0x80ffffff5c5c4810 */ /* 0x000fe20007ffe0ff */
[----:B------:R-:W-:Y:S01]  /*156f0*/  IMAD.WIDE.U32 R72, R64, R109, RZ ;  /* 0x0000006d40487225 */ /* 0x000fe200078e00ff */
[----:B------:R-:W-:Y:S01]  /*15700*/  IADD3 R113, PT, PT, R96, R113, RZ ;  /* 0x0000007160717210 */ /* 0x000fe20007ffe0ff */
[----:B------:R-:W-:-:S02]  /*15710*/  ISETP.GE.U32.AND P1, PT, R108, 0x7f000001, PT ;  /* 0x7f0000016c00780c */ /* 0x000fc40003f26070 */
[----:B------:R-:W-:Y:S01]  /*15720*/  IMAD.HI.U32 R71, R71, 0x7f000001, R86 ;  /* 0x7f00000147477827 */ /* 0x000fe200078e0056 */
[----:B------:R-:W-:Y:S02]  /*15730*/  IADD3 R97, PT, PT, R92, R97, RZ ;  /* 0x000000615c617210 */ /* 0x000fe40007ffe0ff */
[----:B------:R-:W-:Y:S02]  /*15740*/  @P0 IADD3 R107, PT, PT, R107, -0x7f000001, RZ ;  /* 0x80ffffff6b6b0810 */ /* 0x000fe40007ffe0ff */
[----:B------:R-:W-:Y:S01]  /*15750*/  @P2 IADD3 R88, PT, PT, R88, -0x7f000001, RZ ;  /* 0x80ffffff58582810 */ /* 0x000fe20007ffe0ff */
[----:B------:R-:W-:Y:S01]  /*15760*/  IMAD R87, R72, 0x7effffff, RZ ;  /* 0x7effffff48577824 */ /* 0x000fe200078e02ff */
[----:B------:R-:W-:Y:S01]  /*15770*/  ISETP.GE.U32.AND P0, PT, R5, 0x7f000001, PT ;  /* 0x7f0000010500780c */ /* 0x000fe20003f06070 */
[----:B------:R-:W-:Y:S01]  /*15780*/  ISETP.GE.U32.AND P2, PT, R113, 0x7f000001, PT ;  /* 0x7f0000017100780c */ /* 0x000fe20003f46070 */
[----:B------:R-:W-:Y:S01]  /*15790*/  ISETP.GE.U32.AND P4, PT, R112, 0x7f000001, PT ;  /* 0x7f0000017000780c */ /* 0x000fe20003f86070 */
[----:B------:R-:W-:Y:S01]  /*157a0*/  IMAD.HI.U32 R64, R87, 0x7f000001, R72 ;  /* 0x7f00000157407827 */ /* 0x000fe200078e0048 */
[----:B------:R-:W-:Y:S01]  /*157b0*/  ISETP.GE.U32.AND P6, PT, R97, 0x7f000001, PT ;  /* 0x7f0000016100780c */ /* 0x000fe20003fc6070 */
[----:B------:R-:W-:-:S02]  /*157c0*/  @P3 IADD3 R104, PT, PT, R104, -0x7f000001, RZ ;  /* 0x80ffffff68683810 */ /* 0x000fc40007ffe0ff */
[----:B------:R-:W-:Y:S01]  /*157d0*/  IMAD.WIDE.U32 R72, R103, 0x5fffffa, RZ ;  /* 0x05fffffa67487825 */ /* 0x000fe200078e00ff */
[----:B------:R-:W-:-:S03]  /*157e0*/  IADD3 R12, PT, PT, R12, R90, RZ ;  /* 0x0000005a0c0c7210 */ /* 0x000fc60007ffe0ff */
[----:B------:R-:W-:Y:S01]  /*157f0*/  IMAD R103, R103, 0x6, RZ ;  /* 0x0000000667677824 */ /* 0x000fe200078e02ff */
[----:B------:R-:W-:Y:S01]  /*15800*/  IADD3 R111, PT, PT, R104, R111, RZ ;  /* 0x0000006f686f7210 */ /* 0x000fe20007ffe0ff */
[----:B------:R-:W-:Y:S01]  /*15810*/  ISETP.GE.U32.AND P3, PT, R64, 0x7f000001, PT ;  /* 0x7f0000014000780c */ /* 0x000fe20003f66070 */
[----:B------:R-:W-:Y:S01]  /*15820*/  IMAD.WIDE.U32 R92, R107, 0x5fffffa, RZ ;  /* 0x05fffffa6b5c7825 */ /* 0x000fe200078e00ff */
[----:B------:R-:W-:-:S03]  /*15830*/  @P1 IADD3 R108, PT, PT, R108, -0x7f000001, RZ ;  /* 0x80ffffff6c6c1810 */ /* 0x000fc60007ffe0ff */
[----:B------:R-:W-:Y:S01]  /*15840*/  IMAD.HI.U32 R90, R103, 0x7f000001, R72 ;  /* 0x7f000001675a7827 */ /* 0x000fe200078e0048 */
[----:B------:R-:W-:Y:S02]  /*15850*/  @P0 IADD3 R5, PT, PT, R5, -0x7f000001, RZ ;  /* 0x80ffffff05050810 */ /* 0x000fe40007ffe0ff */
[----:B------:R-:W-:Y:S01]  /*15860*/  @P2 IADD3 R113, PT, PT, R113, -0x7f000001, RZ ;  /* 0x80ffffff71712810 */ /* 0x000fe20007ffe0ff */
[----:B------:R-:W-:Y:S01]  /*15870*/  IMAD R107, R107, 0x6, RZ ;  /* 0x000000066b6b7824 */ /* 0x000fe200078e02ff */
[----:B------:R-:W-:Y:S01]  /*15880*/  ISETP.GE.U32.AND P0, PT, R90, 0x7f000001, PT ;  /* 0x7f0000015a00780c */ /* 0x000fe20003f06070 */
[----:B------:R-:W-:Y:S01]  /*15890*/  ISETP.GE.U32.AND P2, PT, R111, 0x7f000001, PT ;  /* 0x7f0000016f00780c */ /* 0x000fe20003f46070 */
[----:B------:R-:W-:Y:S02]  /*158a0*/  @P4 IADD3 R112, PT, PT, R112, -0x7f000001, RZ ;  /* 0x80ffffff70704810 */ /* 0x000fe40007ffe0ff */
[----:B------:R-:W-:Y:S01]  /*158b0*/  @P6 IADD3 R97, PT, PT, R97, -0x7f000001, RZ ;  /* 0x80ffffff61616810 */ /* 0x000fe20007ffe0ff */
[----:B------:R-:W-:Y:S01]  /*158c0*/  IMAD.WIDE.U32 R86, R108, 0x5fffffa, RZ ;  /* 0x05fffffa6c567825 */ /* 0x000fe200078e00ff */
[----:B------:R-:W-:-:S03]  /*158d0*/  IADD3 R101, PT, PT, R100, R101, RZ ;  /* 0x0000006564657210 */ /* 0x000fc60007ffe0ff */
[----:B------:R-:W-:Y:S01]  /*158e0*/  IMAD.HI.U32 R107, R107, 0x7f000001, R92 ;  /* 0x7f0000016b6b7827 */ /* 0x000fe200078e005c */
[----:B------:R-:W-:-:S03]  /*158f0*/  IADD3 R112, PT, PT, R97, R112, RZ ;  /* 0x0000007061707210 */ /* 0x000fc60007ffe0ff */
[----:B------:R-:W-:Y:S01]  /*15900*/  IMAD R95, R108, 0x6, RZ ;  /* 0x000000066c5f7824 */ /* 0x000fe200078e02ff */
[----:B------:R-:W-:Y:S01]  /*15910*/  ISETP.GE.U32.AND P6, PT, R107, 0x7f000001, PT ;  /* 0x7f0000016b00780c */ /* 0x000fe20003fc6070 */
[----:B------:R-:W-:Y:S01]  /*15920*/  @P3 IADD3 R64, PT, PT, R64, -0x7f000001, RZ ;  /* 0x80ffffff40403810 */ /* 0x000fe20007ffe0ff */
[----:B------:R-:W-:Y:S01]  /*15930*/  ISETP.GE.U32.AND P1, PT, R102, 0x7f000001, PT ;  /* 0x7f0000016600780c */ /* 0x000fe20003f26070 */
[----:B------:R-:W-:Y:S01]  /*15940*/  IMAD.HI.U32 R96, R95, 0x7f000001, R86 ;  /* 0x7f0000015f607827 */ /* 0x000fe200078e0056 */
[----:B------:R-:W-:Y:S01]  /*15950*/  ISETP.GE.U32.AND P3, PT, R101, 0x7f000001, PT ;  /* 0x7f0000016500780c */ /* 0x000fe20003f66070 */
[----:B------:R-:W-:Y:S01]  /*15960*/  ISETP.GE.U32.AND P4, PT, R112, 0x7f000001, PT ;  /* 0x7f0000017000780c */ /* 0x000fe20003f86070 */
[----:B------:R-:W-:Y:S02]  /*15970*/  @P0 IADD3 R90, PT, PT, R90, -0x7f000001, RZ ;  /* 0x80ffffff5a5a0810 */ /* 0x000fe40007ffe0ff */
[----:B------:R-:W-:Y:S01]  /*15980*/  @P2 IADD3 R111, PT, PT, R111, -0x7f000001, RZ ;  /* 0x80ffffff6f6f2810 */ /* 0x000fe20007ffe0ff */
[----:B------:R-:W-:Y:S01]  /*15990*/  ISETP.GE.U32.AND P5, PT, R96, 0x7f000001, PT ;  /* 0x7f0000016000780c */ /* 0x000fe20003fa6070 */
[----:B------:R-:W-:Y:S01]  /*159a0*/  IMAD.WIDE.U32 R86, R118, R119, RZ ;  /* 0x0000007776567225 */ /* 0x000fe200078e00ff */
[----:B------:R-:W-:Y:S01]  /*159b0*/  ISETP.GE.U32.AND P0, PT, R94, 0x7f000001, PT ;  /* 0x7f0000015e00780c */ /* 0x000fe20003f06070 */
[----:B------:R-:W-:-:S02]  /*159c0*/  IADD3 R111, PT, PT, R111, R90, RZ ;  /* 0x0000005a6f6f7210 */ /* 0x000fc40007ffe0ff */
[----:B------:R-:W-:Y:S01]  /*159d0*/  IMAD R103, R86, 0x7effffff, RZ ;  /* 0x7effffff56677824 */ /* 0x000fe200078e02ff */
[----:B------:R-:W-:Y:S01]  /*159e0*/  @P6 IADD3 R107, PT, PT, R107, -0x7f000001, RZ ;  /* 0x80ffffff6b6b6810 */ /* 0x000fe20007ffe0ff */
[----:B------:R-:W-:Y:S01]  /*159f0*/  ISETP.GE.U32.AND P6, PT, R83, 0x7f000001, PT ;  /* 0x7f0000015300780c */ /* 0x000fe20003fc6070 */
[----:B------:R-:W-:Y:S02]  /*15a00*/  @P1 IADD3 R102, PT, PT, R102, -0x7f000001, RZ ;  /* 0x80ffffff66661810 */ /* 0x000fe40007ffe0ff */
[----:B------:R-:W-:Y:S01]  /*15a10*/  @P3 IADD3 R101, PT, PT, R101, -0x7f000001, RZ ;  /* 0x80ffffff65653810 */ /* 0x000fe20007ffe0ff */
[----:B------:R-:W-:Y:S01]  /*15a20*/  IMAD.WIDE.U32 R92, R118, R16, RZ ;  /* 0x00000010765c7225 */ /* 0x000fe200078e00ff */
[----:B------:R-:W-:Y:S01]  /*15a30*/  ISETP.GE.U32.AND P1, PT, R80, 0x7f000001, PT ;  /* 0x7f0000015000780c */ /* 0x000fe20003f26070 */
[----:B------:R-:W-:Y:S01]  /*15a40*/  ISETP.GE.U32.AND P3, PT, R111, 0x7f000001, PT ;  /* 0x7f0000016f00780c */ /* 0x000fe20003f66070 */
[----:B------:R-:W-:Y:S01]  /*15a50*/  @P4 IADD3 R112, PT, PT, R112, -0x7f000001, RZ ;  /* 0x80ffffff70704810 */ /* 0x000fe20007ffe0ff */
[----:B------:R-:W-:Y:S01]  /*15a60*/  IMAD.HI.U32 R16, R103, 0x7f000001, R86 ;  /* 0x7f00000167107827 */ /* 0x000fe200078e0056 */
[----:B------:R-:W-:-:S02]  /*15a70*/  IADD3 R86, PT, PT, R113, R64, RZ ;  /* 0x0000004071567210 */ /* 0x000fc40007ffe0ff */
[----:B------:R-:W-:Y:S02]  /*15a80*/  @P5 IADD3 R96, PT, PT, R96, -0x7f000001, RZ ;  /* 0x80ffffff60605810 */ /* 0x000fe40007ffe0ff */
[----:B------:R-:W-:Y:S02]  /*15a90*/  @P0 IADD3 R94, PT, PT, R94, -0x7f000001, RZ ;  /* 0x80ffffff5e5e0810 */ /* 0x000fe40007ffe0ff */
[----:B------:R-:W-:Y:S01]  /*15aa0*/  IADD3 R108, PT, PT, R112, R107, RZ ;  /* 0x0000006b706c7210 */ /* 0x000fe20007ffe0ff */
[----:B------:R-:W-:Y:S01]  /*15ab0*/  ISETP.GE.U32.AND P0, PT, R86, 0x7f000001, PT ;  /* 0x7f0000015600780c */ /* 0x000fe20003f06070 */
[----:B------:R-:W-:Y:S01]  /*15ac0*/  IADD3 R101, PT, PT, R101, R96, RZ ;  /* 0x0000006065657210 */ /* 0x000fe20007ffe0ff */
[----:B------:R-:W-:Y:S01]  /*15ad0*/  ISETP.GE.U32.AND P4, PT, R114, 0x7f000001, PT ;  /* 0x7f0000017200780c */ /* 0x000fe20003f86070 */
[----:B------:R-:W-:Y:S01]  /*15ae0*/  @P6 IADD3 R83, PT, PT, R83, -0x7f000001, RZ ;  /* 0x80ffffff53536810 */ /* 0x000fe20007ffe0ff */
[----:B------:R-:W-:Y:S01]  /*15af0*/  ISETP.GE.U32.AND P6, PT, R108, 0x7f000001, PT ;  /* 0x7f0000016c00780c */ /* 0x000fe20003fc6070 */
[----:B------:R-:W-:Y:S01]  /*15b00*/  @P1 IADD3 R80, PT, PT, R80, -0x7f000001, RZ ;  /* 0x80ffffff50501810 */ /* 0x000fe20007ffe0ff */
[----:B------:R-:W-:Y:S01]  /*15b10*/  ISETP.GE.U32.AND P5, PT, R101, 0x7f000001, PT ;  /* 0x7f0000016500780c */ /* 0x000fe20003fa6070 */
[----:B------:R-:W-:Y:S01]  /*15b20*/  @P3 IADD3 R111, PT, PT, R111, -0x7f000001, RZ ;  /* 0x80ffffff6f6f3810 */ /* 0x000fe20007ffe0ff */
[----:B------:R-:W-:Y:S01]  /*15b30*/  ISETP.GE.U32.AND P1, PT, R11, 0x7f000001, PT ;  /* 0x7f0000010b00780c */ /* 0x000fe20003f26070 */
[----:B------:R-:W-:Y:S01]  /*15b40*/  ISETP.GE.U32.AND P3, PT, R121, 0x7f000001, PT ;  /* 0x7f0000017900780c */ /* 0x000fe20003f66070 */
[----:B------:R-:W-:-:S03]  /*15b50*/  ISETP.GE.U32.AND P2, PT, R79, 0x7f000001, PT ;  /* 0x7f0000014f00780c */ /* 0x000fc60003f46070 */
[----:B------:R-:W-:Y:S01]  /*15b60*/  @P0 IADD3 R86, PT, PT, R86, -0x7f000001, RZ ;  /* 0x80ffffff56560810 */ /* 0x000fe20007ffe0ff */
[----:B------:R-:W-:Y:S01]  /*15b70*/  ISETP.GE.U32.AND P0, PT, R123, 0x7f000001, PT ;  /* 0x7f0000017b00780c */ /* 0x000fe20003f06070 */
[----:B------:R-:W-:Y:S01]  /*15b80*/  @P4 IADD3 R114, PT, PT, R114, -0x7f000001, RZ ;  /* 0x80ffffff72724810 */ /* 0x000fe20007ffe0ff */
[----:B------:R-:W-:Y:S01]  /*15b90*/  ISETP.GE.U32.AND P4, PT, R77, 0x7f000001, PT ;  /* 0x7f0000014d00780c */ /* 0x000fe20003f86070 */
[----:B------:R-:W-:Y:S02]  /*15ba0*/  @P6 IADD3 R108, PT, PT, R108, -0x7f000001, RZ ;  /* 0x80ffffff6c6c6810 */ /* 0x000fe40007ffe0ff */
[----:B--2---:R-:W-:Y:S02]  /*15bb0*/  IADD3 R122, PT, PT, R111, R122, RZ ;  /* 0x0000007a6f7a7210 */ /* 0x004fe40007ffe0ff */
[----:B------:R-:W-:Y:S02]  /*15bc0*/  @P5 IADD3 R101, PT, PT, R101, -0x7f000001, RZ ;  /* 0x80ffffff65655810 */ /* 0x000fe40007ffe0ff */
[----:B------:R-:W-:-:S02]  /*15bd0*/  @P1 IADD3 R11, PT, PT, R11, -0x7f000001, RZ ;  /* 0x80ffffff0b0b1810 */ /* 0x000fc40007ffe0ff */
[----:B------:R-:W-:Y:S02]  /*15be0*/  @P3 IADD3 R121, PT, PT, R121, -0x7f000001, RZ ;  /* 0x80ffffff79793810 */ /* 0x000fe40007ffe0ff */
[----:B---3--:R-:W-:Y:S01]  /*15bf0*/  IADD3 R108, PT, PT, R108, R57, RZ ;  /* 0x000000396c6c7210 */ /* 0x008fe20007ffe0ff */
[----:B------:R-:W-:Y:S01]  /*15c00*/  ISETP.GE.U32.AND P1, PT, R122, 0x7f000001, PT ;  /* 0x7f0000017a00780c */ /* 0x000fe20003f26070 */
[----:B------:R-:W-:Y:S02]  /*15c10*/  IADD3 R88, PT, PT, R5, R88, RZ ;  /* 0x0000005805587210 */ /* 0x000fe40007ffe0ff */
[----:B----4-:R-:W-:Y:S02]  /*15c20*/  IADD3 R110, PT, PT, R101, R110, RZ ;  /* 0x0000006e656e7210 */ /* 0x010fe40007ffe0ff */
[----:B------:R-:W-:Y:S02]  /*15c30*/  IADD3 R112, PT, PT, R86, R89, RZ ;  /* 0x0000005956707210 */ /* 0x000fe40007ffe0ff */
[----:B------:R-:W-:-:S02]  /*15c40*/  IADD3 R90, PT, PT, R121, R11, RZ ;  /* 0x0000000b795a7210 */ /* 0x000fc40007ffe0ff */
[----:B------:R-:W-:Y:S02]  /*15c50*/  @P0 IADD3 R123, PT, PT, R123, -0x7f000001, RZ ;  /* 0x80ffffff7b7b0810 */ /* 0x000fe40007ffe0ff */
[----:B------:R-:W-:Y:S01]  /*15c60*/  @P2 IADD3 R79, PT, PT, R79, -0x7f000001, RZ ;  /* 0x80ffffff4f4f2810 */ /* 0x000fe20007ffe0ff */
[----:B------:R-:W-:Y:S01]  /*15c70*/  ISETP.GE.U32.AND P0, PT, R108, 0x7f000001, PT ;  /* 0x7f0000016c00780c */ /* 0x000fe20003f06070 */
[----:B------:R-:W-:Y:S01]  /*15c80*/  ISETP.GE.U32.AND P6, PT, R88, 0x7f000001, PT ;  /* 0x7f0000015800780c */ /* 0x000fe20003fc6070 */
[----:B------:R-:W-:Y:S01]  /*15c90*/  @P4 IADD3 R77, PT, PT, R77, -0x7f000001, RZ ;  /* 0x80ffffff4d4d4810 */ /* 0x000fe20007ffe0ff */
[----:B------:R-:W-:Y:S01]  /*15ca0*/  ISETP.GE.U32.AND P2, PT, R110, 0x7f000001, PT ;  /* 0x7f0000016e00780c */ /* 0x000fe20003f46070 */
[----:B------:R-:W-:Y:S01]  /*15cb0*/  ISETP.GE.U32.AND P3, PT, R112, 0x7f000001, PT ;  /* 0x7f0000017000780c */ /* 0x000fe20003f66070 */
[----:B------:R-:W-:Y:S01]  /*15cc0*/  ISETP.GE.U32.AND P4, PT, R90, 0x7f000001, PT ;  /* 0x7f0000015a00780c */ /* 0x000fe20003f86070 */
[----:B------:R0:W-:Y:S01]  /*15cd0*/  STL [R1+0x110], R122 ;  /* 0x0001107a01007387 */ /* 0x0001e20000100800 */
[----:B------:R-:W-:Y:S01]  /*15ce0*/  ISETP.GE.U32.AND P5, PT, R12, 0x7f000001, PT ;  /* 0x7f0000010c00780c */ /* 0x000fe20003fa6070 */
[----:B------:R-:W-:-:S02]  /*15cf0*/  IMAD.WIDE.U32 R102, R8, R102, RZ ;  /* 0x0000006608667225 */ /* 0x000fc400078e00ff */
[----:B------:R1:W-:Y:S01]  /*15d00*/  STL [R1+0x114], R108 ;  /* 0x0001146c01007387 */ /* 0x0003e20000100800 */
[----:B0-----:R-:W-:-:S03]  /*15d10*/  @P1 IADD3 R122, PT, PT, R122, -0x7f000001, RZ ;  /* 0x80ffffff7a7a1810 */ /* 0x001fc60007ffe0ff */
[----:B------:R0:W-:Y:S01]  /*15d20*/  STL [R1+0x118], R110 ;  /* 0x0001186e01007387 */ /* 0x0001e20000100800 */
[----:B------:R-:W-:Y:S02]  /*15d30*/  @P6 IADD3 R88, PT, PT, R88, -0x7f000001, RZ ;  /* 0x80ffffff58586810 */ /* 0x000fe40007ffe0ff */
[----:B-1----:R-:W-:Y:S01]  /*15d40*/  @P0 IADD3 R108, PT, PT, R108, -0x7f000001, RZ ;  /* 0x80ffffff6c6c0810 */ /* 0x002fe20007ffe0ff */
[----:B------:R-:W-:Y:S01]  /*15d50*/  STL [R1+0x110], R122 ;  /* 0x0001107a01007387 */ /* 0x000fe20000100800 */
[----:B------:R-:W-:Y:S01]  /*15d60*/  IMAD R95, R92, 0x7effffff, RZ ;  /* 0x7effffff5c5f7824 */ /* 0x000fe200078e02ff */
[----:B------:R-:W-:Y:S01]  /*15d70*/  @P4 IADD3 R90, PT, PT, R90, -0x7f000001, RZ ;  /* 0x80ffffff5a5a4810 */ /* 0x000fe20007ffe0ff */
[----:B------:R-:W-:Y:S01]  /*15d80*/  IMAD R87, R102, 0x7effffff, RZ ;  /* 0x7effffff66577824 */ /* 0x000fe200078e02ff */
[----:B------:R1:W-:Y:S01]  /*15d90*/  STL [R1+0x11c], R112 ;  /* 0x00011c7001007387 */ /* 0x0003e20000100800 */
[----:B0-----:R-:W-:Y:S01]  /*15da0*/  @P2 IADD3 R110, PT, PT, R110, -0x7f000001, RZ ;  /* 0x80ffffff6e6e2810 */ /* 0x001fe20007ffe0ff */
[----:B------:R-:W-:-:S02]  /*15db0*/  IMAD.WIDE.U32 R72, R118, R116, RZ ;  /* 0x0000007476487225 */ /* 0x000fc400078e00ff */
[----:B------:R0:W-:Y:S01]  /*15dc0*/  STL [R1+0x114], R108 ;  /* 0x0001146c01007387 */ /* 0x0001e20000100800 */
[----:B------:R-:W-:Y:S02]  /*15dd0*/  IADD3 R100, PT, PT, R88, R79, RZ ;  /* 0x0000004f58647210 */ /* 0x000fe40007ffe0ff */
[----:B-1----:R-:W-:Y:S01]  /*15de0*/  @P3 IADD3 R112, PT, PT, R112, -0x7f000001, RZ ;  /* 0x80ffffff70703810 */ /* 0x002fe20007ffe0ff */
[----:B------:R-:W-:Y:S01]  /*15df0*/  IMAD.HI.U32 R92, R95, 0x7f000001, R92 ;  /* 0x7f0000015f5c7827 */ /* 0x000fe200078e005c */
[----:B------:R-:W-:Y:S03]  /*15e00*/  STL [R1+0x118], R110 ;  /* 0x0001186e01007387 */ /* 0x000fe60000100800 */
[----:B------:R-:W-:Y:S01]  /*15e10*/  IMAD.HI.U32 R102, R87, 0x7f000001, R102 ;  /* 0x7f00000157667827 */ /* 0x000fe200078e0066 */
[----:B------:R-:W-:Y:S03]  /*15e20*/  STL [R1+0x11c], R112 ;  /* 0x00011c7001007387 */ /* 0x000fe60000100800 */
[----:B------:R-:W-:Y:S01]  /*15e30*/  IMAD R93, R94, 0x6, RZ ;  /* 0x000000065e5d7824 */ /* 0x000fe200078e02ff */
[----:B------:R-:W2:Y:S01]  /*15e40*/  LD.E R11, desc[UR14][R14.64+0x74] ;  /* 0x0000740e0e0b7980 */ /* 0x000ea2000c101900 */
[----:B------:R-:W-:Y:S01]  /*15e50*/  IMAD.WIDE.U32 R86, R90, R67, RZ ;  /* 0x000000435a567225 */ /* 0x000fe200078e00ff */
[----:B------:R-:W-:-:S02]  /*15e60*/  @P5 IADD3 R12, PT, PT, R12, -0x7f000001, RZ ;  /* 0x80ffffff0c0c5810 */ /* 0x000fc40007ffe0ff */
[----:B------:R-:W-:Y:S01]  /*15e70*/  IADD3 R104, PT, PT, R123, R77, RZ ;  /* 0x0000004d7b687210 */ /* 0x000fe20007ffe0ff */
[----:B------:R-:W-:Y:S01]  /*15e80*/  IMAD.WIDE.U32 R94, R94, 0x5fffffa, RZ ;  /* 0x05fffffa5e5e7825 */ /* 0x000fe200078e00ff */
[----:B------:R-:W-:-:S03]  /*15e90*/  ISETP.GE.U32.AND P5, PT, R100, 0x7f000001, PT ;  /* 0x7f0000016400780c */ /* 0x000fc60003fa6070 */
[----:B------:R-:W-:Y:S02]  /*15ea0*/  IMAD R97, R72, 0x7effffff, RZ ;  /* 0x7effffff48617824 */ /* 0x000fe400078e02ff */
[----:B------:R-:W-:Y:S02]  /*15eb0*/  IMAD R77, R86, 0x7effffff, RZ ;  /* 0x7effffff564d7824 */ /* 0x000fe400078e02ff */
[----:B------:R-:W-:Y:S01]  /*15ec0*/  IMAD.HI.U32 R5, R97, 0x7f000001, R72 ;  /* 0x7f00000161057827 */ /* 0x000fe200078e0048 */
[----:B------:R-:W-:-:S03]  /*15ed0*/  ISETP.GE.U32.AND P1, PT, R6, 0x7f000001, PT ;  /* 0x7f0000010600780c */ /* 0x000fc60003f26070 */
[----:B------:R-:W-:Y:S01]  /*15ee0*/  IMAD.HI.U32 R94, R93, 0x7f000001, R94 ;  /* 0x7f0000015d5e7827 */ /* 0x000fe200078e005e */
[----:B------:R-:W-:-:S03]  /*15ef0*/  IADD3 R93, PT, PT, R12, R80, RZ ;  /* 0x000000500c5d7210 */ /* 0x000fc60007ffe0ff */
[----:B------:R-:W-:-:S04]  /*15f00*/  IMAD.WIDE.U32 R72, R83, 0x5fffffa, RZ ;  /* 0x05fffffa53487825 */ /* 0x000fc800078e00ff */
[----:B------:R-:W-:Y:S02]  /*15f10*/  IMAD.HI.U32 R12, R77, 0x7f000001, R86 ;  /* 0x7f0000014d0c7827 */ /* 0x000fe400078e0056 */
[----:B------:R-:W3:Y:S02]  /*15f20*/  LD.E R77, desc[UR14][R14.64+0x70] ;  /* 0x0000700e0e4d7980 */ /* 0x000ee4000c101900 */
[----:B------:R-:W-:Y:S01]  /*15f30*/  IMAD R83, R83, 0x6, RZ ;  /* 0x0000000653537824 */ /* 0x000fe200078e02ff */
[----:B------:R-:W-:-:S03]  /*15f40*/  ISETP.GE.U32.AND P2, PT, R10, 0x7f000001, PT ;  /* 0x7f0000010a00780c */ /* 0x000fc60003f46070 */
[----:B------:R-:W-:Y:S01]  /*15f50*/  IMAD.HI.U32 R64, R83, 0x7f000001, R72 ;  /* 0x7f00000153407827 */ /* 0x000fe200078e0048 */
[----:B------:R-:W-:-:S03]  /*15f60*/  @P5 IADD3 R100, PT, PT, R100, -0x7f000001, RZ ;  /* 0x80ffffff64645810 */ /* 0x000fc60007ffe0ff */
[----:B------:R-:W-:-:S04]  /*15f70*/  IMAD.WIDE.U32 R72, R114, 0x5fffffa, RZ ;  /* 0x05fffffa72487825 */ /* 0x000fc800078e00ff */
[----:B------:R-:W-:Y:S02]  /*15f80*/  IMAD R83, R114, 0x6, RZ ;  /* 0x0000000672537824 */ /* 0x000fe400078e02ff */
[----:B------:R-:W-:Y:S01]  /*15f90*/  IMAD.WIDE.U32 R96, R90, R53, RZ ;  /* 0x000000355a607225 */ /* 0x000fe200078e00ff */
[----:B------:R-:W-:Y:S01]  /*15fa0*/  @P1 IADD3 R6, PT, PT, R6, -0x7f000001, RZ ;  /* 0x80ffffff06061810 */ /* 0x000fe20007ffe0ff */
[----:B------:R-:W-:Y:S02]  /*15fb0*/  ISETP.GE.U32.AND P1, PT, R9, 0x7f000001, PT ;  /* 0x7f0000010900780c */ /* 0x000fe40003f26070 */
[----:B------:R-:W-:-:S04]  /*15fc0*/  IMAD.HI.U32 R83, R83, 0x7f000001, R72 ;  /* 0x7f00000153537827 */ /* 0x000fc800078e0048 */
[----:B------:R-:W-:Y:S02]  /*15fd0*/  IMAD R57, R96, 0x7effffff, RZ ;  /* 0x7effffff60397824 */ /* 0x000fe400078e02ff */
[----:B------:R-:W-:Y:S01]  /*15fe0*/  IMAD.WIDE.U32 R72, R100, R53, RZ ;  /* 0x0000003564487225 */ /* 0x000fe200078e00ff */
[----:B------:R-:W-:Y:S01]  /*15ff0*/  @P2 IADD3 R10, PT, PT, R10, -0x7f000001, RZ ;  /* 0x80ffffff0a0a2810 */ /* 0x000fe20007ffe0ff */
[----:B------:R-:W-:Y:S02]  /*16000*/  ISETP.GE.U32.AND P2, PT, R6, 0x7f000001, PT ;  /* 0x7f0000010600780c */ /* 0x000fe40003f46070 */
[----:B------:R-:W-:-:S04]  /*16010*/  IMAD.HI.U32 R80, R57, 0x7f000001, R96 ;  /* 0x7f00000139507827 */ /* 0x000fc800078e0060 */
[----:B------:R-:W-:Y:S01]  /*16020*/  IMAD R57, R72, 0x7effffff, RZ ;  /* 0x7effffff48397824 */ /* 0x000fe200078e02ff */
[----:B------:R-:W-:Y:S01]  /*16030*/  ISETP.GE.U32.AND P3, PT, R10, 0x7f000001, PT ;  /* 0x7f0000010a00780c */ /* 0x000fe20003f66070 */
[----:B------:R-:W-:Y:S01]  /*16040*/  IMAD.WIDE.U32 R86, R90, R59, RZ ;  /* 0x0000003b5a567225 */ /* 0x000fe200078e00ff */
[----:B------:R-:W-:-:S03]  /*16050*/  ISETP.GE.U32.AND P0, PT, R104, 0x7f000001, PT ;  /* 0x7f0000016800780c */ /* 0x000fc60003f06070 */
[----:B------:R-:W-:-:S04]  /*16060*/  IMAD.HI.U32 R57, R57, 0x7f000001, R72 ;  /* 0x7f00000139397827 */ /* 0x000fc800078e0048 */
[----:B------:R-:W-:Y:S01]  /*16070*/  IMAD.WIDE.U32 R72, R90, R66, RZ ;  /* 0x000000425a487225 */ /* 0x000fe200078e00ff */
[----:B------:R-:W-:-:S03]  /*16080*/  @P1 IADD3 R9, PT, PT, R9, -0x7f000001, RZ ;  /* 0x80ffffff09091810 */ /* 0x000fc60007ffe0ff */
[----:B------:R-:W-:Y:S02]  /*16090*/  IMAD R95, R86, 0x7effffff, RZ ;  /* 0x7effffff565f7824 */ /* 0x000fe400078e02ff */
[----:B------:R-:W-:Y:S01]  /*160a0*/  IMAD R97, R72, 0x7effffff, RZ ;  /* 0x7effffff48617824 */ /* 0x000fe200078e02ff */
[----:B------:R-:W-:Y:S01]  /*160b0*/  @P2 IADD3 R6, PT, PT, R6, -0x7f000001, RZ ;  /* 0x80ffffff06062810 */ /* 0x000fe20007ffe0ff */
[----:B------:R-:W-:Y:S01]  /*160c0*/  IMAD.HI.U32 R90, R95, 0x7f000001, R86 ;  /* 0x7f0000015f5a7827 */ /* 0x000fe200078e0056 */
[----:B------:R-:W-:-:S03]  /*160d0*/  ISETP.GE.U32.AND P2, PT, R9, 0x7f000001, PT ;  /* 0x7f0000010900780c */ /* 0x000fc60003f46070 */
[----:B------:R-:W-:Y:S02]  /*160e0*/  IMAD.HI.U32 R95, R97, 0x7f000001, R72 ;  /* 0x7f000001615f7827 */ /* 0x000fe400078e0048 */
[----:B------:R-:W4:Y:S02]  /*160f0*/  LD.E R97, desc[UR14][R14.64+0x78] ;  /* 0x0000780e0e617980 */ /* 0x000f24000c101900 */
[----:B------:R-:W-:Y:S01]  /*16100*/  IMAD.WIDE.U32 R86, R100, R66, RZ ;  /* 0x0000004264567225 */ /* 0x000fe200078e00ff */
[----:B------:R-:W-:Y:S01]  /*16110*/  ISETP.GE.U32.AND P1, PT, R78, 0x7f000001, PT ;  /* 0x7f0000014e00780c */ /* 0x000fe20003f26070 */
[----:B------:R-:W-:Y:S02]  /*16120*/  @P3 IADD3 R10, PT, PT, R10, -0x7f000001, RZ ;  /* 0x80ffffff0a0a3810 */ /* 0x000fe40007ffe0ff */
[----:B------:R-:W-:Y:S01]  /*16130*/  @P0 IADD3 R104, PT, PT, R104, -0x7f000001, RZ ;  /* 0x80ffffff68680810 */ /* 0x000fe20007ffe0ff */
[----:B------:R-:W-:Y:S01]  /*16140*/  IMAD R105, R86, 0x7effffff, RZ ;  /* 0x7effffff56697824 */ /* 0x000fe200078e02ff */
[----:B------:R-:W-:Y:S01]  /*16150*/  ISETP.GE.U32.AND P3, PT, R93, 0x7f000001, PT ;  /* 0x7f0000015d00780c */ /* 0x000fe20003f66070 */
[----:B------:R-:W-:Y:S01]  /*16160*/  ISETP.GE.U32.AND P0, PT, R82, 0x7f000001, PT ;  /* 0x7f0000015200780c */ /* 0x000fe20003f06070 */
[----:B------:R-:W-:Y:S01]  /*16170*/  ISETP.GE.U32.AND P4, PT, R6, 0x7f000001, PT ;  /* 0x7f0000010600780c */ /* 0x000fe20003f86070 */
[----:B------:R-:W-:Y:S01]  /*16180*/  IMAD.HI.U32 R105, R105, 0x7f000001, R86 ;  /* 0x7f00000169697827 */ /* 0x000fe200078e0056 */
[----:B------:R-:W-:-:S03]  /*16190*/  @P2 IADD3 R9, PT, PT, R9, -0x7f000001, RZ ;  /* 0x80ffffff09092810 */ /* 0x000fc60007ffe0ff */
[----:B------:R-:W-:Y:S01]  /*161a0*/  IMAD.WIDE.U32 R88, R100, R59, RZ ;  /* 0x0000003b64587225 */ /* 0x000fe200078e00ff */
[----:B------:R-:W-:Y:S01]  /*161b0*/  ISETP.GE.U32.AND P6, PT, R105, 0x7f000001, PT ;  /* 0x7f0000016900780c */ /* 0x000fe20003fc6070 */
[----:B------:R-:W-:Y:S01]  /*161c0*/  ISETP.GE.U32.AND P5, PT, R10, 0x7f000001, PT ;  /* 0x7f0000010a00780c */ /* 0x000fe20003fa6070 */
[----:B------:R-:W-:Y:S01]  /*161d0*/  ISETP.GE.U32.AND P2, PT, R7, 0x7f000001, PT ;  /* 0x7f0000010700780c */ /* 0x000fe20003f46070 */
[----:B------:R-:W-:Y:S01]  /*161e0*/  IMAD.WIDE.U32 R86, R104, R53, RZ ;  /* 0x0000003568567225 */ /* 0x000fe200078e00ff */
[----:B------:R-:W-:Y:S02]  /*161f0*/  @P1 IADD3 R78, PT, PT, R78, -0x7f000001, RZ ;  /* 0x80ffffff4e4e1810 */ /* 0x000fe40007ffe0ff */
[----:B------:R-:W-:Y:S01]  /*16200*/  @P3 IADD3 R93, PT, PT, R93, -0x7f000001, RZ ;  /* 0x80ffffff5d5d3810 */ /* 0x000fe20007ffe0ff */
[----:B------:R-:W-:Y:S01]  /*16210*/  IMAD R79, R88, 0x7effffff, RZ ;  /* 0x7effffff584f7824 */ /* 0x000fe200078e02ff */
[----:B------:R-:W-:Y:S01]  /*16220*/  @P0 IADD3 R82, PT, PT, R82, -0x7f000001, RZ ;  /* 0x80ffffff52520810 */ /* 0x000fe20007ffe0ff */
[----:B------:R-:W-:Y:S01]  /*16230*/  IMAD R107, R86, 0x7effffff, RZ ;  /* 0x7effffff566b7824 */ /* 0x000fe200078e02ff */
[----:B------:R-:W-:Y:S01]  /*16240*/  @P4 IADD3 R6, PT, PT, R6, -0x7f000001, RZ ;  /* 0x80ffffff06064810 */ /* 0x000fe20007ffe0ff */
[----:B------:R-:W-:Y:S01]  /*16250*/  IMAD.HI.U32 R79, R79, 0x7f000001, R88 ;  /* 0x7f0000014f4f7827 */ /* 0x000fe200078e0058 */
[----:B------:R-:W-:-:S03]  /*16260*/  ISETP.GE.U32.AND P4, PT, R78, 0x7f000001, PT ;  /* 0x7f0000014e00780c */ /* 0x000fc60003f86070 */
[----:B------:R-:W-:Y:S01]  /*16270*/  IMAD.WIDE.U32 R88, R100, R67, RZ ;  /* 0x0000004364587225 */ /* 0x000fe200078e00ff */
[----:B------:R-:W-:-:S03]  /*16280*/  ISETP.GE.U32.AND P3, PT, R82, 0x7f000001, PT ;  /* 0x7f0000015200780c */ /* 0x000fc60003f66070 */
[----:B------:R-:W-:-:S04]  /*16290*/  IMAD.HI.U32 R100, R107, 0x7f000001, R86 ;  /* 0x7f0000016b647827 */ /* 0x000fc800078e0056 */
[----:B------:R-:W-:Y:S01]  /*162a0*/  IMAD.WIDE.U32 R86, R93, R53, RZ ;  /* 0x000000355d567225 */ /* 0x000fe200078e00ff */
[----:B------:R-:W-:Y:S02]  /*162b0*/  @P6 IADD3 R105, PT, PT, R105, -0x7f000001, RZ ;  /* 0x80ffffff69696810 */ /* 0x000fe40007ffe0ff */
[----:B------:R-:W-:Y:S01]  /*162c0*/  @P5 IADD3 R10, PT, PT, R10, -0x7f000001, RZ ;  /* 0x80ffffff0a0a5810 */ /* 0x000fe20007ffe0ff */
[----:B------:R-:W-:Y:S01]  /*162d0*/  ISETP.GE.U32.AND P1, PT, R13, 0x7f000001, PT ;  /* 0x7f0000010d00780c */ /* 0x000fe20003f26070 */
[----:B------:R-:W-:Y:S01]  /*162e0*/  IMAD R107, R86, 0x7effffff, RZ ;  /* 0x7effffff566b7824 */ /* 0x000fe200078e02ff */
[----:B------:R-:W-:Y:S01]  /*162f0*/  @P2 IADD3 R7, PT, PT, R7, -0x7f000001, RZ ;  /* 0x80ffffff07072810 */ /* 0x000fe20007ffe0ff */
[----:B------:R-:W-:Y:S01]  /*16300*/  ISETP.GE.U32.AND P5, PT, R9, 0x7f000001, PT ;  /* 0x7f0000010900780c */ /* 0x000fe20003fa6070 */
[----:B------:R-:W-:Y:S01]  /*16310*/  ISETP.GE.U32.AND P0, PT, R6, 0x7f000001, PT ;  /* 0x7f0000010600780c */ /* 0x000fe20003f06070 */
[----:B------:R-:W-:Y:S01]  /*16320*/  IMAD.WIDE.U32 R72, R104, R67, RZ ;  /* 0x0000004368487225 */ /* 0x000fe200078e00ff */
[----:B------:R-:W-:Y:S01]  /*16330*/  @P4 IADD3 R78, PT, PT, R78, -0x7f000001, RZ ;  /* 0x80ffffff4e4e4810 */ /* 0x000fe20007ffe0ff */
[----:B------:R-:W-:-:S02]  /*16340*/  ISETP.GE.U32.AND P2, PT, R7, 0x7f000001, PT ;  /* 0x7f0000010700780c */ /* 0x000fc40003f46070 */
[----:B------:R-:W-:-:S04]  /*16350*/  IMAD.HI.U32 R107, R107, 0x7f000001, R86 ;  /* 0x7f0000016b6b7827 */ /* 0x000fc800078e0056 */
[----:B------:R-:W-:Y:S01]  /*16360*/  IMAD.WIDE.U32 R86, R105, 0x5fffffa, RZ ;  /* 0x05fffffa69567825 */ /* 0x000fe200078e00ff */
[----:B------:R-:W-:-:S03]  /*16370*/  @P3 IADD3 R82, PT, PT, R82, -0x7f000001, RZ ;  /* 0x80ffffff52523810 */ /* 0x000fc60007ffe0ff */
[----:B------:R-:W-:Y:S02]  /*16380*/  IMAD R103, R72, 0x7effffff, RZ ;  /* 0x7effffff48677824 */ /* 0x000fe400078e02ff */
[----:B------:R-:W-:Y:S01]  /*16390*/  IMAD R105, R105, 0x6, RZ ;  /* 0x0000000669697824 */ /* 0x000fe200078e02ff */
[----:B------:R-:W-:Y:S01]  /*163a0*/  ISETP.GE.U32.AND P6, PT, R85, 0x7f000001, PT ;  /* 0x7f0000015500780c */ /* 0x000fe20003fc6070 */
[----:B------:R-:W-:Y:S01]  /*163b0*/  IMAD.HI.U32 R103, R103, 0x7f000001, R72 ;  /* 0x7f00000167677827 */ /* 0x000fe200078e0048 */
[----:B------:R-:W-:-:S03]  /*163c0*/  ISETP.GE.U32.AND P4, PT, R78, 0x7f000001, PT ;  /* 0x7f0000014e00780c */ /* 0x000fc60003f86070 */
[----:B------:R-:W-:Y:S02]  /*163d0*/  IMAD.HI.U32 R87, R105, 0x7f000001, R86 ;  /* 0x7f00000169577827 */ /* 0x000fe400078e0056 */
[----:B------:R1:W2:Y:S01]  /*163e0*/  LD.E R86, desc[UR14][R14.64+0x7c] ;  /* 0x00007c0e0e567980 */ /* 0x0002a2000c101900 */
[----:B------:R-:W-:Y:S02]  /*163f0*/  @P1 IADD3 R13, PT, PT, R13, -0x7f000001, RZ ;  /* 0x80ffffff0d0d1810 */ /* 0x000fe40007ffe0ff */
[----:B------:R-:W-:Y:S02]  /*16400*/  @P5 IADD3 R9, PT, PT, R9, -0x7f000001, RZ ;  /* 0x80ffffff09095810 */ /* 0x000fe40007ffe0ff */
[----:B------:R-:W-:Y:S01]  /*16410*/  @P0 IADD3 R6, PT, PT, R6, -0x7f000001, RZ ;  /* 0x80ffffff06060810 */ /* 0x000fe20007ffe0ff */
[----:B------:R-:W-:Y:S01]  /*16420*/  ISETP.GE.U32.AND P1, PT, R82, 0x7f000001, PT ;  /* 0x7f0000015200780c */ /* 0x000fe20003f26070 */
[----:B------:R-:W-:Y:S01]  /*16430*/  ISETP.GE.U32.AND P5, PT, R10, 0x7f000001, PT ;  /* 0x7f0000010a00780c */ /* 0x000fe20003fa6070 */
[----:B------:R-:W-:Y:S01]  /*16440*/  ISETP.GE.U32.AND P0, PT, R103, 0x7f000001, PT ;  /* 0x7f0000016700780c */ /* 0x000fe20003f06070 */
[----:B------:R-:W-:Y:S01]  /*16450*/  IMAD.WIDE.U32 R72, R104, R66, RZ ;  /* 0x0000004268487225 */ /* 0x000fe200078e00ff */
[----:B------:R-:W-:Y:S01]  /*16460*/  @P2 IADD3 R7, PT, PT, R7, -0x7f000001, RZ ;  /* 0x80ffffff07072810 */ /* 0x000fe20007ffe0ff */
[----:B------:R-:W-:-:S02]  /*16470*/  ISETP.GE.U32.AND P2, PT, R13, 0x7f000001, PT ;  /* 0x7f0000010d00780c */ /* 0x000fc40003f46070 */
[----:B------:R-:W-:Y:S01]  /*16480*/  IMAD R109, R72, 0x7effffff, RZ ;  /* 0x7effffff486d7824 */ /* 0x000fe200078e02ff */
[----:B------:R-:W-:Y:S02]  /*16490*/  @P6 IADD3 R85, PT, PT, R85, -0x7f000001, RZ ;  /* 0x80ffffff55556810 */ /* 0x000fe40007ffe0ff */
[----:B------:R-:W-:Y:S01]  /*164a0*/  @P4 IADD3 R78, PT, PT, R78, -0x7f000001, RZ ;  /* 0x80ffffff4e4e4810 */ /* 0x000fe20007ffe0ff */
[----:B0-----:R-:W-:Y:S02]  /*164b0*/  IMAD.HI.U32 R108, R109, 0x7f000001, R72 ;  /* 0x7f0000016d6c7827 */ /* 0x001fe400078e0048 */
[----:B------:R-:W-:Y:S02]  /*164c0*/  @P1 IADD3 R82, PT, PT, R82, -0x7f000001, RZ ;  /* 0x80ffffff52521810 */ /* 0x000fe40007ffe0ff */
[----:B------:R-:W-:Y:S01]  /*164d0*/  @P5 IADD3 R10, PT, PT, R10, -0x7f000001, RZ ;  /* 0x80ffffff0a0a5810 */ /* 0x000fe20007ffe0ff */
[----:B------:R-:W-:Y:S01]  /*164e0*/  ISETP.GE.U32.AND P1, PT, R85, 0x7f000001, PT ;  /* 0x7f0000015500780c */ /* 0x000fe20003f26070 */
[----:B------:R-:W-:Y:S01]  /*164f0*/  @P0 IADD3 R103, PT, PT, R103, -0x7f000001, RZ ;  /* 0x80ffffff67670810 */ /* 0x000fe20007ffe0ff */
[----:B------:R-:W-:Y:S01]  /*16500*/  ISETP.GE.U32.AND P3, PT, R108, 0x7f000001, PT ;  /* 0x7f0000016c00780c */ /* 0x000fe20003f66070 */
[----:B------:R-:W-:Y:S01]  /*16510*/  ISETP.GE.U32.AND P0, PT, R78, 0x7f000001, PT ;  /* 0x7f0000014e00780c */ /* 0x000fe20003f06070 */
[----:B------:R-:W-:Y:S01]  /*16520*/  @P2 IADD3 R13, PT, PT, R13, -0x7f000001, RZ ;  /* 0x80ffffff0d0d2810 */ /* 0x000fe20007ffe0ff */
[----:B------:R-:W-:Y:S01]  /*16530*/  ISETP.GE.U32.AND P2, PT, R10, 0x7f000001, PT ;  /* 0x7f0000010a00780c */ /* 0x000fe20003f46070 */
[----:B------:R-:W-:Y:S01]  /*16540*/  IMAD R101, R88, 0x7effffff, RZ ;  /* 0x7effffff58657824 */ /* 0x000fe200078e02ff */
[----:B------:R-:W-:Y:S01]  /*16550*/  ISETP.GE.U32.AND P6, PT, R82, 0x7f000001, PT ;  /* 0x7f0000015200780c */ /* 0x000fe20003fc6070 */
[----:B------:R-:W-:Y:S01]  /*16560*/  IMAD.WIDE.U32 R72, R93, R67, RZ ;  /* 0x000000435d487225 */ /* 0x000fe200078e00ff */
[----:B------:R-:W-:-:S03]  /*16570*/  ISETP.GE.U32.AND P4, PT, R13, 0x7f000001, PT ;  /* 0x7f0000010d00780c */ /* 0x000fc60003f86070 */
[----:B------:R-:W-:Y:S01]  /*16580*/  IMAD.HI.U32 R96, R101, 0x7f000001, R88 ;  /* 0x7f00000165607827 */ /* 0x000fe200078e0058 */
[----:B------:R-:W-:Y:S01]  /*16590*/  @P1 IADD3 R85, PT, PT, R85, -0x7f000001, RZ ;  /* 0x80ffffff55551810 */ /* 0x000fe20007ffe0ff */
[----:B------:R-:W-:Y:S01]  /*165a0*/  ISETP.GE.U32.AND P1, PT, R7, 0x7f000001, PT ;  /* 0x7f0000010700780c */ /* 0x000fe20003f26070 */
[----:B------:R-:W-:Y:S01]  /*165b0*/  @P3 IADD3 R108, PT, PT, R108, -0x7f000001, RZ ;  /* 0x80ffffff6c6c3810 */ /* 0x000fe20007ffe0ff */
[----:B------:R-:W-:Y:S01]  /*165c0*/  IMAD.WIDE.U32 R88, R104, R59, RZ ;  /* 0x0000003b68587225 */ /* 0x000fe200078e00ff */
[----:B------:R-:W-:Y:S01]  /*165d0*/  @P0 IADD3 R78, PT, PT, R78, -0x7f000001, RZ ;  /* 0x80ffffff4e4e0810 */ /* 0x000fe20007ffe0ff */
[----:B------:R-:W-:Y:S02]  /*165e0*/  ISETP.GE.U32.AND P3, PT, R107, 0x7f000001, PT ;  /* 0x7f0000016b00780c */ /* 0x000fe40003f66070 */
[----:B------:R-:W-:Y:S01]  /*165f0*/  IMAD R111, R72, 0x7effffff, RZ ;  /* 0x7effffff486f7824 */ /* 0x000fe200078e02ff */
[----:B------:R-:W-:Y:S01]  /*16600*/  @P2 IADD3 R10, PT, PT, R10, -0x7f000001, RZ ;  /* 0x80ffffff0a0a2810 */ /* 0x000fe20007ffe0ff */
[----:B------:R-:W-:Y:S01]  /*16610*/  IMAD R101, R88, 0x7effffff, RZ ;  /* 0x7effffff58657824 */ /* 0x000fe200078e02ff */
[----:B------:R-:W-:Y:S01]  /*16620*/  ISETP.GE.U32.AND P2, PT, R78, 0x7f000001, PT ;  /* 0x7f0000014e00780c */ /* 0x000fe20003f46070 */
[----:B------:R-:W-:Y:S01]  /*16630*/  IMAD.HI.U32 R104, R111, 0x7f000001, R72 ;  /* 0x7f0000016f687827 */ /* 0x000fe200078e0048 */
[----:B------:R-:W-:-:S03]  /*16640*/  ISETP.GE.U32.AND P5, PT, R6, 0x7f000001, PT ;  /* 0x7f0000010600780c */ /* 0x000fc60003fa6070 */
[----:B------:R-:W-:Y:S01]  /*16650*/  IMAD.WIDE.U32 R72, R93, R66, RZ ;  /* 0x000000425d487225 */ /* 0x000fe200078e00ff */
[----:B------:R-:W-:Y:S02]  /*16660*/  @P4 IADD3 R13, PT, PT, R13, -0x7f000001, RZ ;  /* 0x80ffffff0d0d4810 */ /* 0x000fe40007ffe0ff */
[----:B------:R-:W-:Y:S01]  /*16670*/  @P6 IADD3 R82, PT, PT, R82, -0x7f000001, RZ ;  /* 0x80ffffff52526810 */ /* 0x000fe20007ffe0ff */
[----:B------:R-:W-:Y:S01]  /*16680*/  IMAD.HI.U32 R101, R101, 0x7f000001, R88 ;  /* 0x7f00000165657827 */ /* 0x000fe200078e0058 */
[----:B------:R-:W-:Y:S01]  /*16690*/  ISETP.GE.U32.AND P4, PT, R104, 0x7f000001, PT ;  /* 0x7f0000016800780c */ /* 0x000fe20003f86070 */
[----:B------:R-:W-:Y:S02]  /*166a0*/  ISETP.GE.U32.AND P0, PT, R85, 0x7f000001, PT ;  /* 0x7f0000015500780c */ /* 0x000fe40003f06070 */
[----:B------:R-:W-:Y:S01]  /*166b0*/  IMAD.WIDE.U32 R88, R93, R59, RZ ;  /* 0x0000003b5d587225 */ /* 0x000fe200078e00ff */
[----:B------:R-:W-:-:S03]  /*166c0*/  @P1 IADD3 R7, PT, PT, R7, -0x7f000001, RZ ;  /* 0x80ffffff07071810 */ /* 0x000fc60007ffe0ff */
[----:B------:R-:W-:Y:S01]  /*166d0*/  IMAD R93, R72, 0x7effffff, RZ ;  /* 0x7effffff485d7824 */ /* 0x000fe200078e02ff */
[----:B------:R-:W-:Y:S01]  /*166e0*/  @P3 IADD3 R107, PT, PT, R107, -0x7f000001, RZ ;  /* 0x80ffffff6b6b3810 */ /* 0x000fe20007ffe0ff */
[----:B------:R-:W-:Y:S01]  /*166f0*/  ISETP.GE.U32.AND P1, PT, R13, 0x7f000001, PT ;  /* 0x7f0000010d00780c */ /* 0x000fe20003f26070 */
[----:B-1----:R-:W-:Y:S01]  /*16700*/  IMAD.WIDE.U32 R14, R108, 0x5fffffa, RZ ;  /* 0x05fffffa6c0e7825 */ /* 0x002fe200078e00ff */
[----:B------:R-:W-:-:S03]  /*16710*/  ISETP.GE.U32.AND P3, PT, R82, 0x7f000001, PT ;  /* 0x7f0000015200780c */ /* 0x000fc60003f66070 */
[----:B------:R-:W-:Y:S01]  /*16720*/  IMAD.HI.U32 R93, R93, 0x7f000001, R72 ;  /* 0x7f0000015d5d7827 */ /* 0x000fe200078e0048 */
[----:B------:R-:W-:-:S03]  /*16730*/  @P2 IADD3 R78, PT, PT, R78, -0x7f000001, RZ ;  /* 0x80ffffff4e4e2810 */ /* 0x000fc60007ffe0ff */
[----:B------:R-:W-:-:S04]  /*16740*/  IMAD.WIDE.U32 R72, R103, 0x5fffffa, RZ ;  /* 0x05fffffa67487825 */ /* 0x000fc800078e00ff */
[----:B------:R-:W-:Y:S02]  /*16750*/  IMAD R109, R88, 0x7effffff, RZ ;  /* 0x7effffff586d7824 */ /* 0x000fe400078e02ff */
[----:B------:R-:W-:Y:S02]  /*16760*/  IMAD R103, R103, 0x6, RZ ;  /* 0x0000000667677824 */ /* 0x000fe400078e02ff */
[----:B------:R-:W-:Y:S01]  /*16770*/  IMAD R105, R108, 0x6, RZ ;  /* 0x000000066c697824 */ /* 0x000fe200078e02ff */
[----:B------:R-:W-:Y:S01]  /*16780*/  @P5 IADD3 R6, PT, PT, R6, -0x7f000001, RZ ;  /* 0x80ffffff06065810 */ /* 0x000fe20007ffe0ff */
[----:B------:R-:W-:Y:S01]  /*16790*/  IMAD.HI.U32 R89, R109, 0x7f000001, R88 ;  /* 0x7f0000016d597827 */ /* 0x000fe200078e0058 */
[----:B------:R-:W-:Y:S01]  /*167a0*/  ISETP.GE.U32.AND P5, PT, R12, 0x7f000001, PT ;  /* 0x7f0000010c00780c */ /* 0x000fe20003fa6070 */
[----:B------:R-:W-:Y:S02]  /*167b0*/  ISETP.GE.U32.AND P6, PT, R80, 0x7f000001, PT ;  /* 0x7f0000015000780c */ /* 0x000fe40003fc6070 */
[----:B------:R-:W-:Y:S01]  /*167c0*/  IMAD.HI.U32 R72, R103, 0x7f000001, R72 ;  /* 0x7f00000167487827 */ /* 0x000fe200078e0048 */
[----:B------:R-:W-:-:S03]  /*167d0*/  @P4 IADD3 R104, PT, PT, R104, -0x7f000001, RZ ;  /* 0x80ffffff68684810 */ /* 0x000fc60007ffe0ff */
[----:B------:R-:W-:Y:S01]  /*167e0*/  IMAD.HI.U32 R88, R105, 0x7f000001, R14 ;  /* 0x7f00000169587827 */ /* 0x000fe200078e000e */
[----:B------:R-:W-:Y:S01]  /*167f0*/  @P0 IADD3 R85, PT, PT, R85, -0x7f000001, RZ ;  /* 0x80ffffff55550810 */ /* 0x000fe20007ffe0ff */
[----:B------:R-:W-:Y:S02]  /*16800*/  ISETP.GE.U32.AND P4, PT, R90, 0x7f000001, PT ;  /* 0x7f0000015a00780c */ /* 0x000fe40003f86070 */
[----:B------:R-:W-:-:S04]  /*16810*/  IMAD.WIDE.U32 R14, R107, 0x5fffffa, RZ ;  /* 0x05fffffa6b0e7825 */ /* 0x000fc800078e00ff */
[----:B------:R-:W-:Y:S01]  /*16820*/  IMAD R73, R107, 0x6, RZ ;  /* 0x000000066b497824 */ /* 0x000fe200078e02ff */
[----:B------:R-:W-:Y:S02]  /*16830*/  IADD3 R107, PT, PT, R78, UR12, RZ ;  /* 0x0000000c4e6b7c10 */ /* 0x000fe4000fffe0ff */
[----:B------:R-:W-:Y:S02]  /*16840*/  @P1 IADD3 R13, PT, PT, R13, -0x7f000001, RZ ;  /* 0x80ffffff0d0d1810 */ /* 0x000fe40007ffe0ff */
[----:B------:R-:W-:Y:S01]  /*16850*/  @P3 IADD3 R82, PT, PT, R82, -0x7f000001, RZ ;  /* 0x80ffffff52523810 */ /* 0x000fe20007ffe0ff */
[----:B------:R-:W-:Y:S01]  /*16860*/  ISETP.GE.U32.AND P3, PT, R85, 0x7f000001, PT ;  /* 0x7f0000015500780c */ /* 0x000fe20003f66070 */
[----:B------:R-:W-:Y:S01]  /*16870*/  ISETP.GE.U32.AND P2, PT, R95, 0x7f000001, PT ;  /* 0x7f0000015f00780c */ /* 0x000fe20003f46070 */
[----:B------:R-:W-:Y:S01]  /*16880*/  ISETP.GE.U32.AND P1, PT, R107, 0x7f000001, PT ;  /* 0x7f0000016b00780c */ /* 0x000fe20003f26070 */
[----:B------:R-:W-:Y:S02]  /*16890*/  @P5 IADD3 R12, PT, PT, R12, -0x7f000001, RZ ;  /* 0x80ffffff0c0c5810 */ /* 0x000fe40007ffe0ff */
[----:B------:R-:W-:Y:S01]  /*168a0*/  @P6 IADD3 R80, PT, PT, R80, -0x7f000001, RZ ;  /* 0x80ffffff50506810 */ /* 0x000fe20007ffe0ff */
[----:B------:R-:W-:Y:S01]  /*168b0*/  ISETP.GE.U32.AND P6, PT, R93, 0x7f000001, PT ;  /* 0x7f0000015d00780c */ /* 0x000fe20003fc6070 */
[----:B------:R-:W-:Y:S01]  /*168c0*/  @P4 IADD3 R90, PT, PT, R90, -0x7f000001, RZ ;  /* 0x80ffffff5a5a4810 */ /* 0x000fe20007ffe0ff */
[----:B------:R-:W-:Y:S01]  /*168d0*/  ISETP.GE.U32.AND P0, PT, R57, 0x7f000001, PT ;  /* 0x7f0000013900780c */ /* 0x000fe20003f06070 */
[----:B------:R-:W-:Y:S01]  /*168e0*/  ISETP.GE.U32.AND P5, PT, R12, 0x7f000001, PT ;  /* 0x7f0000010c00780c */ /* 0x000fe20003fa6070 */
[----:B------:R-:W-:Y:S01]  /*168f0*/  ISETP.GE.U32.AND P4, PT, R87, 0x7f000001, PT ;  /* 0x7f0000015700780c */ /* 0x000fe20003f86070 */
[----:B------:R-:W-:-:S02]  /*16900*/  IMAD.HI.U32 R73, R73, 0x7f000001, R14 ;  /* 0x7f00000149497827 */ /* 0x000fc400078e000e */
[----:B------:R-:W-:Y:S02]  /*16910*/  @P3 IADD3 R85, PT, PT, R85, -0x7f000001, RZ ;  /* 0x80ffffff55553810 */ /* 0x000fe40007ffe0ff */
[----:B------:R-:W-:Y:S02]  /*16920*/  @P2 IADD3 R95, PT, PT, R95, -0x7f000001, RZ ;  /* 0x80ffffff5f5f2810 */ /* 0x000fe40007ffe0ff */
[----:B------:R-:W-:Y:S01]  /*16930*/  @P1 IADD3 R107, PT, PT, R107, -0x7f000001, RZ ;  /* 0x80ffffff6b6b1810 */ /* 0x000fe20007ffe0ff */
[----:B------:R-:W-:Y:S01]  /*16940*/  ISETP.GE.U32.AND P1, PT, R90, 0x7f000001, PT ;  /* 0x7f0000015a00780c */ /* 0x000fe20003f26070 */
[----:B------:R-:W-:Y:S01]  /*16950*/  ISETP.GE.U32.AND P3, PT, R80, 0x7f000001, PT ;  /* 0x7f0000015000780c */ /* 0x000fe20003f66070 */
[----:B------:R-:W-:Y:S01]  /*16960*/  ISETP.GE.U32.AND P2, PT, R79, 0x7f000001, PT ;  /* 0x7f0000014f00780c */ /* 0x000fe20003f46070 */
[----:B------:R-:W-:Y:S01]  /*16970*/  IMAD.WIDE.U32 R14, R104, 0x5fffffa, RZ ;  /* 0x05fffffa680e7825 */ /* 0x000fe200078e00ff */
[----:B------:R-:W-:Y:S02]  /*16980*/  IADD3 R105, PT, PT, R82, UR11, RZ ;  /* 0x0000000b52697c10 */ /* 0x000fe4000fffe0ff */
[----:B------:R-:W-:Y:S01]  /*16990*/  @P6 IADD3 R93, PT, PT, R93, -0x7f000001, RZ ;  /* 0x80ffffff5d5d6810 */ /* 0x000fe20007ffe0ff */
[----:B------:R-:W-:Y:S01]  /*169a0*/  IMAD R103, R104, 0x6, RZ ;  /* 0x0000000668677824 */ /* 0x000fe200078e02ff */
[----:B------:R-:W-:-:S02]  /*169b0*/  @P0 IADD3 R57, PT, PT, R57, -0x7f000001, RZ ;  /* 0x80ffffff39390810 */ /* 0x000fc40007ffe0ff */
[----:B------:R-:W-:Y:S01]  /*169c0*/  @P5 IADD3 R12, PT, PT, R12, -0x7f000001, RZ ;  /* 0x80ffffff0c0c5810 */ /* 0x000fe20007ffe0ff */
[----:B------:R-:W-:Y:S01]  /*169d0*/  ISETP.GE.U32.AND P0, PT, R105, 0x7f000001, PT ;  /* 0x7f0000016900780c */ /* 0x000fe20003f06070 */
[----:B------:R-:W-:Y:S01]  /*169e0*/  IMAD.HI.U32 R103, R103, 0x7f000001, R14 ;  /* 0x7f00000167677827 */ /* 0x000fe200078e000e */
[----:B------:R-:W-:Y:S01]  /*169f0*/  ISETP.GE.U32.AND P5, PT, R96, 0x7f000001, PT ;  /* 0x7f0000016000780c */ /* 0x000fe20003fa6070 */
[----:B------:R-:W-:Y:S02]  /*16a00*/  @P1 IADD3 R90, PT, PT, R90, -0x7f000001, RZ ;  /* 0x80ffffff5a5a1810 */ /* 0x000fe40007ffe0ff */
[----:B------:R-:W-:Y:S01]  /*16a10*/  @P4 IADD3 R87, PT, PT, R87, -0x7f000001, RZ ;  /* 0x80ffffff57574810 */ /* 0x000fe20007ffe0ff */
[----:B------:R-:W-:Y:S01]  /*16a20*/  IMAD.WIDE.U32 R14, R93, 0x5fffffa, RZ ;  /* 0x05fffffa5d0e7825 */ /* 0x000fe200078e00ff */
[----:B------:R-:W-:Y:S02]  /*16a30*/  @P3 IADD3 R80, PT, PT, R80, -0x7f000001, RZ ;  /* 0x80ffffff50503810 */ /* 0x000fe40007ffe0ff */
[----:B------:R-:W-:Y:S01]  /*16a40*/  @P2 IADD3 R79, PT, PT, R79, -0x7f000001, RZ ;  /* 0x80ffffff4f4f2810 */ /* 0x000fe20007ffe0ff */
[----:B------:R-:W4:Y:S01]  /*16a50*/  LDL R82, [R1+0x110] ;  /* 0x0001100001527983 */ /* 0x000f220000100800 */
[----:B------:R-:W-:Y:S01]  /*16a60*/  IMAD R93, R93, 0x6, RZ ;  /* 0x000000065d5d7824 */ /* 0x000fe200078e02ff */
[----:B------:R-:W-:-:S02]  /*16a70*/  IADD3 R12, PT, PT, R12, R57, RZ ;  /* 0x000000390c0c7210 */ /* 0x000fc40007ffe0ff */
[----:B------:R-:W4:Y:S01]  /*16a80*/  LDL R57, [R1+0x114] ;  /* 0x0001140001397983 */ /* 0x000f220000100800 */
[----:B------:R-:W-:Y:S01]  /*16a90*/  IMAD.HI.U32 R104, R93, 0x7f000001, R14 ;  /* 0x7f0000015d687827 */ /* 0x000fe200078e000e */
[----:B------:R-:W-:Y:S02]  /*16aa0*/  IADD3 R15, PT, PT, R90, R87, RZ ;  /* 0x000000575a0f7210 */ /* 0x000fe40007ffe0ff */
[----:B------:R-:W-:Y:S01]  /*16ab0*/  IADD3 R79, PT, PT, R80, R79, RZ ;  /* 0x0000004f504f7210 */ /* 0x000fe20007ffe0ff */
[----:B------:R-:W4:Y:S04]  /*16ac0*/  LDL R87, [R1+0x118] ;  /* 0x0001180001577983 */ /* 0x000f280000100800 */
[----:B------:R-:W4:Y:S01]  /*16ad0*/  LDL R80, [R1+0x11c] ;  /* 0x00011c0001507983 */ /* 0x000f220000100800 */
[----:B------:R-:W-:-:S02]  /*16ae0*/  @P0 IADD3 R105, PT, PT, R105, -0x7f000001, RZ ;  /* 0x80ffffff69690810 */ /* 0x000fc40007ffe0ff */
[----:B------:R-:W-:Y:S01]  /*16af0*/  @P5 IADD3 R96, PT, PT, R96, -0x7f000001, RZ ;  /* 0x80ffffff60605810 */ /* 0x000fe20007ffe0ff */
[----:B------:R-:W-:Y:S01]  /*16b00*/  ISETP.GE.U32.AND P0, PT, R101, 0x7f000001, PT ;  /* 0x7f0000016500780c */ /* 0x000fe20003f06070 */
[----:B------:R-:W-:Y:S01]  /*16b10*/  ISETP.GE.U32.AND P3, PT, R12, 0x7f000001, PT ;  /* 0x7f0000010c00780c */ /* 0x000fe20003f66070 */
[----:B------:R-:W-:Y:S01]  /*16b20*/  ISETP.GE.U32.AND P5, PT, R13, 0x7f000001, PT ;  /* 0x7f0000010d00780c */ /* 0x000fe20003fa6070 */
[----:B------:R-:W-:Y:S01]  /*16b30*/  ISETP.GE.U32.AND P6, PT, R95, 0x7f000001, PT ;  /* 0x7f0000015f00780c */ /* 0x000fe20003fc6070 */
[----:B------:R-:W-:Y:S01]  /*16b40*/  IADD3 R78, PT, PT, R107, R10, RZ ;  /* 0x0000000a6b4e7210 */ /* 0x000fe20007ffe0ff */
[----:B------:R-:W-:-:S08]  /*16b50*/  ISETP.GE.U32.AND P2, PT, R7, 0x7f000001, PT ;  /* 0x7f0000010700780c */ /* 0x000fd00003f46070 */
[----:B------:R-:W-:Y:S02]  /*16b60*/  @P0 IADD3 R101, PT, PT, R101, -0x7f000001, RZ ;  /* 0x80ffffff65650810 */ /* 0x000fe40007ffe0ff */
[----:B------:R-:W-:Y:S02]  /*16b70*/  @P3 IADD3 R12, PT, PT, R12, -0x7f000001, RZ ;  /* 0x80ffffff0c0c3810 */ /* 0x000fe40007ffe0ff */
[----:B------:R-:W-:Y:S02]  /*16b80*/  @P5 IADD3 R13, PT, PT, R13, -0x7f000001, RZ ;  /* 0x80ffffff0d0d5810 */ /* 0x000fe40007ffe0ff */
[----:B------:R-:W-:Y:S01]  /*16b90*/  @P6 IADD3 R95, PT, PT, R95, -0x7f000001, RZ ;  /* 0x80ffffff5f5f6810 */ /* 0x000fe20007ffe0ff */
[----:B------:R-:W-:Y:S01]  /*16ba0*/  ISETP.GE.U32.AND P6, PT, R9, 0x7f000001, PT ;  /* 0x7f0000010900780c */ /* 0x000fe20003fc6070 */
[----:B------:R-:W-:Y:S02]  /*16bb0*/  IADD3 R101, PT, PT, R12, R101, RZ ;  /* 0x000000650c657210 */ /* 0x000fe40007ffe0ff */
[----:B------:R-:W-:-:S02]  /*16bc0*/  IADD3 R10, PT, PT, R13, UR13, RZ ;  /* 0x0000000d0d0a7c10 */ /* 0x000fc4000fffe0ff */
[----:B------:R-:W4:Y:S01]  /*16bd0*/  LDL.64 R12, [R1+0x100] ;  /* 0x00010000010c7983 */ /* 0x000f220000100a00 */
[----:B------:R-:W-:Y:S01]  /*16be0*/  ISETP.GE.U32.AND P1, PT, R85, 0x7f000001, PT ;  /* 0x7f0000015500780c */ /* 0x000fe20003f26070 */
[----:B------:R-:W-:Y:S01]  /*16bf0*/  ISETP.GE.U32.AND P0, PT, R100, 0x7f000001, PT ;  /* 0x7f0000016400780c */ /* 0x000fe20003f06070 */
[----:B------:R-:W-:Y:S02]  /*16c00*/  @P2 IADD3 R7, PT, PT, R7, -0x7f000001, RZ ;  /* 0x80ffffff07072810 */ /* 0x000fe40007ffe0ff */
[----:B------:R-:W-:Y:S01]  /*16c10*/  IADD3 R95, PT, PT, R95, R96, RZ ;  /* 0x000000605f5f7210 */ /* 0x000fe20007ffe0ff */
[----:B------:R-:W-:Y:S02]  /*16c20*/  ISETP.GE.U32.AND P2, PT, R88, 0x7f000001, PT ;  /* 0x7f0000015800780c */ /* 0x000fe40003f46070 */
[----:B------:R-:W-:Y:S01]  /*16c30*/  @P6 IADD3 R9, PT, PT, R9, -0x7f000001, RZ ;  /* 0x80ffffff09096810 */ /* 0x000fe20007ffe0ff */
[----:B------:R-:W-:Y:S01]  /*16c40*/  ISETP.GE.U32.AND P6, PT, R79, 0x7f000001, PT ;  /* 0x7f0000014f00780c */ /* 0x000fe20003fc6070 */
[----:B------:R-:W-:-:S04]  /*16c50*/  ISETP.GE.U32.AND P4, PT, R95, 0x7f000001, PT ;  /* 0x7f0000015f00780c */ /* 0x000fc80003f86070 */
[----:B------:R-:W-:Y:S02]  /*16c60*/  @P1 IADD3 R85, PT, PT, R85, -0x7f000001, RZ ;  /* 0x80ffffff55551810 */ /* 0x000fe40007ffe0ff */
[----:B------:R-:W-:Y:S01]  /*16c70*/  @P0 IADD3 R100, PT, PT, R100, -0x7f000001, RZ ;  /* 0x80ffffff64640810 */ /* 0x000fe20007ffe0ff */
[----:B------:R-:W-:Y:S01]  /*16c80*/  ISETP.GE.U32.AND P1, PT, R7, 0x7f000001, PT ;  /* 0x7f0000010700780c */ /* 0x000fe20003f26070 */
[----:B------:R-:W-:Y:S01]  /*16c90*/  ISETP.GE.U32.AND P0, PT, R9, 0x7f000001, PT ;  /* 0x7f0000010900780c */ /* 0x000fe20003f06070 */
[----:B------:R-:W-:Y:S01]  /*16ca0*/  @P2 IADD3 R88, PT, PT, R88, -0x7f000001, RZ ;  /* 0x80ffffff58582810 */ /* 0x000fe20007ffe0ff */
[----:B------:R-:W-:Y:S01]  /*16cb0*/  ISETP.GE.U32.AND P5, PT, R72, 0x7f000001, PT ;  /* 0x7f0000014800780c */ /* 0x000fe20003fa6070 */
[----:B------:R-:W-:Y:S01]  /*16cc0*/  ISETP.GE.U32.AND P3, PT, R15, 0x7f000001, PT ;  /* 0x7f0000010f00780c */ /* 0x000fe20003f66070 */
[----:B------:R-:W-:Y:S02]  /*16cd0*/  @P6 IADD3 R79, PT, PT, R79, -0x7f000001, RZ ;  /* 0x80ffffff4f4f6810 */ /* 0x000fe40007ffe0ff */
[----:B------:R-:W-:-:S02]  /*16ce0*/  @P4 IADD3 R95, PT, PT, R95, -0x7f000001, RZ ;  /* 0x80ffffff5f5f4810 */ /* 0x000fc40007ffe0ff */
[----:B------:R-:W-:Y:S02]  /*16cf0*/  IADD3 R90, PT, PT, R79, R88, RZ ;  /* 0x000000584f5a7210 */ /* 0x000fe40007ffe0ff */
[----:B------:R-:W-:Y:S02]  /*16d00*/  IADD3 R14, PT, PT, R105, R6, RZ ;  /* 0x00000006690e7210 */ /* 0x000fe40007ffe0ff */
[----:B------:R-:W-:Y:S02]  /*16d10*/  @P1 IADD3 R7, PT, PT, R7, -0x7f000001, RZ ;  /* 0x80ffffff07071810 */ /* 0x000fe40007ffe0ff */
[----:B------:R-:W-:Y:S02]  /*16d20*/  @P0 IADD3 R9, PT, PT, R9, -0x7f000001, RZ ;  /* 0x80ffffff09090810 */ /* 0x000fe40007ffe0ff */
[----:B------:R-:W-:Y:S02]  /*16d30*/  IADD3 R6, PT, PT, R85, UR10, RZ ;  /* 0x0000000a55067c10 */ /* 0x000fe4000fffe0ff */
[----:B------:R-:W-:Y:S01]  /*16d40*/  IADD3 R100, PT, PT, R95, R100, RZ ;  /* 0x000000645f647210 */ /* 0x000fe20007ffe0ff */
[----:B------:R-:W-:Y:S01]  /*16d50*/  ISETP.GE.U32.AND P1, PT, R90, 0x7f000001, PT ;  /* 0x7f0000015a00780c */ /* 0x000fe20003f26070 */
[----:B------:R-:W-:Y:S01]  /*16d60*/  ISETP.GE.U32.AND P0, PT, R103, 0x7f000001, PT ;  /* 0x7f0000016700780c */ /* 0x000fe20003f06070 */
[----:B------:R-:W-:-:S02]  /*16d70*/  @P5 IADD3 R72, PT, PT, R72, -0x7f000001, RZ ;  /* 0x80ffffff48485810 */ /* 0x000fc40007ffe0ff */
[----:B------:R-:W-:Y:S01]  /*16d80*/  @P3 IADD3 R15, PT, PT, R15, -0x7f000001, RZ ;  /* 0x80ffffff0f0f3810 */ /* 0x000fe20007ffe0ff */
[----:B------:R-:W-:Y:S01]  /*16d90*/  ISETP.GE.U32.AND P4, PT, R89, 0x7f000001, PT ;  /* 0x7f0000015900780c */ /* 0x000fe20003f86070 */
[----:B------:R-:W-:Y:S01]  /*16da0*/  ISETP.GE.U32.AND P6, PT, R10, 0x7f000001, PT ;  /* 0x7f0000010a00780c */ /* 0x000fe20003fc6070 */
[----:B------:R-:W-:Y:S01]  /*16db0*/  ISETP.GE.U32.AND P3, PT, R6, 0x7f000001, PT ;  /* 0x7f0000010600780c */ /* 0x000fe20003f66070 */
[----:B------:R-:W-:Y:S01]  /*16dc0*/  ISETP.GE.U32.AND P5, PT, R100, 0x7f000001, PT ;  /* 0x7f0000016400780c */ /* 0x000fe20003fa6070 */
[----:B------:R-:W-:-:S04]  /*16dd0*/  ISETP.GE.U32.AND P2, PT, R73, 0x7f000001, PT ;  /* 0x7f0000014900780c */ /* 0x000fc80003f46070 */
[----:B------:R-:W-:Y:S02]  /*16de0*/  @P1 IADD3 R90, PT, PT, R90, -0x7f000001, RZ ;  /* 0x80ffffff5a5a1810 */ /* 0x000fe40007ffe0ff */
[----:B------:R-:W-:Y:S01]  /*16df0*/  @P0 IADD3 R103, PT, PT, R103, -0x7f000001, RZ ;  /* 0x80ffffff67670810 */ /* 0x000fe20007ffe0ff */
[----:B------:R-:W-:Y:S01]  /*16e00*/  ISETP.GE.U32.AND P1, PT, R20, 0x7f000001, PT ;  /* 0x7f0000011400780c */ /* 0x000fe20003f26070 */
[----:B------:R-:W-:Y:S01]  /*16e10*/  ISETP.GE.U32.AND P0, PT, R106, 0x7f000001, PT ;  /* 0x7f0000016a00780c */ /* 0x000fe20003f06070 */
[----:B------:R-:W-:Y:S02]  /*16e20*/  @P4 IADD3 R89, PT, PT, R89, -0x7f000001, RZ ;  /* 0x80ffffff59594810 */ /* 0x000fe40007ffe0ff */
[----:B------:R-:W-:Y:S02]  /*16e30*/  @P6 IADD3 R10, PT, PT, R10, -0x7f000001, RZ ;  /* 0x80ffffff0a0a6810 */ /* 0x000fe40007ffe0ff */
[----:B------:R-:W-:Y:S02]  /*16e40*/  @P3 IADD3 R6, PT, PT, R6, -0x7f000001, RZ ;  /* 0x80ffffff06063810 */ /* 0x000fe40007ffe0ff */
[----:B------:R-:W-:Y:S01]  /*16e50*/  @P5 IADD3 R100, PT, PT, R100, -0x7f000001, RZ ;  /* 0x80ffffff64645810 */ /* 0x000fe20007ffe0ff */
[----:B------:R-:W-:Y:S01]  /*16e60*/  ISETP.GE.U32.AND P4, PT, R94, 0x7f000001, PT ;  /* 0x7f0000015e00780c */ /* 0x000fe20003f86070 */
[----:B------:R-:W-:Y:S01]  /*16e70*/  ISETP.GE.U32.AND P3, PT, R104, 0x7f000001, PT ;  /* 0x7f0000016800780c */ /* 0x000fe20003f66070 */
[----:B------:R-:W-:Y:S01]  /*16e80*/  ISETP.GE.U32.AND P6, PT, R101, 0x7f000001, PT ;  /* 0x7f0000016500780c */ /* 0x000fe20003fc6070 */
[----:B------:R-:W-:Y:S01]  /*16e90*/  ISETP.GE.U32.AND P5, PT, R74, 0x7f000001, PT ;  /* 0x7f0000014a00780c */ /* 0x000fe20003fa6070 */
[----:B------:R-:W-:-:S02]  /*16ea0*/  IADD3 R72, PT, PT, R15, R72, RZ ;  /* 0x000000480f487210 */ /* 0x000fc40007ffe0ff */
[----:B------:R-:W-:Y:S02]  /*16eb0*/  IADD3 R88, PT, PT, R6, R9, RZ ;  /* 0x0000000906587210 */ /* 0x000fe40007ffe0ff */
[----:B------:R-:W-:Y:S02]  /*16ec0*/  IADD3 R10, PT, PT, R10, R7, RZ ;  /* 0x000000070a0a7210 */ /* 0x000fe40007ffe0ff */
[----:B------:R-:W-:Y:S02]  /*16ed0*/  @P1 IADD3 R20, PT, PT, R20, -0x7f000001, RZ ;  /* 0x80ffffff14141810 */ /* 0x000fe40007ffe0ff */
[----:B------:R-:W-:Y:S02]  /*16ee0*/  @P0 IADD3 R106, PT, PT, R106, -0x7f000001, RZ ;  /* 0x80ffffff6a6a0810 */ /* 0x000fe40007ffe0ff */
[----:B------:R-:W-:Y:S01]  /*16ef0*/  IADD3 R89, PT, PT, R100, R89, RZ ;  /* 0x0000005964597210 */ /* 0x000fe20007ffe0ff */
[----:B------:R-:W-:Y:S01]  /*16f00*/  ISETP.GE.U32.AND P0, PT, R5, 0x7f000001, PT ;  /* 0x7f0000010500780c */ /* 0x000fe20003f06070 */
[----:B------:R-:W-:Y:S01]  /*16f10*/  ISETP.GE.U32.AND P1, PT, R78, 0x7f000001, PT ;  /* 0x7f0000014e00780c */ /* 0x000fe20003f26070 */
[----:B------:R-:W-:Y:S01]  /*16f20*/  @P2 IADD3 R73, PT, PT, R73, -0x7f000001, RZ ;  /* 0x80ffffff49492810 */ /* 0x000fe20007ffe0ff */
[----:B------:R-:W-:Y:S01]  /*16f30*/  ISETP.GE.U32.AND P2, PT, R72, 0x7f000001, PT ;  /* 0x7f0000014800780c */ /* 0x000fe20003f46070 */
[----:B------:R-:W-:-:S02]  /*16f40*/  @P4 IADD3 R94, PT, PT, R94, -0x7f000001, RZ ;  /* 0x80ffffff5e5e4810 */ /* 0x000fc40007ffe0ff */
[----:B------:R-:W-:Y:S02]  /*16f50*/  @P3 IADD3 R104, PT, PT, R104, -0x7f000001, RZ ;  /* 0x80ffffff68683810 */ /* 0x000fe40007ffe0ff */
[----:B------:R-:W-:Y:S02]  /*16f60*/  @P6 IADD3 R101, PT, PT, R101, -0x7f000001, RZ ;  /* 0x80ffffff65656810 */ /* 0x000fe40007ffe0ff */
[----:B------:R-:W-:Y:S01]  /*16f70*/  @P5 IADD3 R74, PT, PT, R74, -0x7f000001, RZ ;  /* 0x80ffffff4a4a5810 */ /* 0x000fe20007ffe0ff */
[----:B------:R-:W-:Y:S01]  /*16f80*/  ISETP.GE.U32.AND P4, PT, R88, 0x7f000001, PT ;  /* 0x7f0000015800780c */ /* 0x000fe20003f86070 */
[----:B------:R-:W-:Y:S01]  /*16f90*/  ISETP.GE.U32.AND P3, PT, R10, 0x7f000001, PT ;  /* 0x7f0000010a00780c */ /* 0x000fe20003f66070 */
[----:B------:R-:W-:Y:S01]  /*16fa0*/  ISETP.GE.U32.AND P5, PT, R89, 0x7f000001, PT ;  /* 0x7f0000015900780c */ /* 0x000fe20003fa6070 */
[----:B------:R-:W-:Y:S01]  /*16fb0*/  IADD3 R101, PT, PT, R101, R104, RZ ;  /* 0x0000006865657210 */ /* 0x000fe20007ffe0ff */
[----:B------:R-:W-:Y:S01]  /*16fc0*/  ISETP.GE.U32.AND P6, PT, R65, 0x7f000001, PT ;  /* 0x7f0000014100780c */ /* 0x000fe20003fc6070 */
[----:B------:R-:W-:-:S02]  /*16fd0*/  @P0 IADD3 R5, PT, PT, R5, -0x7f000001, RZ ;  /* 0x80ffffff05050810 */ /* 0x000fc40007ffe0ff */
[----:B------:R-:W-:Y:S01]  /*16fe0*/  @P1 IADD3 R78, PT, PT, R78, -0x7f000001, RZ ;  /* 0x80ffffff4e4e1810 */ /* 0x000fe20007ffe0ff */
[----:B------:R-:W-:Y:S01]  /*16ff0*/  ISETP.GE.U32.AND P1, PT, R101, 0x7f000001, PT ;  /* 0x7f0000016500780c */ /* 0x000fe20003f26070 */
[----:B------:R-:W-:Y:S01]  /*17000*/  @P2 IADD3 R72, PT, PT, R72, -0x7f000001, RZ ;  /* 0x80ffffff48482810 */ /* 0x000fe20007ffe0ff */
[----:B------:R-:W-:-:S03]  /*17010*/  ISETP.GE.U32.AND P2, PT, R14, 0x7f000001, PT ;  /* 0x7f0000010e00780c */ /* 0x000fc60003f46070 */
[----:B------:R-:W-:Y:S02]  /*17020*/  @P4 IADD3 R88, PT, PT, R88, -0x7f000001, RZ ;  /* 0x80ffffff58584810 */ /* 0x000fe40007ffe0ff */
[----:B------:R-:W-:Y:S02]  /*17030*/  @P3 IADD3 R10, PT, PT, R10, -0x7f000001, RZ ;  /* 0x80ffffff0a0a3810 */ /* 0x000fe40007ffe0ff */
[----:B------:R-:W-:Y:S01]  /*17040*/  @P5 IADD3 R89, PT, PT, R89, -0x7f000001, RZ ;  /* 0x80ffffff59595810 */ /* 0x000fe20007ffe0ff */
[----:B------:R-:W-:Y:S01]  /*17050*/  ISETP.GE.U32.AND P4, PT, R5, 0x7f000001, PT ;  /* 0x7f0000010500780c */ /* 0x000fe20003f86070 */
[----:B------:R-:W-:Y:S02]  /*17060*/  IADD3 R103, PT, PT, R90, R103, RZ ;  /* 0x000000675a677210 */ /* 0x000fe40007ffe0ff */
[----:B------:R-:W-:Y:S02]  /*17070*/  @P6 IADD3 R65, PT, PT, R65, -0x7f000001, RZ ;  /* 0x80ffffff41416810 */ /* 0x000fe40007ffe0ff */
[----:B------:R-:W-:Y:S01]  /*17080*/  IADD3 R73, PT, PT, R72, R73, RZ ;  /* 0x0000004948497210 */ /* 0x000fe20007ffe0ff */
[----:B------:R-:W-:Y:S01]  /*17090*/  ISETP.GE.U32.AND P6, PT, R89, R10, PT ;  /* 0x0000000a5900720c */ /* 0x000fe20003fc6070 */
[----:B------:R-:W-:Y:S01]  /*170a0*/  @P1 IADD3 R101, PT, PT, R101, -0x7f000001, RZ ;  /* 0x80ffffff65651810 */ /* 0x000fe20007ffe0ff */
[----:B------:R-:W-:-:S02]  /*170b0*/  ISETP.GE.U32.AND P0, PT, R103, 0x7f000001, PT ;  /* 0x7f0000016700780c */ /* 0x000fc40003f06070 */
[----:B------:R-:W-:Y:S01]  /*170c0*/  ISETP.GE.U32.AND P3, PT, R73, 0x7f000001, PT ;  /* 0x7f0000014900780c */ /* 0x000fe20003f66070 */
[----:B------:R-:W-:Y:S01]  /*170d0*/  @P2 IADD3 R14, PT, PT, R14, -0x7f000001, RZ ;  /* 0x80ffffff0e0e2810 */ /* 0x000fe20007ffe0ff */
[----:B------:R-:W-:Y:S01]  /*170e0*/  IMAD R9, R20, 0x6, RZ ;  /* 0x0000000614097824 */ /* 0x000fe200078e02ff */
[----:B------:R-:W-:Y:S01]  /*170f0*/  ISETP.GE.U32.AND P2, PT, R92, 0x7f000001, PT ;  /* 0x7f0000015c00780c */ /* 0x000fe20003f46070 */
[----:B------:R-:W-:Y:S01]  /*17100*/  IMAD.WIDE.U32 R6, R20, 0x5fffffa, RZ ;  /* 0x05fffffa14067825 */ /* 0x000fe200078e00ff */
[----:B------:R-:W-:Y:S02]  /*17110*/  IADD3 R20, PT, PT, -R10, R89, RZ ;  /* 0x000000590a147210 */ /* 0x000fe40007ffe1ff */
[----:B------:R-:W-:Y:S01]  /*17120*/  @P4 IADD3 R5, PT, PT, R5, -0x7f000001, RZ ;  /* 0x80ffffff05054810 */ /* 0x000fe20007ffe0ff */
[----:B------:R-:W-:Y:S01]  /*17130*/  ISETP.GE.U32.AND P4, PT, R101, R78, PT ;  /* 0x0000004e6500720c */ /* 0x000fe20003f86070 */
[----:B------:R-:W-:Y:S01]  /*17140*/  ISETP.GE.U32.AND P5, PT, R74, 0x7f000001, PT ;  /* 0x7f0000014a00780c */ /* 0x000fe20003fa6070 */
[----:B------:R-:W-:Y:S01]  /*17150*/  IMAD R15, R106, 0x6, RZ ;  /* 0x000000066a0f7824 */ /* 0x000fe200078e02ff */
[----:B------:R-:W-:Y:S01]  /*17160*/  @!P6 IADD3 R20, PT, PT, R20, 0x7f000001, RZ ;  /* 0x7f0000011414e810 */ /* 0x000fe20007ffe0ff */
[----:B------:R-:W-:Y:S01]  /*17170*/  IMAD.WIDE.U32 R106, R106, 0x5fffffa, RZ ;  /* 0x05fffffa6a6a7825 */ /* 0x000fe200078e00ff */
[----:B------:R-:W-:-:S02]  /*17180*/  @P0 IADD3 R103, PT, PT, R103, -0x7f000001, RZ ;  /* 0x80ffffff67670810 */ /* 0x000fc40007ffe0ff */
[----:B------:R-:W-:Y:S02]  /*17190*/  IADD3 R90, PT, PT, -R78, R101, RZ ;  /* 0x000000654e5a7210 */ /* 0x000fe40007ffe1ff */
[----:B------:R-:W-:Y:S01]  /*171a0*/  @P3 IADD3 R73, PT, PT, R73, -0x7f000001, RZ ;  /* 0x80ffffff49493810 */ /* 0x000fe20007ffe0ff */
[----:B------:R-:W-:Y:S01]  /*171b0*/  IMAD.HI.U32 R9, R9, 0x7f000001, R6 ;  /* 0x7f00000109097827 */ /* 0x000fe200078e0006 */
[----:B------:R-:W-:-:S03]  /*171c0*/  ISETP.GE.U32.AND P0, PT, R117, 0x7f000001, PT ;  /* 0x7f0000017500780c */ /* 0x000fc60003f06070 */
[----:B--2---:R-:W-:Y:S01]  /*171d0*/  IMAD.WIDE.U32 R6, R11, R20, RZ ;  /* 0x000000140b067225 */ /* 0x004fe200078e00ff */
[----:B------:R-:W-:Y:S01]  /*171e0*/  @P2 IADD3 R92, PT, PT, R92, -0x7f000001, RZ ;  /* 0x80ffffff5c5c2810 */ /* 0x000fe20007ffe0ff */
[----:B------:R-:W-:Y:S01]  /*171f0*/  ISETP.GE.U32.AND P3, PT, R103, R14, PT ;  /* 0x0000000e6700720c */ /* 0x000fe20003f66070 */
[----:B------:R-:W-:Y:S01]  /*17200*/  @!P4 IADD3 R90, PT, PT, R90, 0x7f000001, RZ ;  /* 0x7f0000015a5ac810 */ /* 0x000fe20007ffe0ff */
[----:B------:R-:W-:Y:S01]  /*17210*/  IMAD.HI.U32 R106, R15, 0x7f000001, R106 ;  /* 0x7f0000010f6a7827 */ /* 0x000fe200078e006a */
[----:B------:R-:W-:Y:S01]  /*17220*/  ISETP.GE.U32.AND P2, PT, R73, R88, PT ;  /* 0x000000584900720c */ /* 0x000fe20003f46070 */
[----:B------:R-:W-:Y:S02]  /*17230*/  @P5 IADD3 R74, PT, PT, R74, -0x7f000001, RZ ;  /* 0x80ffffff4a4a5810 */ /* 0x000fe40007ffe0ff */
[----:B------:R-:W-:Y:S01]  /*17240*/  IMAD R15, R6, 0x7effffff, RZ ;  /* 0x7effffff060f7824 */ /* 0x000fe200078e02ff */
[----:B------:R-:W-:-:S03]  /*17250*/  ISETP.GE.U32.AND P1, PT, R92, 0x7f000001, PT ;  /* 0x7f0000015c00780c */ /* 0x000fc60003f26070 */
[----:B------:R-:W-:Y:S01]  /*17260*/  IMAD.HI.U32 R95, R15, 0x7f000001, R6 ;  /* 0x7f0000010f5f7827 */ /* 0x000fe200078e0006 */
[----:B------:R-:W-:-:S03]  /*17270*/  IADD3 R74, PT, PT, R74, R94, RZ ;  /* 0x0000005e4a4a7210 */ /* 0x000fc60007ffe0ff */
[----:B---3--:R-:W-:Y:S01]  /*17280*/  IMAD.WIDE.U32 R6, R77, R90, RZ ;  /* 0x0000005a4d067225 */ /* 0x008fe200078e00ff */
[----:B------:R-:W-:Y:S02]  /*17290*/  IADD3 R94, PT, PT, -R14, R103, RZ ;  /* 0x000000670e5e7210 */ /* 0x000fe40007ffe1ff */
[----:B------:R-:W-:Y:S02]  /*172a0*/  IADD3 R88, PT, PT, -R88, R73, RZ ;  /* 0x0000004958587210 */ /* 0x000fe40007ffe1ff */
[----:B------:R-:W-:Y:S01]  /*172b0*/  @P0 IADD3 R117, PT, PT, R117, -0x7f000001, RZ ;  /* 0x80ffffff75750810 */ /* 0x000fe20007ffe0ff */
[----:B------:R-:W-:Y:S01]  /*172c0*/  IMAD R85, R6, 0x7effffff, RZ ;  /* 0x7effffff06557824 */ /* 0x000fe200078e02ff */
[----:B------:R-:W-:Y:S01]  /*172d0*/  ISETP.GE.U32.AND P0, PT, R95, 0x7f000001, PT ;  /* 0x7f0000015f00780c */ /* 0x000fe20003f06070 */
[----:B------:R-:W-:Y:S02]  /*172e0*/  @!P3 IADD3 R94, PT, PT, R94, 0x7f000001, RZ ;  /* 0x7f0000015e5eb810 */ /* 0x000fe40007ffe0ff */
[----:B------:R-:W-:Y:S01]  /*172f0*/  @!P2 IADD3 R88, PT, PT, R88, 0x7f000001, RZ ;  /* 0x7f0000015858a810 */ /* 0x000fe20007ffe0ff */
[----:B------:R-:W-:Y:S01]  /*17300*/  IMAD.HI.U32 R85, R85, 0x7f000001, R6 ;  /* 0x7f00000155557827 */ /* 0x000fe200078e0006 */
[----:B------:R-:W-:-:S03]  /*17310*/  @P1 IADD3 R92, PT, PT, R92, -0x7f000001, RZ ;  /* 0x80ffffff5c5c1810 */ /* 0x000fc60007ffe0ff */
[----:B------:R-:W-:Y:S01]  /*17320*/  IMAD.WIDE.U32 R14, R77, R94, RZ ;  /* 0x0000005e4d0e7225 */ /* 0x000fe200078e00ff */
[----:B------:R-:W-:Y:S01]  /*17330*/  ISETP.GE.U32.AND P1, PT, R85, 0x7f000001, PT ;  /* 0x7f0000015500780c */ /* 0x000fe20003f26070 */
[----:B------:R-:W-:Y:S02]  /*17340*/  IADD3 R5, PT, PT, R5, R65, RZ ;  /* 0x0000004105057210 */ /* 0x000fe40007ffe0ff */
[----:B------:R-:W-:-:S04]  /*17350*/  IMAD.WIDE.U32 R72, R77, R88, RZ ;  /* 0x000000584d487225 */ /* 0x000fc800078e00ff */
[----:B------:R-:W-:Y:S01]  /*17360*/  IMAD.WIDE.U32 R78, R77, R20, RZ ;  /* 0x000000144d4e7225 */ /* 0x000fe200078e00ff */
[----:B------:R-:W-:-:S03]  /*17370*/  @P0 IADD3 R95, PT, PT, R95, -0x7f000001, RZ ;  /* 0x80ffffff5f5f0810 */ /* 0x000fc60007ffe0ff */
[----:B------:R-:W-:Y:S02]  /*17380*/  IMAD R65, R14, 0x7effffff, RZ ;  /* 0x7effffff0e417824 */ /* 0x000fe400078e02ff */
[----:B------:R-:W-:Y:S02]  /*17390*/  IMAD R77, R72, 0x7effffff, RZ ;  /* 0x7effffff484d7824 */ /* 0x000fe400078e02ff */
[----:B------:R-:W-:Y:S02]  /*173a0*/  IMAD R89, R78, 0x7effffff, RZ ;  /* 0x7effffff4e597824 */ /* 0x000fe400078e02ff */
[----:B------:R-:W-:-:S04]  /*173b0*/  IMAD.HI.U32 R65, R65, 0x7f000001, R14 ;  /* 0x7f00000141417827 */ /* 0x000fc800078e000e */
[----:B------:R-:W-:-:S04]  /*173c0*/  IMAD.HI.U32 R77, R77, 0x7f000001, R72 ;  /* 0x7f0000014d4d7827 */ /* 0x000fc800078e0048 */
[----:B------:R-:W-:-:S04]  /*173d0*/  IMAD.HI.U32 R78, R89, 0x7f000001, R78 ;  /* 0x7f000001594e7827 */ /* 0x000fc800078e004e */
[----:B------:R-:W-:Y:S01]  /*173e0*/  IMAD.WIDE.U32 R14, R11, R88, RZ ;  /* 0x000000580b0e7225 */ /* 0x000fe200078e00ff */
[----:B------:R-:W-:-:S03]  /*173f0*/  @P1 IADD3 R85, PT, PT, R85, -0x7f000001, RZ ;  /* 0x80ffffff55551810 */ /* 0x000fc60007ffe0ff */
[----:B------:R-:W-:-:S04]  /*17400*/  IMAD.WIDE.U32 R6, R11, R94, RZ ;  /* 0x0000005e0b067225 */ /* 0x000fc800078e00ff */
[----:B------:R-:W-:Y:S01]  /*17410*/  IMAD.WIDE.U32 R72, R11, R90, RZ ;  /* 0x0000005a0b487225 */ /* 0x000fe200078e00ff */
[----:B------:R-:W-:-:S03]  /*17420*/  ISETP.GE.U32.AND P2, PT, R78, 0x7f000001, PT ;  /* 0x7f0000014e00780c */ /* 0x000fc60003f46070 */
[----:B------:R-:W-:-:S04]  /*17430*/  IMAD.WIDE.U32 R10, R95, 0x5fffffa, RZ ;  /* 0x05fffffa5f0a7825 */ /* 0x000fc800078e00ff */
[----:B------:R-:W-:Y:S02]  /*17440*/  IMAD R79, R14, 0x7effffff, RZ ;  /* 0x7effffff0e4f7824 */ /* 0x000fe400078e02ff */
[----:B------:R-:W-:Y:S02]  /*17450*/  IMAD R95, R95, 0x6, RZ ;  /* 0x000000065f5f7824 */ /* 0x000fe400078e02ff */
[----:B------:R-:W-:Y:S01]  /*17460*/  IMAD R89, R6, 0x7effffff, RZ ;  /* 0x7effffff06597824 */ /* 0x000fe200078e02ff */
[----:B------:R-:W-:Y:S01]  /*17470*/  ISETP.GE.U32.AND P5, PT, R77, 0x7f000001, PT ;  /* 0x7f0000014d00780c */ /* 0x000fe20003fa6070 */
[----:B------:R-:W-:Y:S01]  /*17480*/  IMAD R93, R72, 0x7effffff, RZ ;  /* 0x7effffff485d7824 */ /* 0x000fe200078e02ff */
[----:B------:R-:W-:Y:S01]  /*17490*/  ISETP.GE.U32.AND P1, PT, R85, 0x7f000001, PT ;  /* 0x7f0000015500780c */ /* 0x000fe20003f26070 */
[----:B------:R-:W-:Y:S01]  /*174a0*/  IMAD.HI.U32 R96, R79, 0x7f000001, R14 ;  /* 0x7f0000014f607827 */ /* 0x000fe200078e000e */
[----:B------:R-:W-:-:S03]  /*174b0*/  ISETP.GE.U32.AND P0, PT, R65, 0x7f000001, PT ;  /* 0x7f0000014100780c */ /* 0x000fc60003f06070 */
[----:B------:R-:W-:-:S04]  /*174c0*/  IMAD.HI.U32 R104, R95, 0x7f000001, R10 ;  /* 0x7f0000015f687827 */ /* 0x000fc800078e000a */
[----:B------:R-:W-:-:S04]  /*174d0*/  IMAD.HI.U32 R100, R89, 0x7f000001, R6 ;  /* 0x7f00000159647827 */ /* 0x000fc800078e0006 */
[----:B----4-:R-:W-:-:S04]  /*174e0*/  IMAD.WIDE.U32 R10, R97, R90, RZ ;  /* 0x0000005a610a7225 */ /* 0x010fc800078e00ff */
[----:B------:R-:W-:-:S04]  /*174f0*/  IMAD.WIDE.U32 R14, R97, R88, RZ ;  /* 0x00000058610e7225 */ /* 0x000fc800078e00ff */
[----:B------:R-:W-:-:S04]  /*17500*/  IMAD.WIDE.U32 R6, R97, R20, RZ ;  /* 0x0000001461067225 */ /* 0x000fc800078e00ff */
[----:B------:R-:W-:-:S04]  /*17510*/  IMAD.HI.U32 R93, R93, 0x7f000001, R72 ;  /* 0x7f0000015d5d7827 */ /* 0x000fc800078e0048 */
[----:B------:R-:W-:Y:S02]  /*17520*/  IMAD R79, R10, 0x7effffff, RZ ;  /* 0x7effffff0a4f7824 */ /* 0x000fe400078e02ff */
[----:B------:R-:W-:Y:S02]  /*17530*/  IMAD R73, R14, 0x7effffff, RZ ;  /* 0x7effffff0e497824 */ /* 0x000fe400078e02ff */
[----:B------:R-:W-:Y:S01]  /*17540*/  IMAD R89, R6, 0x7effffff, RZ ;  /* 0x7effffff06597824 */ /* 0x000fe200078e02ff */
[----:B------:R-:W-:Y:S01]  /*17550*/  ISETP.GE.U32.AND P3, PT, R96, 0x7f000001, PT ;  /* 0x7f0000016000780c */ /* 0x000fe20003f66070 */
[----:B------:R-:W-:Y:S01]  /*17560*/  IMAD.HI.U32 R79, R79, 0x7f000001, R10 ;  /* 0x7f0000014f4f7827 */ /* 0x000fe200078e000a */
[----:B------:R-:W-:-:S03]  /*17570*/  @P2 IADD3 R78, PT, PT, R78, -0x7f000001, RZ ;  /* 0x80ffffff4e4e2810 */ /* 0x000fc60007ffe0ff */
[----:B------:R-:W-:-:S04]  /*17580*/  IMAD.HI.U32 R108, R73, 0x7f000001, R14 ;  /* 0x7f000001496c7827 */ /* 0x000fc800078e000e */
[----:B------:R-:W-:Y:S01]  /*17590*/  IMAD.HI.U32 R73, R89, 0x7f000001, R6 ;  /* 0x7f00000159497827 */ /* 0x000fe200078e0006 */
[----:B------:R-:W-:Y:S02]  /*175a0*/  @P5 IADD3 R77, PT, PT, R77, -0x7f000001, RZ ;  /* 0x80ffffff4d4d5810 */ /* 0x000fe40007ffe0ff */
[----:B------:R-:W-:Y:S01]  /*175b0*/  @P1 IADD3 R85, PT, PT, R85, -0x7f000001, RZ ;  /* 0x80ffffff55551810 */ /* 0x000fe20007ffe0ff */
[----:B------:R-:W-:Y:S01]  /*175c0*/  ISETP.GE.U32.AND P6, PT, R79, 0x7f000001, PT ;  /* 0x7f0000014f00780c */ /* 0x000fe20003fc6070 */
[----:B------:R-:W-:Y:S01]  /*175d0*/  @P0 IADD3 R65, PT, PT, R65, -0x7f000001, RZ ;  /* 0x80ffffff41410810 */ /* 0x000fe20007ffe0ff */
[----:B------:R-:W-:Y:S01]  /*175e0*/  ISETP.GE.U32.AND P2, PT, R93, 0x7f000001, PT ;  /* 0x7f0000015d00780c */ /* 0x000fe20003f46070 */
[----:B------:R-:W-:Y:S01]  /*175f0*/  ISETP.GE.U32.AND P5, PT, R78, 0x7f000001, PT ;  /* 0x7f0000014e00780c */ /* 0x000fe20003fa6070 */
[----:B------:R-:W-:Y:S01]  /*17600*/  ISETP.GE.U32.AND P1, PT, R73, 0x7f000001, PT ;  /* 0x7f0000014900780c */ /* 0x000fe20003f26070 */
[----:B------:R-:W-:Y:S01]  /*17610*/  IMAD.WIDE.U32 R6, R97, R94, RZ ;  /* 0x0000005e61067225 */ /* 0x000fe200078e00ff */
[----:B------:R-:W-:Y:S01]  /*17620*/  ISETP.GE.U32.AND P4, PT, R100, 0x7f000001, PT ;  /* 0x7f0000016400780c */ /* 0x000fe20003f86070 */
[----:B------:R-:W-:-:S02]  /*17630*/  ISETP.GE.U32.AND P0, PT, R65, 0x7f000001, PT ;  /* 0x7f0000014100780c */ /* 0x000fc40003f06070 */
[----:B------:R-:W-:Y:S01]  /*17640*/  IMAD R11, R6, 0x7effffff, RZ ;  /* 0x7effffff060b7824 */ /* 0x000fe200078e02ff */
[----:B------:R-:W-:Y:S01]  /*17650*/  @P3 IADD3 R96, PT, PT, R96, -0x7f000001, RZ ;  /* 0x80ffffff60603810 */ /* 0x000fe20007ffe0ff */
[----:B------:R-:W-:Y:S02]  /*17660*/  ISETP.GE.U32.AND P3, PT, R104, 0x7f000001, PT ;  /* 0x7f0000016800780c */ /* 0x000fe40003f66070 */
[----:B------:R-:W-:Y:S01]  /*17670*/  IMAD.HI.U32 R89, R11, 0x7f000001, R6 ;  /* 0x7f0000010b597827 */ /* 0x000fe200078e0006 */
[----:B------:R-:W-:Y:S02]  /*17680*/  @P6 IADD3 R79, PT, PT, R79, -0x7f000001, RZ ;  /* 0x80ffffff4f4f6810 */ /* 0x000fe40007ffe0ff */
[----:B------:R-:W-:Y:S02]  /*17690*/  @P2 IADD3 R93, PT, PT, R93, -0x7f000001, RZ ;  /* 0x80ffffff5d5d2810 */ /* 0x000fe40007ffe0ff */
[----:B------:R-:W-:Y:S02]  /*176a0*/  @P5 IADD3 R78, PT, PT, R78, -0x7f000001, RZ ;  /* 0x80ffffff4e4e5810 */ /* 0x000fe40007ffe0ff */
[----:B------:R-:W-:Y:S01]  /*176b0*/  @P1 IADD3 R73, PT, PT, R73, -0x7f000001, RZ ;  /* 0x80ffffff49491810 */ /* 0x000fe20007ffe0ff */
[----:B------:R-:W-:Y:S01]  /*176c0*/  ISETP.GE.U32.AND P1, PT, R89, 0x7f000001, PT ;  /* 0x7f0000015900780c */ /* 0x000fe20003f26070 */
[----:B------:R-:W-:Y:S01]  /*176d0*/  IMAD.WIDE.U32 R10, R79, 0x5fffffa, RZ ;  /* 0x05fffffa4f0a7825 */ /* 0x000fe200078e00ff */
[----:B------:R-:W-:-:S02]  /*176e0*/  @P4 IADD3 R100, PT, PT, R100, -0x7f000001, RZ ;  /* 0x80ffffff64644810 */ /* 0x000fc40007ffe0ff */
[----:B------:R-:W-:Y:S02]  /*176f0*/  @P0 IADD3 R65, PT, PT, R65, -0x7f000001, RZ ;  /* 0x80ffffff41410810 */ /* 0x000fe40007ffe0ff */
[----:B------:R-:W-:Y:S01]  /*17700*/  IADD3 R72, PT, PT, R78, R93, RZ ;  /* 0x0000005d4e487210 */ /* 0x000fe20007ffe0ff */
[----:B------:R-:W-:Y:S01]  /*17710*/  ISETP.GE.U32.AND P4, PT, R77, 0x7f000001, PT ;  /* 0x7f0000014d00780c */ /* 0x000fe20003f86070 */
[----:B------:R-:W-:Y:S01]  /*17720*/  IMAD R15, R79, 0x6, RZ ;  /* 0x000000064f0f7824 */ /* 0x000fe200078e02ff */
[----:B------:R-:W-:Y:S01]  /*17730*/  @P3 IADD3 R104, PT, PT, R104, -0x7f000001, RZ ;  /* 0x80ffffff68683810 */ /* 0x000fe20007ffe0ff */
[----:B------:R-:W-:Y:S01]  /*17740*/  IMAD.WIDE.U32 R6, R73, 0x5fffffa, RZ ;  /* 0x05fffffa49067825 */ /* 0x000fe200078e00ff */
[----:B------:R-:W-:Y:S02]  /*17750*/  IADD3 R65, PT, PT, R65, R96, RZ ;  /* 0x0000006041417210 */ /* 0x000fe40007ffe0ff */
[----:B------:R-:W-:Y:S01]  /*17760*/  IADD3 R85, PT, PT, R85, R100, RZ ;  /* 0x0000006455557210 */ /* 0x000fe20007ffe0ff */
[----:B------:R-:W-:Y:S01]  /*17770*/  ISETP.GE.U32.AND P3, PT, R72, 0x7f000001, PT ;  /* 0x7f0000014800780c */ /* 0x000fe20003f66070 */
[----:B------:R-:W-:-:S02]  /*17780*/  IMAD R73, R73, 0x6, RZ ;  /* 0x0000000649497824 */ /* 0x000fc400078e02ff */
[----:B------:R-:W-:Y:S01]  /*17790*/  IMAD.HI.U32 R78, R15, 0x7f000001, R10 ;  /* 0x7f0000010f4e7827 */ /* 0x000fe200078e000a */
[----:B------:R-:W-:-:S03]  /*177a0*/  @P1 IADD3 R89, PT, PT, R89, -0x7f000001, RZ ;  /* 0x80ffffff59591810 */ /* 0x000fc60007ffe0ff */
[----:B------:R-:W-:Y:S01]  /*177b0*/  IMAD.WIDE.U32 R14, R86, R94, RZ ;  /* 0x0000005e560e7225 */ /* 0x000fe200078e00ff */
[----:B------:R-:W-:Y:S01]  /*177c0*/  ISETP.GE.U32.AND P2, PT, R85, 0x7f000001, PT ;  /* 0x7f0000015500780c */ /* 0x000fe20003f46070 */
[----:B------:R-:W-:Y:S02]  /*177d0*/  ISETP.GE.U32.AND P1, PT, R65, 0x7f000001, PT ;  /* 0x7f0000014100780c */ /* 0x000fe40003f26070 */
[----:B------:R-:W-:-:S04]  /*177e0*/  IMAD.HI.U32 R96, R73, 0x7f000001, R6 ;  /* 0x7f00000149607827 */ /* 0x000fc800078e0006 */
[----:B------:R-:W-:-:S04]  /*177f0*/  IMAD.WIDE.U32 R10, R86, R90, RZ ;  /* 0x0000005a560a7225 */ /* 0x000fc800078e00ff */
[----:B------:R-:W-:Y:S02]  /*17800*/  IMAD R73, R14, 0x7effffff, RZ ;  /* 0x7effffff0e497824 */ /* 0x000fe400078e02ff */
[----:B------:R-:W-:Y:S01]  /*17810*/  IMAD.WIDE.U32 R6, R86, R20, RZ ;  /* 0x0000001456067225 */ /* 0x000fe200078e00ff */
[----:B------:R-:W-:-:S03]  /*17820*/  @P4 IADD3 R77, PT, PT, R77, -0x7f000001, RZ ;  /* 0x80ffffff4d4d4810 */ /* 0x000fc60007ffe0ff */
[----:B------:R-:W-:Y:S02]  /*17830*/  IMAD R79, R10, 0x7effffff, RZ ;  /* 0x7effffff0a4f7824 */ /* 0x000fe400078e02ff */
[----:B------:R-:W-:Y:S01]  /*17840*/  IMAD.HI.U32 R73, R73, 0x7f000001, R14 ;  /* 0x7f00000149497827 */ /* 0x000fe200078e000e */
[----:B------:R-:W-:-:S03]  /*17850*/  ISETP.GE.U32.AND P0, PT, R108, 0x7f000001, PT ;  /* 0x7f0000016c00780c */ /* 0x000fc60003f06070 */
[----:B------:R-:W-:Y:S01]  /*17860*/  IMAD R15, R6, 0x7effffff, RZ ;  /* 0x7effffff060f7824 */ /* 0x000fe200078e02ff */
[----:B------:R-:W-:Y:S01]  /*17870*/  @P3 IADD3 R72, PT, PT, R72, -0x7f000001, RZ ;  /* 0x80ffffff48483810 */ /* 0x000fe20007ffe0ff */
[----:B------:R-:W-:Y:S01]  /*17880*/  IMAD.HI.U32 R79, R79, 0x7f000001, R10 ;  /* 0x7f0000014f4f7827 */ /* 0x000fe200078e000a */
[----:B------:R-:W-:Y:S01]  /*17890*/  IADD3 R77, PT, PT, R77, R104, RZ ;  /* 0x000000684d4d7210 */ /* 0x000fe20007ffe0ff */
[----:B------:R-:W-:Y:S01]  /*178a0*/  ISETP.GE.U32.AND P3, PT, R16, 0x7f000001, PT ;  /* 0x7f0000011000780c */ /* 0x000fe20003f66070 */
[----:B------:R-:W-:Y:S01]  /*178b0*/  ISETP.GE.U32.AND P5, PT, R73, 0x7f000001, PT ;  /* 0x7f0000014900780c */ /* 0x000fe20003fa6070 */
[----:B------:R-:W-:Y:S01]  /*178c0*/  IMAD.HI.U32 R20, R15, 0x7f000001, R6 ;  /* 0x7f0000010f147827 */ /* 0x000fe200078e0006 */
[----:B------:R-:W-:Y:S01]  /*178d0*/  ISETP.GE.U32.AND P6, PT, R79, 0x7f000001, PT ;  /* 0x7f0000014f00780c */ /* 0x000fe20003fc6070 */
        /* <DEDUP_REMOVED lines=10> */
[----:B------:R-:W-:Y:S02]  /*17980*/  @P5 IADD3 R73, PT, PT, R73, -0x7f000001, RZ ;  /* 0x80ffffff49495810 */ /* 0x000fe40007ffe0ff */
[----:B------:R-:W-:Y:S01]  /*17990*/  IADD3 R72, PT, PT, R72, R89, RZ ;  /* 0x0000005948487210 */ /* 0x000fe20007ffe0ff */
[----:B------:R-:W-:Y:S01]  /*179a0*/  IMAD.HI.U32 R89, R11, 0x7f000001, R6 ;  /* 0x7f0000010b597827 */ /* 0x000fe200078e0006 */
[----:B------:R-:W-:Y:S02]  /*179b0*/  @P6 IADD3 R79, PT, PT, R79, -0x7f000001, RZ ;  /* 0x80ffffff4f4f6810 */ /* 0x000fe40007ffe0ff */
[----:B------:R-:W-:Y:S02]  /*179c0*/  IADD3 R92, PT, PT, R92, R117, RZ ;  /* 0x000000755c5c7210 */ /* 0x000fe40007ffe0ff */
[----:B------:R-:W-:-:S02]  /*179d0*/  @P2 IADD3 R78, PT, PT, R78, -0x7f000001, RZ ;  /* 0x80ffffff4e4e2810 */ /* 0x000fc40007ffe0ff */
[----:B------:R-:W-:Y:S01]  /*179e0*/  @P4 IADD3 R77, PT, PT, R77, -0x7f000001, RZ ;  /* 0x80ffffff4d4d4810 */ /* 0x000fe20007ffe0ff */
[----:B------:R-:W-:Y:S01]  /*179f0*/  ISETP.GE.U32.AND P3, PT, R16, 0x7f000001, PT ;  /* 0x7f0000011000780c */ /* 0x000fe20003f66070 */
[----:B------:R-:W-:Y:S01]  /*17a00*/  @P1 IADD3 R20, PT, PT, R20, -0x7f000001, RZ ;  /* 0x80ffffff14141810 */ /* 0x000fe20007ffe0ff */
[----:B------:R-:W-:Y:S01]  /*17a10*/  IMAD.WIDE.U32 R14, R73, 0x5fffffa, RZ ;  /* 0x05fffffa490e7825 */ /* 0x000fe200078e00ff */
[----:B------:R-:W-:Y:S01]  /*17a20*/  ISETP.GE.U32.AND P1, PT, R89, 0x7f000001, PT ;  /* 0x7f0000015900780c */ /* 0x000fe20003f26070 */
[----:B------:R-:W-:Y:S02]  /*17a30*/  ISETP.GE.U32.AND P4, PT, R9, 0x7f000001, PT ;  /* 0x7f0000010900780c */ /* 0x000fe40003f86070 */
[----:B------:R-:W-:Y:S01]  /*17a40*/  IMAD R73, R73, 0x6, RZ ;  /* 0x0000000649497824 */ /* 0x000fe200078e02ff */
[----:B------:R-:W-:Y:S01]  /*17a50*/  ISETP.GE.U32.AND P6, PT, R92, 0x7f000001, PT ;  /* 0x7f0000015c00780c */ /* 0x000fe20003fc6070 */
[----:B------:R-:W-:Y:S01]  /*17a60*/  IMAD.WIDE.U32 R10, R79, 0x5fffffa, RZ ;  /* 0x05fffffa4f0a7825 */ /* 0x000fe200078e00ff */
[----:B------:R-:W-:Y:S01]  /*17a70*/  IADD3 R77, PT, PT, R77, R78, RZ ;  /* 0x0000004e4d4d7210 */ /* 0x000fe20007ffe0ff */
[----:B------:R-:W-:Y:S01]  /*17a80*/  ISETP.GE.U32.AND P2, PT, R81, 0x7f000001, PT ;  /* 0x7f0000015100780c */ /* 0x000fe20003f46070 */
[----:B------:R-:W-:Y:S01]  /*17a90*/  @P0 IADD3 R96, PT, PT, R96, -0x7f000001, RZ ;  /* 0x80ffffff60600810 */ /* 0x000fe20007ffe0ff */
[----:B------:R-:W-:Y:S01]  /*17aa0*/  IMAD R79, R79, 0x6, RZ ;  /* 0x000000064f4f7824 */ /* 0x000fe200078e02ff */
[----:B------:R-:W-:Y:S01]  /*17ab0*/  ISETP.GE.U32.AND P5, PT, R74, 0x7f000001, PT ;  /* 0x7f0000014a00780c */ /* 0x000fe20003fa6070 */
[----:B------:R-:W-:Y:S01]  /*17ac0*/  IMAD.WIDE.U32 R6, R20, 0x5fffffa, RZ ;  /* 0x05fffffa14067825 */ /* 0x000fe200078e00ff */
[----:B------:R-:W-:-:S03]  /*17ad0*/  ISETP.GE.U32.AND P0, PT, R64, 0x7f000001, PT ;  /* 0x7f0000014000780c */ /* 0x000fc60003f06070 */
[----:B------:R-:W-:-:S04]  /*17ae0*/  IMAD.HI.U32 R78, R73, 0x7f000001, R14 ;  /* 0x7f000001494e7827 */ /* 0x000fc800078e000e */
[----:B------:R-:W-:Y:S02]  /*17af0*/  IMAD R15, R20, 0x6, RZ ;  /* 0x00000006140f7824 */ /* 0x000fe400078e02ff */
[----:B------:R-:W-:Y:S01]  /*17b00*/  IMAD.HI.U32 R20, R79, 0x7f000001, R10 ;  /* 0x7f0000014f147827 */ /* 0x000fe200078e000a */
[----:B------:R-:W-:-:S03]  /*17b10*/  @P3 IADD3 R16, PT, PT, R16, -0x7f000001, RZ ;  /* 0x80ffffff10103810 */ /* 0x000fc60007ffe0ff */
[----:B------:R-:W-:Y:S01]  /*17b20*/  IMAD.HI.U32 R6, R15, 0x7f000001, R6 ;  /* 0x7f0000010f067827 */ /* 0x000fe200078e0006 */
[----:B------:R-:W-:Y:S01]  /*17b30*/  IADD3 R65, PT, PT, R65, R96, RZ ;  /* 0x0000006041417210 */ /* 0x000fe20007ffe0ff */
[----:B------:R-:W-:Y:S01]  /*17b40*/  ISETP.GE.U32.AND P3, PT, R20, 0x7f000001, PT ;  /* 0x7f0000011400780c */ /* 0x000fe20003f66070 */
[----:B------:R-:W-:Y:S02]  /*17b50*/  IADD3 R85, PT, PT, R85, R108, RZ ;  /* 0x0000006c55557210 */ /* 0x000fe40007ffe0ff */
[----:B------:R-:W-:Y:S01]  /*17b60*/  @P1 IADD3 R89, PT, PT, R89, -0x7f000001, RZ ;  /* 0x80ffffff59591810 */ /* 0x000fe20007ffe0ff */
[----:B------:R-:W-:Y:S01]  /*17b70*/  ISETP.GE.U32.AND P1, PT, R6, 0x7f000001, PT ;  /* 0x7f0000010600780c */ /* 0x000fe20003f26070 */
[----:B------:R-:W-:Y:S02]  /*17b80*/  @P4 IADD3 R9, PT, PT, R9, -0x7f000001, RZ ;  /* 0x80ffffff09094810 */ /* 0x000fe40007ffe0ff */
[----:B------:R-:W-:Y:S02]  /*17b90*/  @P6 IADD3 R92, PT, PT, R92, -0x7f000001, RZ ;  /* 0x80ffffff5c5c6810 */ /* 0x000fe40007ffe0ff */
[----:B------:R-:W-:Y:S01]  /*17ba0*/  @P2 IADD3 R81, PT, PT, R81, -0x7f000001, RZ ;  /* 0x80ffffff51512810 */ /* 0x000fe20007ffe0ff */
[----:B------:R-:W-:Y:S01]  /*17bb0*/  ISETP.GE.U32.AND P4, PT, R78, 0x7f000001, PT ;  /* 0x7f0000014e00780c */ /* 0x000fe20003f86070 */
[----:B------:R-:W-:Y:S01]  /*17bc0*/  ISETP.GE.U32.AND P6, PT, R77, 0x7f000001, PT ;  /* 0x7f0000014d00780c */ /* 0x000fe20003fc6070 */
[----:B------:R-:W-:Y:S01]  /*17bd0*/  @P5 IADD3 R74, PT, PT, R74, -0x7f000001, RZ ;  /* 0x80ffffff4a4a5810 */ /* 0x000fe20007ffe0ff */
[----:B------:R-:W-:Y:S01]  /*17be0*/  ISETP.GE.U32.AND P2, PT, R65, 0x7f000001, PT ;  /* 0x7f0000014100780c */ /* 0x000fe20003f46070 */
[----:B------:R-:W-:Y:S01]  /*17bf0*/  @P0 IADD3 R64, PT, PT, R64, -0x7f000001, RZ ;  /* 0x80ffffff40400810 */ /* 0x000fe20007ffe0ff */
[----:B------:R-:W-:Y:S01]  /*17c00*/  ISETP.GE.U32.AND P5, PT, R85, 0x7f000001, PT ;  /* 0x7f0000015500780c */ /* 0x000fe20003fa6070 */
[----:B------:R-:W-:Y:S01]  /*17c10*/  ISETP.GE.U32.AND P0, PT, R72, 0x7f000001, PT ;  /* 0x7f0000014800780c */ /* 0x000fe20003f06070 */
[----:B------:R-:W-:-:S02]  /*17c20*/  IADD3 R10, PT, PT, R16, R81, RZ ;  /* 0x00000051100a7210 */ /* 0x000fc40007ffe0ff */
[----:B------:R-:W-:Y:S01]  /*17c30*/  @P3 IADD3 R20, PT, PT, R20, -0x7f000001, RZ ;  /* 0x80ffffff14143810 */ /* 0x000fe20007ffe0ff */
[----:B------:R-:W-:Y:S01]  /*17c40*/  ISETP.GE.U32.AND P3, PT, R99, 0x7f000001, PT ;  /* 0x7f0000016300780c */ /* 0x000fe20003f66070 */
[----:B------:R-:W-:Y:S01]  /*17c50*/  @P1 IADD3 R6, PT, PT, R6, -0x7f000001, RZ ;  /* 0x80ffffff06061810 */ /* 0x000fe20007ffe0ff */
[----:B------:R-:W-:Y:S01]  /*17c60*/  ISETP.GE.U32.AND P1, PT, R10, 0x7f000001, PT ;  /* 0x7f0000010a00780c */ /* 0x000fe20003f26070 */
[----:B------:R-:W-:Y:S02]  /*17c70*/  @P4 IADD3 R78, PT, PT, R78, -0x7f000001, RZ ;  /* 0x80ffffff4e4e4810 */ /* 0x000fe40007ffe0ff */
[----:B------:R-:W-:Y:S02]  /*17c80*/  @P6 IADD3 R77, PT, PT, R77, -0x7f000001, RZ ;  /* 0x80ffffff4d4d6810 */ /* 0x000fe40007ffe0ff */
[----:B------:R-:W-:Y:S02]  /*17c90*/  @P2 IADD3 R65, PT, PT, R65, -0x7f000001, RZ ;  /* 0x80ffffff41412810 */ /* 0x000fe40007ffe0ff */
[----:B------:R-:W-:-:S02]  /*17ca0*/  @P5 IADD3 R85, PT, PT, R85, -0x7f000001, RZ ;  /* 0x80ffffff55555810 */ /* 0x000fc40007ffe0ff */
[----:B------:R-:W-:Y:S01]  /*17cb0*/  @P0 IADD3 R72, PT, PT, R72, -0x7f000001, RZ ;  /* 0x80ffffff48480810 */ /* 0x000fe20007ffe0ff */
[----:B------:R-:W-:Y:S01]  /*17cc0*/  ISETP.GE.U32.AND P2, PT, R19, 0x7f000001, PT ;  /* 0x7f0000011300780c */ /* 0x000fe20003f46070 */
[----:B------:R-:W-:Y:S02]  /*17cd0*/  IADD3 R77, PT, PT, R77, R78, RZ ;  /* 0x0000004e4d4d7210 */ /* 0x000fe40007ffe0ff */
[----:B------:R-:W-:Y:S02]  /*17ce0*/  IADD3 R16, PT, PT, R65, R20, RZ ;  /* 0x0000001441107210 */ /* 0x000fe40007ffe0ff */
[----:B------:R-:W-:Y:S02]  /*17cf0*/  IADD3 R15, PT, PT, R92, R9, RZ ;  /* 0x000000095c0f7210 */ /* 0x000fe40007ffe0ff */
[----:B------:R-:W-:Y:S02]  /*17d00*/  IADD3 R20, PT, PT, R85, R6, RZ ;  /* 0x0000000655147210 */ /* 0x000fe40007ffe0ff */
[----:B------:R-:W-:-:S02]  /*17d10*/  IADD3 R9, PT, PT, R72, R89, RZ ;  /* 0x0000005948097210 */ /* 0x000fc40007ffe0ff */
[----:B------:R-:W-:Y:S01]  /*17d20*/  @P3 IADD3 R99, PT, PT, R99, -0x7f000001, RZ ;  /* 0x80ffffff63633810 */ /* 0x000fe20007ffe0ff */
[----:B------:R-:W-:Y:S01]  /*17d30*/  ISETP.GE.U32.AND P5, PT, R77, 0x7f000001, PT ;  /* 0x7f0000014d00780c */ /* 0x000fe20003fa6070 */
[----:B------:R-:W-:Y:S01]  /*17d40*/  ISETP.GE.U32.AND P3, PT, R16, 0x7f000001, PT ;  /* 0x7f0000011000780c */ /* 0x000fe20003f66070 */
[----:B------:R-:W-:Y:S01]  /*17d50*/  ISETP.GE.U32.AND P0, PT, R84, 0x7f000001, PT ;  /* 0x7f0000015400780c */ /* 0x000fe20003f06070 */
[----:B------:R-:W-:Y:S01]  /*17d60*/  @P1 IADD3 R10, PT, PT, R10, -0x7f000001, RZ ;  /* 0x80ffffff0a0a1810 */ /* 0x000fe20007ffe0ff */
[----:B------:R-:W-:Y:S01]  /*17d70*/  ISETP.GE.U32.AND P6, PT, R20, 0x7f000001, PT ;  /* 0x7f0000011400780c */ /* 0x000fe20003fc6070 */
[----:B------:R-:W-:Y:S01]  /*17d80*/  ISETP.GE.U32.AND P1, PT, R9, 0x7f000001, PT ;  /* 0x7f0000010900780c */ /* 0x000fe20003f26070 */
[----:B------:R-:W-:Y:S02]  /*17d90*/  @P2 IADD3 R19, PT, PT, R19, -0x7f000001, RZ ;  /* 0x80ffffff13132810 */ /* 0x000fe40007ffe0ff */
[----:B------:R-:W-:-:S03]  /*17da0*/  IADD3 R14, PT, PT, R74, R64, RZ ;  /* 0x000000404a0e7210 */ /* 0x000fc60007ffe0ff */
[----:B------:R-:W-:Y:S02]  /*17db0*/  IMAD.WIDE.U32 R6, R19, 0x5fffffa, RZ ;  /* 0x05fffffa13067825 */ /* 0x000fe400078e00ff */
[----:B------:R-:W-:Y:S02]  /*17dc0*/  @P5 IADD3 R77, PT, PT, R77, -0x7f000001, RZ ;  /* 0x80ffffff4d4d5810 */ /* 0x000fe40007ffe0ff */
[----:B------:R-:W-:Y:S01]  /*17dd0*/  @P3 IADD3 R16, PT, PT, R16, -0x7f000001, RZ ;  /* 0x80ffffff10103810 */ /* 0x000fe20007ffe0ff */
[----:B------:R-:W-:Y:S01]  /*17de0*/  IMAD R11, R19, 0x6, RZ ;  /* 0x00000006130b7824 */ /* 0x000fe200078e02ff */
[----:B------:R-:W-:Y:S02]  /*17df0*/  @P0 IADD3 R84, PT, PT, R84, -0x7f000001, RZ ;  /* 0x80ffffff54540810 */ /* 0x000fe40007ffe0ff */
[----:B------:R-:W-:Y:S01]  /*17e00*/  @P6 IADD3 R20, PT, PT, R20, -0x7f000001, RZ ;  /* 0x80ffffff14146810 */ /* 0x000fe20007ffe0ff */
[----:B------:R-:W-:Y:S01]  /*17e10*/  ISETP.GE.U32.AND P0, PT, R14, 0x7f000001, PT ;  /* 0x7f0000010e00780c */ /* 0x000fe20003f06070 */
[----:B------:R-:W-:Y:S01]  /*17e20*/  ISETP.GE.U32.AND P2, PT, R83, 0x7f000001, PT ;  /* 0x7f0000015300780c */ /* 0x000fe20003f46070 */
[----:B------:R-:W-:Y:S01]  /*17e30*/  @P1 IADD3 R9, PT, PT, R9, -0x7f000001, RZ ;  /* 0x80ffffff09091810 */ /* 0x000fe20007ffe0ff */
[----:B------:R-:W-:Y:S01]  /*17e40*/  IMAD.HI.U32 R11, R11, 0x7f000001, R6 ;  /* 0x7f0000010b0b7827 */ /* 0x000fe200078e0006 */
[----:B------:R-:W-:-:S02]  /*17e50*/  IADD3 R82, PT, PT, R77, R82, RZ ;  /* 0x000000524d527210 */ /* 0x000fc40007ffe0ff */
[----:B------:R-:W-:Y:S02]  /*17e60*/  IADD3 R6, PT, PT, R16, R57, RZ ;  /* 0x0000003910067210 */ /* 0x000fe40007ffe0ff */
[----:B------:R-:W-:Y:S02]  /*17e70*/  IADD3 R16, PT, PT, R20, R87, RZ ;  /* 0x0000005714107210 */ /* 0x000fe40007ffe0ff */
[----:B------:R-:W-:Y:S01]  /*17e80*/  IADD3 R80, PT, PT, R9, R80, RZ ;  /* 0x0000005009507210 */ /* 0x000fe20007ffe0ff */
[----:B------:R-:W-:Y:S01]  /*17e90*/  ISETP.GE.U32.AND P4, PT, R5, 0x7f000001, PT ;  /* 0x7f0000010500780c */ /* 0x000fe20003f86070 */
[----:B------:R-:W-:Y:S01]  /*17ea0*/  ISETP.GE.U32.AND P3, PT, R82, 0x7f000001, PT ;  /* 0x7f0000015200780c */ /* 0x000fe20003f66070 */
[----:B------:R-:W-:Y:S01]  /*17eb0*/  ISETP.GE.U32.AND P6, PT, R6, 0x7f000001, PT ;  /* 0x7f0000010600780c */ /* 0x000fe20003fc6070 */
[----:B------:R-:W-:Y:S01]  /*17ec0*/  ISETP.GE.U32.AND P5, PT, R16, 0x7f000001, PT ;  /* 0x7f0000011000780c */ /* 0x000fe20003fa6070 */
[----:B------:R-:W-:Y:S01]  /*17ed0*/  ISETP.GE.U32.AND P1, PT, R80, 0x7f000001, PT ;  /* 0x7f0000015000780c */ /* 0x000fe20003f26070 */
[----:B------:R-:W-:-:S02]  /*17ee0*/  @P0 IADD3 R14, PT, PT, R14, -0x7f000001, RZ ;  /* 0x80ffffff0e0e0810 */ /* 0x000fc40007ffe0ff */
[----:B------:R-:W-:Y:S01]  /*17ef0*/  @P2 IADD3 R83, PT, PT, R83, -0x7f000001, RZ ;  /* 0x80ffffff53532810 */ /* 0x000fe20007ffe0ff */
[----:B------:R0:W-:Y:S01]  /*17f00*/  STL [R1+0x110], R82 ;  /* 0x0001105201007387 */ /* 0x0001e20000100800 */
[----:B------:R-:W-:Y:S02]  /*17f10*/  ISETP.GE.U32.AND P0, PT, R15, 0x7f000001, PT ;  /* 0x7f0000010f00780c */ /* 0x000fe40003f06070 */
[----:B------:R-:W-:Y:S01]  /*17f20*/  IADD3 R14, PT, PT, R14, R83, RZ ;  /* 0x000000530e0e7210 */ /* 0x000fe20007ffe0ff */
[----:B------:R1:W-:Y:S01]  /*17f30*/  STL [R1+0x114], R6 ;  /* 0x0001140601007387 */ /* 0x0003e20000100800 */
[----:B------:R-:W-:Y:S01]  /*17f40*/  @P4 IADD3 R5, PT, PT, R5, -0x7f000001, RZ ;  /* 0x80ffffff05054810 */ /* 0x000fe20007ffe0ff */
[----:B------:R-:W-:Y:S02]  /*17f50*/  ISETP.GE.U32.AND P4, PT, R106, 0x7f000001, PT ;  /* 0x7f0000016a00780c */ /* 0x000fe40003f86070 */
[----:B------:R2:W-:Y:S01]  /*17f60*/  STL [R1+0x118], R16 ;  /* 0x0001181001007387 */ /* 0x0005e20000100800 */
[----:B0-----:R-:W-:Y:S01]  /*17f70*/  @P3 IADD3 R82, PT, PT, R82, -0x7f000001, RZ ;  /* 0x80ffffff52523810 */ /* 0x001fe20007ffe0ff */
[----:B------:R-:W-:-:S02]  /*17f80*/  ISETP.GE.U32.AND P3, PT, R14, 0x7f000001, PT ;  /* 0x7f0000010e00780c */ /* 0x000fc40003f66070 */
[----:B------:R0:W-:Y:S01]  /*17f90*/  STL [R1+0x11c], R80 ;  /* 0x00011c5001007387 */ /* 0x0001e20000100800 */
[----:B-1----:R-:W-:Y:S02]  /*17fa0*/  @P6 IADD3 R6, PT, PT, R6, -0x7f000001, RZ ;  /* 0x80ffffff06066810 */ /* 0x002fe40007ffe0ff */
[----:B--2---:R-:W-:Y:S01]  /*17fb0*/  @P5 IADD3 R16, PT, PT, R16, -0x7f000001, RZ ;  /* 0x80ffffff10105810 */ /* 0x004fe20007ffe0ff */
[----:B------:R-:W-:Y:S01]  /*17fc0*/  STL [R1+0x110], R82 ;  /* 0x0001105201007387 */ /* 0x000fe20000100800 */
[----:B0-----:R-:W-:-:S03]  /*17fd0*/  @P1 IADD3 R80, PT, PT, R80, -0x7f000001, RZ ;  /* 0x80ffffff50501810 */ /* 0x001fc60007ffe0ff */
[----:B------:R-:W-:Y:S01]  /*17fe0*/  STL [R1+0x114], R6 ;  /* 0x0001140601007387 */ /* 0x000fe20000100800 */
[----:B------:R-:W-:-:S03]  /*17ff0*/  IADD3 R84, PT, PT, R5, R84, RZ ;  /* 0x0000005405547210 */ /* 0x000fc60007ffe0ff */
[----:B------:R0:W-:Y:S01]  /*18000*/  STL [R1+0x118], R16 ;  /* 0x0001181001007387 */ /* 0x0001e20000100800 */
[----:B------:R-:W-:-:S03]  /*18010*/  IADD3 R10, PT, PT, R10, R99, RZ ;  /* 0x000000630a0a7210 */ /* 0x000fc60007ffe0ff */
[----:B------:R1:W-:Y:S01]  /*18020*/  STL [R1+0x11c], R80 ;  /* 0x00011c5001007387 */ /* 0x0003e20000100800 */
[----:B------:R-:W-:-:S03]  /*18030*/  IMAD.WIDE.U32 R8, R8, R118, RZ ;  /* 0x0000007608087225 */ /* 0x000fc600078e00ff */
[----:B------:R-:W2:Y:S01]  /*18040*/  LD.E R5, desc[UR14][R12.64+0x80] ;  /* 0x0000800e0c057980 */ /* 0x000ea2000c101900 */
[----:B------:R-:W-:Y:S02]  /*18050*/  @P4 IADD3 R106, PT, PT, R106, -0x7f000001, RZ ;  /* 0x80ffffff6a6a4810 */ /* 0x000fe40007ffe0ff */
[----:B------:R-:W-:Y:S01]  /*18060*/  @P0 IADD3 R15, PT, PT, R15, -0x7f000001, RZ ;  /* 0x80ffffff0f0f0810 */ /* 0x000fe20007ffe0ff */
[----:B0-----:R-:W3:Y:S01]  /*18070*/  LD.E R16, desc[UR14][R12.64+0x84] ;  /* 0x0000840e0c107980 */ /* 0x001ee2000c101900 */
[----:B------:R-:W-:Y:S01]  /*18080*/  ISETP.GE.U32.AND P4, PT, R17, 0x7f000001, PT ;  /* 0x7f0000011100780c */ /* 0x000fe20003f86070 */
[----:B------:R-:W-:Y:S01]  /*18090*/  ISETP.GE.U32.AND P0, PT, R10, 0x7f000001, PT ;  /* 0x7f0000010a00780c */ /* 0x000fe20003f06070 */
[----:B------:R-:W-:Y:S01]  /*180a0*/  IMAD R19, R8, 0x7effffff, RZ ;  /* 0x7effffff08137824 */ /* 0x000fe200078e02ff */
[----:B------:R-:W-:Y:S01]  /*180b0*/  @P3 IADD3 R14, PT, PT, R14, -0x7f000001, RZ ;  /* 0x80ffffff0e0e3810 */ /* 0x000fe20007ffe0ff */
[----:B------:R-:W-:Y:S01]  /*180c0*/  ISETP.GE.U32.AND P2, PT, R11, 0x7f000001, PT ;  /* 0x7f0000010b00780c */ /* 0x000fe20003f46070 */
[----:B------:R-:W-:Y:S01]  /*180d0*/  ISETP.GE.U32.AND P5, PT, R84, 0x7f000001, PT ;  /* 0x7f0000015400780c */ /* 0x000fe20003fa6070 */
[----:B------:R-:W-:Y:S01]  /*180e0*/  IMAD.HI.U32 R19, R19, 0x7f000001, R8 ;  /* 0x7f00000113137827 */ /* 0x000fe200078e0008 */
[----:B------:R-:W4:Y:S03]  /*180f0*/  LD.E R20, desc[UR14][R12.64+0x8c] ;  /* 0x00008c0e0c147980 */ /* 0x000f26000c101900 */
[----:B------:R-:W-:-:S04]  /*18100*/  IMAD.WIDE.U32 R8, R14, R63, RZ ;  /* 0x0000003f0e087225 */ /* 0x000fc800078e00ff */
[----:B------:R-:W-:Y:S01]  /*18110*/  IMAD R57, R8, 0x7effffff, RZ ;  /* 0x7effffff08397824 */ /* 0x000fe200078e02ff */
[----:B------:R-:W-:Y:S02]  /*18120*/  @P4 IADD3 R17, PT, PT, R17, -0x7f000001, RZ ;  /* 0x80ffffff11114810 */ /* 0x000fe40007ffe0ff */
[----:B------:R-:W-:Y:S01]  /*18130*/  @P0 IADD3 R10, PT, PT, R10, -0x7f000001, RZ ;  /* 0x80ffffff0a0a0810 */ /* 0x000fe20007ffe0ff */
[----:B------:R-:W-:-:S04]  /*18140*/  IMAD.HI.U32 R57, R57, 0x7f000001, R8 ;  /* 0x7f00000139397827 */ /* 0x000fc800078e0008 */
[----:B------:R-:W-:Y:S01]  /*18150*/  IMAD.WIDE.U32 R8, R14, R61, RZ ;  /* 0x0000003d0e087225 */ /* 0x000fe200078e00ff */
[----:B------:R-:W-:-:S03]  /*18160*/  IADD3 R79, PT, PT, R10, R17, RZ ;  /* 0x000000110a4f7210 */ /* 0x000fc60007ffe0ff */
[----:B------:R-:W-:Y:S01]  /*18170*/  IMAD R17, R8, 0x7effffff, RZ ;  /* 0x7effffff08117824 */ /* 0x000fe200078e02ff */
[----:B------:R-:W-:-:S03]  /*18180*/  IADD3 R106, PT, PT, R15, R106, RZ ;  /* 0x0000006a0f6a7210 */ /* 0x000fc60007ffe0ff */
[----:B------:R-:W-:Y:S02]  /*18190*/  IMAD.HI.U32 R72, R17, 0x7f000001, R8 ;  /* 0x7f00000111487827 */ /* 0x000fe400078e0008 */
[----:B------:R0:W2:Y:S01]  /*181a0*/  LD.E R17, desc[UR14][R12.64+0x88] ;  /* 0x0000880e0c117980 */ /* 0x0000a2000c101900 */
[----:B------:R-:W-:Y:S02]  /*181b0*/  @P2 IADD3 R11, PT, PT, R11, -0x7f000001, RZ ;  /* 0x80ffffff0b0b2810 */ /* 0x000fe40007ffe0ff */
[----:B------:R-:W-:Y:S01]  /*181c0*/  @P5 IADD3 R84, PT, PT, R84, -0x7f000001, RZ ;  /* 0x80ffffff54545810 */ /* 0x000fe20007ffe0ff */
[----:B------:R-:W-:-:S03]  /*181d0*/  ISETP.GE.U32.AND P6, PT, R106, 0x7f000001, PT ;  /* 0x7f0000016a00780c */ /* 0x000fc60003fc6070 */
[----:B------:R-:W-:-:S05]  /*181e0*/  IADD3 R84, PT, PT, R84, R11, RZ ;  /* 0x0000000b54547210 */ /* 0x000fca0007ffe0ff */
[----:B------:R-:W-:-:S05]  /*181f0*/  ISETP.GE.U32.AND P0, PT, R84, 0x7f000001, PT ;  /* 0x7f0000015400780c */ /* 0x000fca0003f06070 */
[----:B------:R-:W-:-:S05]  /*18200*/  @P6 IADD3 R106, PT, PT, R106, -0x7f000001, RZ ;  /* 0x80ffffff6a6a6810 */ /* 0x000fca0007ffe0ff */
[----:B------:R-:W-:-:S03]  /*18210*/  IMAD.WIDE.U32 R6, R106, R62, RZ ;  /* 0x0000003e6a067225 */ /* 0x000fc600078e00ff */
[----:B------:R-:W-:Y:S01]  /*18220*/  @P0 IADD3 R84, PT, PT, R84, -0x7f000001, RZ ;  /* 0x80ffffff54540810 */ /* 0x000fe20007ffe0ff */
[----:B------:R-:W-:Y:S01]  /*18230*/  IMAD R11, R6, 0x7effffff, RZ ;  /* 0x7effffff060b7824 */ /* 0x000fe200078e02ff */
[----:B------:R-:W-:-:S03]  /*18240*/  ISETP.GE.U32.AND P0, PT, R79, 0x7f000001, PT ;  /* 0x7f0000014f00780c */ /* 0x000fc60003f06070 */
[----:B------:R-:W-:Y:S01]  /*18250*/  IMAD.HI.U32 R64, R11, 0x7f000001, R6 ;  /* 0x7f0000010b407827 */ /* 0x000fe200078e0006 */
[----:B------:R-:W-:-:S03]  /*18260*/  ISETP.GE.U32.AND P3, PT, R98, 0x7f000001, PT ;  /* 0x7f0000016200780c */ /* 0x000fc60003f66070 */
[----:B------:R-:W-:-:S04]  /*18270*/  IMAD.WIDE.U32 R6, R106, R63, RZ ;  /* 0x0000003f6a067225 */ /* 0x000fc800078e00ff */
[----:B------:R-:W-:-:S04]  /*18280*/  IMAD.WIDE.U32 R10, R14, R62, RZ ;  /* 0x0000003e0e0a7225 */ /* 0x000fc800078e00ff */
[----:B------:R-:W-:-:S04]  /*18290*/  IMAD.WIDE.U32 R14, R14, R60, RZ ;  /* 0x0000003c0e0e7225 */ /* 0x000fc800078e00ff */
[----:B------:R-:W-:Y:S02]  /*182a0*/  IMAD R73, R6, 0x7effffff, RZ ;  /* 0x7effffff06497824 */ /* 0x000fe400078e02ff */
[----:B------:R-:W-:Y:S02]  /*182b0*/  IMAD R77, R14, 0x7effffff, RZ ;  /* 0x7effffff0e4d7824 */ /* 0x000fe400078e02ff */
[----:B------:R-:W-:Y:S01]  /*182c0*/  IMAD.WIDE.U32 R8, R106, R60, RZ ;  /* 0x0000003c6a087225 */ /* 0x000fe200078e00ff */
[----:B------:R-:W-:Y:S01]  /*182d0*/  @P0 IADD3 R79, PT, PT, R79, -0x7f000001, RZ ;  /* 0x80ffffff4f4f0810 */ /* 0x000fe20007ffe0ff */
[----:B------:R-:W-:Y:S02]  /*182e0*/  ISETP.GE.U32.AND P0, PT, R75, 0x7f000001, PT ;  /* 0x7f0000014b00780c */ /* 0x000fe40003f06070 */
[----:B------:R-:W-:Y:S02]  /*182f0*/  IMAD R65, R10, 0x7effffff, RZ ;  /* 0x7effffff0a417824 */ /* 0x000fe400078e02ff */
[----:B------:R-:W-:-:S04]  /*18300*/  IMAD.HI.U32 R73, R73, 0x7f000001, R6 ;  /* 0x7f00000149497827 */ /* 0x000fc800078e0006 */
[----:B------:R-:W-:-:S04]  /*18310*/  IMAD.WIDE.U32 R6, R106, R61, RZ ;  /* 0x0000003d6a067225 */ /* 0x000fc800078e00ff */
[----:B------:R-:W-:Y:S01]  /*18320*/  IMAD.HI.U32 R77, R77, 0x7f000001, R14 ;  /* 0x7f0000014d4d7827 */ /* 0x000fe200078e000e */
[----:B------:R-:W-:-:S03]  /*18330*/  ISETP.GE.U32.AND P5, PT, R18, 0x7f000001, PT ;  /* 0x7f0000011200780c */ /* 0x000fc60003fa6070 */
[----:B------:R-:W-:Y:S01]  /*18340*/  IMAD R15, R8, 0x7effffff, RZ ;  /* 0x7effffff080f7824 */ /* 0x000fe200078e02ff */
[----:B------:R-:W-:Y:S01]  /*18350*/  ISETP.GE.U32.AND P6, PT, R76, 0x7f000001, PT ;  /* 0x7f0000014c00780c */ /* 0x000fe20003fc6070 */
[----:B------:R-:W-:Y:S01]  /*18360*/  IMAD.HI.U32 R65, R65, 0x7f000001, R10 ;  /* 0x7f00000141417827 */ /* 0x000fe200078e000a */
[----:B------:R-:W-:-:S03]  /*18370*/  ISETP.GE.U32.AND P4, PT, R91, 0x7f000001, PT ;  /* 0x7f0000015b00780c */ /* 0x000fc60003f86070 */
[----:B------:R-:W-:Y:S02]  /*18380*/  IMAD R11, R6, 0x7effffff, RZ ;  /* 0x7effffff060b7824 */ /* 0x000fe400078e02ff */
[----:B------:R-:W-:Y:S01]  /*18390*/  IMAD.HI.U32 R82, R15, 0x7f000001, R8 ;  /* 0x7f0000010f527827 */ /* 0x000fe200078e0008 */
[----:B------:R-:W-:Y:S01]  /*183a0*/  @P3 IADD3 R98, PT, PT, R98, -0x7f000001, RZ ;  /* 0x80ffffff62623810 */ /* 0x000fe20007ffe0ff */
[----:B------:R-:W-:Y:S01]  /*183b0*/  ISETP.GE.U32.AND P2, PT, R102, 0x7f000001, PT ;  /* 0x7f0000016600780c */ /* 0x000fe20003f46070 */
[----:B------:R-:W-:Y:S01]  /*183c0*/  ISETP.GE.U32.AND P3, PT, R19, 0x7f000001, PT ;  /* 0x7f0000011300780c */ /* 0x000fe20003f66070 */
[----:B-1----:R-:W-:Y:S01]  /*183d0*/  IMAD.HI.U32 R80, R11, 0x7f000001, R6 ;  /* 0x7f0000010b507827 */ /* 0x002fe200078e0006 */
[----:B------:R-:W-:-:S03]  /*183e0*/  ISETP.GE.U32.AND P1, PT, R82, 0x7f000001, PT ;  /* 0x7f0000015200780c */ /* 0x000fc60003f26070 */
[----:B------:R-:W-:Y:S01]  /*183f0*/  IMAD.WIDE.U32 R6, R84, R61, RZ ;  /* 0x0000003d54067225 */ /* 0x000fe200078e00ff */
[----:B------:R-:W-:-:S03]  /*18400*/  @P0 IADD3 R75, PT, PT, R75, -0x7f000001, RZ ;  /* 0x80ffffff4b4b0810 */ /* 0x000fc60007ffe0ff */
[----:B------:R-:W-:Y:S02]  /*18410*/  IMAD R85, R6, 0x7effffff, RZ ;  /* 0x7effffff06557824 */ /* 0x000fe400078e02ff */
[----:B------:R-:W-:Y:S01]  /*18420*/  IMAD.WIDE.U32 R14, R84, R60, RZ ;  /* 0x0000003c540e7225 */ /* 0x000fe200078e00ff */
[----:B------:R-:W-:Y:S02]  /*18430*/  @P5 IADD3 R18, PT, PT, R18, -0x7f000001, RZ ;  /* 0x80ffffff12125810 */ /* 0x000fe40007ffe0ff */
[----:B------:R-:W-:Y:S01]  /*18440*/  @P6 IADD3 R76, PT, PT, R76, -0x7f000001, RZ ;  /* 0x80ffffff4c4c6810 */ /* 0x000fe20007ffe0ff */
[----:B------:R-:W-:Y:S01]  /*18450*/  ISETP.GE.U32.AND P5, PT, R75, 0x7f000001, PT ;  /* 0x7f0000014b00780c */ /* 0x000fe20003fa6070 */
[----:B------:R-:W-:Y:S01]  /*18460*/  IMAD.HI.U32 R85, R85, 0x7f000001, R6 ;  /* 0x7f00000155557827 */ /* 0x000fe200078e0006 */
[----:B------:R-:W-:Y:S01]  /*18470*/  ISETP.GE.U32.AND P6, PT, R98, 0x7f000001, PT ;  /* 0x7f0000016200780c */ /* 0x000fe20003fc6070 */
[----:B------:R-:W-:Y:S02]  /*18480*/  @P4 IADD3 R91, PT, PT, R91, -0x7f000001, RZ ;  /* 0x80ffffff5b5b4810 */ /* 0x000fe40007ffe0ff */
[----:B------:R-:W-:Y:S01]  /*18490*/  IMAD R7, R14, 0x7effffff, RZ ;  /* 0x7effffff0e077824 */ /* 0x000fe200078e02ff */
[----:B------:R-:W-:Y:S01]  /*184a0*/  @P2 IADD3 R102, PT, PT, R102, -0x7f000001, RZ ;  /* 0x80ffffff66662810 */ /* 0x000fe20007ffe0ff */
[----:B------:R-:W-:Y:S01]  /*184b0*/  IMAD.WIDE.U32 R8, R84, R62, RZ ;  /* 0x0000003e54087225 */ /* 0x000fe200078e00ff */
[----:B------:R-:W-:Y:S01]  /*184c0*/  @P3 IADD3 R19, PT, PT, R19, -0x7f000001, RZ ;  /* 0x80ffffff13133810 */ /* 0x000fe20007ffe0ff */
[----:B------:R-:W-:Y:S01]  /*184d0*/  ISETP.GE.U32.AND P2, PT, R18, 0x7f000001, PT ;  /* 0x7f0000011200780c */ /* 0x000fe20003f46070 */
[----:B------:R-:W-:Y:S01]  /*184e0*/  ISETP.GE.U32.AND P3, PT, R76, 0x7f000001, PT ;  /* 0x7f0000014c00780c */ /* 0x000fe20003f66070 */
[----:B------:R-:W-:Y:S01]  /*184f0*/  IMAD.WIDE.U32 R10, R84, R63, RZ ;  /* 0x0000003f540a7225 */ /* 0x000fe200078e00ff */
[----:B------:R-:W-:Y:S01]  /*18500*/  @P1 IADD3 R82, PT, PT, R82, -0x7f000001, RZ ;  /* 0x80ffffff52521810 */ /* 0x000fe20007ffe0ff */
[----:B------:R-:W-:-:S02]  /*18510*/  ISETP.GE.U32.AND P0, PT, R71, 0x7f000001, PT ;  /* 0x7f0000014700780c */ /* 0x000fc40003f06070 */
[----:B------:R-:W-:Y:S01]  /*18520*/  IMAD.HI.U32 R84, R7, 0x7f000001, R14 ;  /* 0x7f00000107547827 */ /* 0x000fe200078e000e */
[----:B------:R-:W-:-:S03]  /*18530*/  ISETP.GE.U32.AND P1, PT, R91, 0x7f000001, PT ;  /* 0x7f0000015b00780c */ /* 0x000fc60003f26070 */
[----:B------:R-:W-:-:S04]  /*18540*/  IMAD.WIDE.U32 R6, R79, R63, RZ ;  /* 0x0000003f4f067225 */ /* 0x000fc800078e00ff */
[----:B------:R-:W-:Y:S01]  /*18550*/  IMAD R15, R6, 0x7effffff, RZ ;  /* 0x7effffff060f7824 */ /* 0x000fe200078e02ff */
[----:B------:R-:W-:Y:S02]  /*18560*/  @P5 IADD3 R75, PT, PT, R75, -0x7f000001, RZ ;  /* 0x80ffffff4b4b5810 */ /* 0x000fe40007ffe0ff */
[----:B------:R-:W-:Y:S01]  /*18570*/  @P6 IADD3 R98, PT, PT, R98, -0x7f000001, RZ ;  /* 0x80ffffff62626810 */ /* 0x000fe20007ffe0ff */
[----:B------:R-:W-:Y:S01]  /*18580*/  IMAD R81, R8, 0x7effffff, RZ ;  /* 0x7effffff08517824 */ /* 0x000fe200078e02ff */
[----:B------:R-:W-:Y:S01]  /*18590*/  ISETP.GE.U32.AND P6, PT, R102, 0x7f000001, PT ;  /* 0x7f0000016600780c */ /* 0x000fe20003fc6070 */
[----:B------:R-:W-:Y:S01]  /*185a0*/  IMAD.HI.U32 R86, R15, 0x7f000001, R6 ;  /* 0x7f0000010f567827 */ /* 0x000fe200078e0006 */
[----:B------:R-:W-:Y:S02]  /*185b0*/  @P2 IADD3 R18, PT, PT, R18, -0x7f000001, RZ ;  /* 0x80ffffff12122810 */ /* 0x000fe40007ffe0ff */
[----:B------:R-:W-:Y:S01]  /*185c0*/  @P3 IADD3 R76, PT, PT, R76, -0x7f000001, RZ ;  /* 0x80ffffff4c4c3810 */ /* 0x000fe20007ffe0ff */
[----:B------:R-:W-:Y:S01]  /*185d0*/  ISETP.GE.U32.AND P2, PT, R75, 0x7f000001, PT ;  /* 0x7f0000014b00780c */ /* 0x000fe20003f46070 */
[----:B------:R-:W-:Y:S01]  /*185e0*/  IMAD R83, R10, 0x7effffff, RZ ;  /* 0x7effffff0a537824 */ /* 0x000fe200078e02ff */
[----:B------:R-:W-:Y:S01]  /*185f0*/  ISETP.GE.U32.AND P3, PT, R86, 0x7f000001, PT ;  /* 0x7f0000015600780c */ /* 0x000fe20003f66070 */
[----:B------:R-:W-:Y:S01]  /*18600*/  IMAD.HI.U32 R74, R81, 0x7f000001, R8 ;  /* 0x7f000001514a7827 */ /* 0x000fe200078e0008 */
[----:B------:R-:W-:-:S02]  /*18610*/  @P0 IADD3 R71, PT, PT, R71, -0x7f000001, RZ ;  /* 0x80ffffff47470810 */ /* 0x000fc40007ffe0ff */
[----:B------:R-:W-:Y:S01]  /*18620*/  @P1 IADD3 R91, PT, PT, R91, -0x7f000001, RZ ;  /* 0x80ffffff5b5b1810 */ /* 0x000fe20007ffe0ff */
[----:B------:R-:W-:Y:S01]  /*18630*/  ISETP.GE.U32.AND P1, PT, R19, 0x7f000001, PT ;  /* 0x7f0000011300780c */ /* 0x000fe20003f26070 */
[----:B------:R-:W-:Y:S01]  /*18640*/  IMAD.WIDE.U32 R8, R79, R61, RZ ;  /* 0x0000003d4f087225 */ /* 0x000fe200078e00ff */
[----:B------:R-:W-:Y:S01]  /*18650*/  ISETP.GE.U32.AND P4, PT, R85, 0x7f000001, PT ;  /* 0x7f0000015500780c */ /* 0x000fe20003f86070 */
[----:B------:R-:W-:Y:S02]  /*18660*/  ISETP.GE.U32.AND P0, PT, R71, 0x7f000001, PT ;  /* 0x7f0000014700780c */ /* 0x000fe40003f06070 */
[----:B------:R-:W-:Y:S01]  /*18670*/  IMAD.HI.U32 R78, R83, 0x7f000001, R10 ;  /* 0x7f000001534e7827 */ /* 0x000fe200078e000a */
[----:B------:R-:W-:-:S03]  /*18680*/  ISETP.GE.U32.AND P5, PT, R98, 0x7f000001, PT ;  /* 0x7f0000016200780c */ /* 0x000fc60003fa6070 */
[----:B------:R-:W-:Y:S01]  /*18690*/  IMAD R83, R8, 0x7effffff, RZ ;  /* 0x7effffff08537824 */ /* 0x000fe200078e02ff */
[----:B------:R-:W-:Y:S01]  /*186a0*/  @P6 IADD3 R102, PT, PT, R102, -0x7f000001, RZ ;  /* 0x80ffffff66666810 */ /* 0x000fe20007ffe0ff */
[----:B------:R-:W-:Y:S02]  /*186b0*/  ISETP.GE.U32.AND P6, PT, R57, 0x7f000001, PT ;  /* 0x7f0000013900780c */ /* 0x000fe40003fc6070 */
[----:B------:R-:W-:Y:S01]  /*186c0*/  IMAD.HI.U32 R87, R83, 0x7f000001, R8 ;  /* 0x7f00000153577827 */ /* 0x000fe200078e0008 */
[----:B------:R-:W-:Y:S02]  /*186d0*/  @P2 IADD3 R75, PT, PT, R75, -0x7f000001, RZ ;  /* 0x80ffffff4b4b2810 */ /* 0x000fe40007ffe0ff */
[----:B------:R-:W-:Y:S01]  /*186e0*/  @P3 IADD3 R86, PT, PT, R86, -0x7f000001, RZ ;  /* 0x80ffffff56563810 */ /* 0x000fe20007ffe0ff */
[----:B------:R-:W-:Y:S01]  /*186f0*/  ISETP.GE.U32.AND P2, PT, R76, 0x7f000001, PT ;  /* 0x7f0000014c00780c */ /* 0x000fe20003f46070 */
[----:B------:R-:W-:Y:S01]  /*18700*/  @P1 IADD3 R19, PT, PT, R19, -0x7f000001, RZ ;  /* 0x80ffffff13131810 */ /* 0x000fe20007ffe0ff */
[----:B------:R-:W-:Y:S01]  /*18710*/  ISETP.GE.U32.AND P3, PT, R87, 0x7f000001, PT ;  /* 0x7f0000015700780c */ /* 0x000fe20003f66070 */
[----:B------:R-:W-:Y:S01]  /*18720*/  @P4 IADD3 R85, PT, PT, R85, -0x7f000001, RZ ;  /* 0x80ffffff55554810 */ /* 0x000fe20007ffe0ff */
[----:B------:R-:W-:Y:S01]  /*18730*/  ISETP.GE.U32.AND P1, PT, R18, 0x7f000001, PT ;  /* 0x7f0000011200780c */ /* 0x000fe20003f26070 */
[----:B------:R-:W-:Y:S01]  /*18740*/  ISETP.GE.U32.AND P4, PT, R84, 0x7f000001, PT ;  /* 0x7f0000015400780c */ /* 0x000fe20003f86070 */
[----:B------:R-:W-:Y:S01]  /*18750*/  IMAD.WIDE.U32 R10, R79, R62, RZ ;  /* 0x0000003e4f0a7225 */ /* 0x000fe200078e00ff */
[----:B------:R-:W-:-:S02]  /*18760*/  @P0 IADD3 R71, PT, PT, R71, -0x7f000001, RZ ;  /* 0x80ffffff47470810 */ /* 0x000fc40007ffe0ff */
[----:B------:R-:W-:Y:S01]  /*18770*/  @P5 IADD3 R98, PT, PT, R98, -0x7f000001, RZ ;  /* 0x80ffffff62625810 */ /* 0x000fe20007ffe0ff */
[----:B------:R-:W-:Y:S01]  /*18780*/  ISETP.GE.U32.AND P0, PT, R91, 0x7f000001, PT ;  /* 0x7f0000015b00780c */ /* 0x000fe20003f06070 */
[----:B------:R-:W-:Y:S01]  /*18790*/  ISETP.GE.U32.AND P5, PT, R72, 0x7f000001, PT ;  /* 0x7f0000014800780c */ /* 0x000fe20003fa6070 */
[----:B------:R-:W-:Y:S01]  /*187a0*/  IMAD.WIDE.U32 R6, R79, R60, RZ ;  /* 0x0000003c4f067225 */ /* 0x000fe200078e00ff */
[----:B------:R-:W-:-:S03]  /*187b0*/  @P6 IADD3 R57, PT, PT, R57, -0x7f000001, RZ ;  /* 0x80ffffff39396810 */ /* 0x000fc60007ffe0ff */
[----:B------:R-:W-:Y:S02]  /*187c0*/  IMAD R81, R10, 0x7effffff, RZ ;  /* 0x7effffff0a517824 */ /* 0x000fe400078e02ff */
[----:B0-----:R-:W-:Y:S01]  /*187d0*/  IMAD R13, R6, 0x7effffff, RZ ;  /* 0x7effffff060d7824 */ /* 0x001fe200078e02ff */
[----:B------:R-:W-:Y:S01]  /*187e0*/  @P2 IADD3 R76, PT, PT, R76, -0x7f000001, RZ ;  /* 0x80ffffff4c4c2810 */ /* 0x000fe20007ffe0ff */
[----:B------:R-:W-:Y:S01]  /*187f0*/  IMAD.HI.U32 R81, R81, 0x7f000001, R10 ;  /* 0x7f00000151517827 */ /* 0x000fe200078e000a */
[----:B------:R-:W-:Y:S01]  /*18800*/  @P3 IADD3 R87, PT, PT, R87, -0x7f000001, RZ ;  /* 0x80ffffff57573810 */ /* 0x000fe20007ffe0ff */
[----:B------:R-:W-:Y:S01]  /*18810*/  ISETP.GE.U32.AND P2, PT, R57, 0x7f000001, PT ;  /* 0x7f0000013900780c */ /* 0x000fe20003f46070 */
[----:B------:R-:W-:Y:S01]  /*18820*/  ISETP.GE.U32.AND P3, PT, R64, 0x7f000001, PT ;  /* 0x7f0000014000780c */ /* 0x000fe20003f66070 */
[----:B------:R-:W-:Y:S01]  /*18830*/  IMAD.WIDE.U32 R8, R82, 0x5fffffa, RZ ;  /* 0x05fffffa52087825 */ /* 0x000fe200078e00ff */
[----:B------:R-:W-:Y:S02]  /*18840*/  @P1 IADD3 R18, PT, PT, R18, -0x7f000001, RZ ;  /* 0x80ffffff12121810 */ /* 0x000fe40007ffe0ff */
[----:B------:R-:W-:Y:S01]  /*18850*/  @P4 IADD3 R84, PT, PT, R84, -0x7f000001, RZ ;  /* 0x80ffffff54544810 */ /* 0x000fe20007ffe0ff */
[----:B------:R-:W-:-:S02]  /*18860*/  IMAD R11, R82, 0x6, RZ ;  /* 0x00000006520b7824 */ /* 0x000fc400078e02ff */
[----:B------:R-:W-:Y:S01]  /*18870*/  IMAD.WIDE.U32 R14, R85, 0x5fffffa, RZ ;  /* 0x05fffffa550e7825 */ /* 0x000fe200078e00ff */
[----:B------:R-:W-:Y:S01]  /*18880*/  ISETP.GE.U32.AND P1, PT, R102, 0x7f000001, PT ;  /* 0x7f0000016600780c */ /* 0x000fe20003f26070 */
[----:B------:R-:W-:Y:S02]  /*18890*/  @P0 IADD3 R91, PT, PT, R91, -0x7f000001, RZ ;  /* 0x80ffffff5b5b0810 */ /* 0x000fe40007ffe0ff */
[----:B------:R-:W-:Y:S01]  /*188a0*/  @P5 IADD3 R72, PT, PT, R72, -0x7f000001, RZ ;  /* 0x80ffffff48485810 */ /* 0x000fe20007ffe0ff */
[----:B------:R-:W-:Y:S01]  /*188b0*/  IMAD.HI.U32 R82, R13, 0x7f000001, R6 ;  /* 0x7f0000010d527827 */ /* 0x000fe200078e0006 */
[----:B------:R-:W-:Y:S01]  /*188c0*/  ISETP.GE.U32.AND P6, PT, R73, 0x7f000001, PT ;  /* 0x7f0000014900780c */ /* 0x000fe20003fc6070 */
[----:B------:R-:W4:Y:S02]  /*188d0*/  LDL R10, [R1+0x114] ;  /* 0x00011400010a7983 */ /* 0x000f240000100800 */
[----:B------:R-:W-:Y:S01]  /*188e0*/  IMAD R7, R85, 0x6, RZ ;  /* 0x0000000655077824 */ /* 0x000fe200078e02ff */
[----:B------:R-:W-:Y:S01]  /*188f0*/  ISETP.GE.U32.AND P0, PT, R77, 0x7f000001, PT ;  /* 0x7f0000014d00780c */ /* 0x000fe20003f06070 */
[----:B------:R-:W-:-:S04]  /*18900*/  IMAD.HI.U32 R12, R11, 0x7f000001, R8 ;  /* 0x7f0000010b0c7827 */ /* 0x000fc800078e0008 */
[----:B------:R-:W-:Y:S01]  /*18910*/  IMAD.HI.U32 R14, R7, 0x7f000001, R14 ;  /* 0x7f000001070e7827 */ /* 0x000fe200078e000e */
[----:B------:R-:W-:-:S03]  /*18920*/  ISETP.GE.U32.AND P5, PT, R72, 0x7f000001, PT ;  /* 0x7f0000014800780c */ /* 0x000fc60003fa6070 */
[----:B------:R-:W-:-:S04]  /*18930*/  IMAD.WIDE.U32 R6, R84, 0x5fffffa, RZ ;  /* 0x05fffffa54067825 */ /* 0x000fc800078e00ff */
[----:B------:R-:W-:Y:S02]  /*18940*/  IMAD R11, R84, 0x6, RZ ;  /* 0x00000006540b7824 */ /* 0x000fe400078e02ff */
[----:B------:R-:W-:Y:S01]  /*18950*/  IMAD.WIDE.U32 R8, R86, 0x5fffffa, RZ ;  /* 0x05fffffa56087825 */ /* 0x000fe200078e00ff */
[----:B------:R-:W-:Y:S02]  /*18960*/  @P2 IADD3 R57, PT, PT, R57, -0x7f000001, RZ ;  /* 0x80ffffff39392810 */ /* 0x000fe40007ffe0ff */
[----:B------:R-:W-:Y:S01]  /*18970*/  @P3 IADD3 R64, PT, PT, R64, -0x7f000001, RZ ;  /* 0x80ffffff40403810 */ /* 0x000fe20007ffe0ff */
[----:B------:R-:W-:Y:S02]  /*18980*/  IMAD R13, R86, 0x6, RZ ;  /* 0x00000006560d7824 */ /* 0x000fe400078e02ff */
[----:B------:R-:W-:Y:S01]  /*18990*/  IMAD.HI.U32 R79, R11, 0x7f000001, R6 ;  /* 0x7f0000010b4f7827 */ /* 0x000fe200078e0006 */
[----:B------:R-:W-:Y:S01]  /*189a0*/  @P1 IADD3 R102, PT, PT, R102, -0x7f000001, RZ ;  /* 0x80ffffff66661810 */ /* 0x000fe20007ffe0ff */
[----:B------:R-:W-:-:S02]  /*189b0*/  ISETP.GE.U32.AND P1, PT, R65, 0x7f000001, PT ;  /* 0x7f0000014100780c */ /* 0x000fc40003f26070 */
[----:B------:R-:W-:Y:S01]  /*189c0*/  IMAD.WIDE.U32 R6, R87, 0x5fffffa, RZ ;  /* 0x05fffffa57067825 */ /* 0x000fe200078e00ff */
[----:B------:R-:W-:Y:S02]  /*189d0*/  IADD3 R64, PT, PT, R57, R64, RZ ;  /* 0x0000004039407210 */ /* 0x000fe40007ffe0ff */
[----:B------:R-:W-:Y:S01]  /*189e0*/  @P0 IADD3 R77, PT, PT, R77, -0x7f000001, RZ ;  /* 0x80ffffff4d4d0810 */ /* 0x000fe20007ffe0ff */
[----:B------:R-:W4:Y:S01]  /*189f0*/  LDL R57, [R1+0x110] ;  /* 0x0001100001397983 */ /* 0x000f220000100800 */
[----:B------:R-:W-:-:S04]  /*18a00*/  IMAD.HI.U32 R83, R13, 0x7f000001, R8 ;  /* 0x7f0000010d537827 */ /* 0x000fc800078e0008 */
[----:B------:R-:W-:Y:S01]  /*18a10*/  IMAD R9, R87, 0x6, RZ ;  /* 0x0000000657097824 */ /* 0x000fe200078e02ff */
[----:B------:R-:W-:Y:S01]  /*18a20*/  ISETP.GE.U32.AND P0, PT, R80, 0x7f000001, PT ;  /* 0x7f0000015000780c */ /* 0x000fe20003f06070 */
[----:B------:R-:W-:Y:S02]  /*18a30*/  ISETP.GE.U32.AND P2, PT, R19, 0x7f000001, PT ;  /* 0x7f0000011300780c */ /* 0x000fe40003f46070 */
[----:B------:R-:W-:Y:S02]  /*18a40*/  IMAD.HI.U32 R85, R9, 0x7f000001, R6 ;  /* 0x7f00000109557827 */ /* 0x000fe400078e0006 */
[----:B------:R-:W4:Y:S01]  /*18a50*/  LDL R7, [R1+0x118] ;  /* 0x0001180001077983 */ /* 0x000f220000100800 */
[----:B------:R-:W-:Y:S01]  /*18a60*/  @P5 IADD3 R72, PT, PT, R72, -0x7f000001, RZ ;  /* 0x80ffffff48485810 */ /* 0x000fe20007ffe0ff */
[----:B------:R-:W-:Y:S02]  /*18a70*/  ISETP.GE.U32.AND P5, PT, R98, 0x7f000001, PT ;  /* 0x7f0000016200780c */ /* 0x000fe40003fa6070 */
[----:B------:R-:W4:Y:S01]  /*18a80*/  LDL R6, [R1+0x11c] ;  /* 0x00011c0001067983 */ /* 0x000f220000100800 */
[----:B------:R-:W-:-:S02]  /*18a90*/  @P6 IADD3 R73, PT, PT, R73, -0x7f000001, RZ ;  /* 0x80ffffff49496810 */ /* 0x000fc40007ffe0ff */
[----:B------:R-:W-:Y:S01]  /*18aa0*/  @P1 IADD3 R65, PT, PT, R65, -0x7f000001, RZ ;  /* 0x80ffffff41411810 */ /* 0x000fe20007ffe0ff */
[----:B------:R-:W-:Y:S01]  /*18ab0*/  ISETP.GE.U32.AND P6, PT, R91, 0x7f000001, PT ;  /* 0x7f0000015b00780c */ /* 0x000fe20003fc6070 */
[----:B------:R-:W-:Y:S01]  /*18ac0*/  ISETP.GE.U32.AND P4, PT, R71, 0x7f000001, PT ;  /* 0x7f0000014700780c */ /* 0x000fe20003f86070 */
[----:B------:R-:W-:Y:S01]  /*18ad0*/  ISETP.GE.U32.AND P1, PT, R76, 0x7f000001, PT ;  /* 0x7f0000014c00780c */ /* 0x000fe20003f26070 */
[----:B------:R-:W-:Y:S02]  /*18ae0*/  @P0 IADD3 R80, PT, PT, R80, -0x7f000001, RZ ;  /* 0x80ffffff50500810 */ /* 0x000fe40007ffe0ff */
[----:B------:R-:W-:Y:S01]  /*18af0*/  @P2 IADD3 R19, PT, PT, R19, -0x7f000001, RZ ;  /* 0x80ffffff13132810 */ /* 0x000fe20007ffe0ff */
[----:B------:R-:W-:Y:S01]  /*18b00*/  ISETP.GE.U32.AND P0, PT, R18, 0x7f000001, PT ;  /* 0x7f0000011200780c */ /* 0x000fe20003f06070 */
[----:B------:R-:W-:Y:S01]  /*18b10*/  ISETP.GE.U32.AND P2, PT, R65, 0x7f000001, PT ;  /* 0x7f0000014100780c */ /* 0x000fe20003f46070 */
[----:B------:R-:W-:Y:S01]  /*18b20*/  ISETP.GE.U32.AND P3, PT, R75, 0x7f000001, PT ;  /* 0x7f0000014b00780c */ /* 0x000fe20003f66070 */
[----:B------:R-:W-:Y:S01]  /*18b30*/  @P5 IADD3 R98, PT, PT, R98, -0x7f000001, RZ ;  /* 0x80ffffff62625810 */ /* 0x000fe20007ffe0ff */
[----:B------:R-:W-:Y:S01]  /*18b40*/  ISETP.GE.U32.AND P5, PT, R102, 0x7f000001, PT ;  /* 0x7f0000016600780c */ /* 0x000fe20003fa6070 */
[----:B------:R-:W4:Y:S02]  /*18b50*/  LDL.64 R8, [R1+0x100] ;  /* 0x0001000001087983 */ /* 0x000f240000100a00 */
[----:B------:R-:W-:-:S02]  /*18b60*/  @P6 IADD3 R91, PT, PT, R91, -0x7f000001, RZ ;  /* 0x80ffffff5b5b6810 */ /* 0x000fc40007ffe0ff */
[----:B------:R-:W-:Y:S01]  /*18b70*/  @P4 IADD3 R71, PT, PT, R71, -0x7f000001, RZ ;  /* 0x80ffffff47474810 */ /* 0x000fe20007ffe0ff */
[----:B------:R-:W-:Y:S01]  /*18b80*/  ISETP.GE.U32.AND P4, PT, R77, 0x7f000001, PT ;  /* 0x7f0000014d00780c */ /* 0x000fe20003f86070 */
[----:B------:R-:W-:Y:S01]  /*18b90*/  @P1 IADD3 R76, PT, PT, R76, -0x7f000001, RZ ;  /* 0x80ffffff4c4c1810 */ /* 0x000fe20007ffe0ff */
[----:B------:R-:W-:Y:S01]  /*18ba0*/  ISETP.GE.U32.AND P1, PT, R19, 0x7f000001, PT ;  /* 0x7f0000011300780c */ /* 0x000fe20003f26070 */
[----:B------:R-:W-:Y:S02]  /*18bb0*/  @P0 IADD3 R18, PT, PT, R18, -0x7f000001, RZ ;  /* 0x80ffffff12120810 */ /* 0x000fe40007ffe0ff */
[----:B------:R-:W-:Y:S01]  /*18bc0*/  @P2 IADD3 R65, PT, PT, R65, -0x7f000001, RZ ;  /* 0x80ffffff41412810 */ /* 0x000fe20007ffe0ff */
[----:B------:R-:W-:Y:S01]  /*18bd0*/  ISETP.GE.U32.AND P2, PT, R91, 0x7f000001, PT ;  /* 0x7f0000015b00780c */ /* 0x000fe20003f46070 */
[----:B------:R-:W-:Y:S02]  /*18be0*/  @P3 IADD3 R75, PT, PT, R75, -0x7f000001, RZ ;  /* 0x80ffffff4b4b3810 */ /* 0x000fe40007ffe0ff */
[----:B------:R-:W-:Y:S01]  /*18bf0*/  @P5 IADD3 R102, PT, PT, R102, -0x7f000001, RZ ;  /* 0x80ffffff66665810 */ /* 0x000fe20007ffe0ff */
[----:B------:R-:W-:Y:S01]  /*18c00*/  ISETP.GE.U32.AND P3, PT, R12, 0x7f000001, PT ;  /* 0x7f0000010c00780c */ /* 0x000fe20003f66070 */
[----:B------:R-:W-:-:S02]  /*18c10*/  ISETP.GE.U32.AND P5, PT, R18, 0x7f000001, PT ;  /* 0x7f0000011200780c */ /* 0x000fc40003fa6070 */
[----:B------:R-:W-:Y:S01]  /*18c20*/  @P4 IADD3 R77, PT, PT, R77, -0x7f000001, RZ ;  /* 0x80ffffff4d4d4810 */ /* 0x000fe20007ffe0ff */
[----:B------:R-:W-:Y:S01]  /*18c30*/  ISETP.GE.U32.AND P4, PT, R71, 0x7f000001, PT ;  /* 0x7f0000014700780c */ /* 0x000fe20003f86070 */
[----:B------:R-:W-:Y:S01]  /*18c40*/  @P1 IADD3 R19, PT, PT, R19, -0x7f000001, RZ ;  /* 0x80ffffff13131810 */ /* 0x000fe20007ffe0ff */
[----:B------:R-:W-:-:S03]  /*18c50*/  ISETP.GE.U32.AND P1, PT, R102, 0x7f000001, PT ;  /* 0x7f0000016600780c */ /* 0x000fc60003f26070 */
[----:B------:R-:W-:Y:S01]  /*18c60*/  @P2 IADD3 R91, PT, PT, R91, -0x7f000001, RZ ;  /* 0x80ffffff5b5b2810 */ /* 0x000fe20007ffe0ff */
[----:B------:R-:W-:Y:S01]  /*18c70*/  ISETP.GE.U32.AND P2, PT, R74, 0x7f000001, PT ;  /* 0x7f0000014a00780c */ /* 0x000fe20003f46070 */
[----:B------:R-:W-:Y:S02]  /*18c80*/  ISETP.GE.U32.AND P6, PT, R75, 0x7f000001, PT ;  /* 0x7f0000014b00780c */ /* 0x000fe40003fc6070 */
[----:B------:R-:W-:Y:S02]  /*18c90*/  @P3 IADD3 R12, PT, PT, R12, -0x7f000001, RZ ;  /* 0x80ffffff0c0c3810 */ /* 0x000fe40007ffe0ff */
[----:B------:R-:W-:Y:S01]  /*18ca0*/  @P5 IADD3 R18, PT, PT, R18, -0x7f000001, RZ ;  /* 0x80ffffff12125810 */ /* 0x000fe20007ffe0ff */
[----:B------:R-:W-:Y:S01]  /*18cb0*/  ISETP.GE.U32.AND P3, PT, R76, 0x7f000001, PT ;  /* 0x7f0000014c00780c */ /* 0x000fe20003f66070 */
[----:B------:R-:W-:Y:S01]  /*18cc0*/  ISETP.GE.U32.AND P5, PT, R78, 0x7f000001, PT ;  /* 0x7f0000014e00780c */ /* 0x000fe20003fa6070 */
[----:B------:R-:W-:Y:S02]  /*18cd0*/  IADD3 R73, PT, PT, R72, R73, RZ ;  /* 0x0000004948497210 */ /* 0x000fe40007ffe0ff */
[----:B------:R-:W-:Y:S01]  /*18ce0*/  @P4 IADD3 R71, PT, PT, R71, -0x7f000001, RZ ;  /* 0x80ffffff47474810 */ /* 0x000fe20007ffe0ff */
[----:B------:R-:W-:Y:S01]  /*18cf0*/  ISETP.GE.U32.AND P4, PT, R14, 0x7f000001, PT ;  /* 0x7f0000010e00780c */ /* 0x000fe20003f86070 */
[----:B------:R-:W-:Y:S01]  /*18d00*/  @P1 IADD3 R102, PT, PT, R102, -0x7f000001, RZ ;  /* 0x80ffffff66661810 */ /* 0x000fe20007ffe0ff */
[----:B------:R-:W-:Y:S01]  /*18d10*/  ISETP.GE.U32.AND P1, PT, R82, 0x7f000001, PT ;  /* 0x7f0000015200780c */ /* 0x000fe20003f26070 */
[----:B------:R-:W-:-:S02]  /*18d20*/  IADD3 R77, PT, PT, R77, R80, RZ ;  /* 0x000000504d4d7210 */ /* 0x000fc40007ffe0ff */
[----:B------:R-:W-:Y:S01]  /*18d30*/  @P2 IADD3 R74, PT, PT, R74, -0x7f000001, RZ ;  /* 0x80ffffff4a4a2810 */ /* 0x000fe20007ffe0ff */
[----:B------:R-:W-:Y:S01]  /*18d40*/  ISETP.GE.U32.AND P2, PT, R64, 0x7f000001, PT ;  /* 0x7f0000014000780c */ /* 0x000fe20003f46070 */
[----:B------:R-:W-:Y:S01]  /*18d50*/  @P6 IADD3 R75, PT, PT, R75, -0x7f000001, RZ ;  /* 0x80ffffff4b4b6810 */ /* 0x000fe20007ffe0ff */
[----:B------:R-:W-:Y:S01]  /*18d60*/  ISETP.GE.U32.AND P0, PT, R98, 0x7f000001, PT ;  /* 0x7f0000016200780c */ /* 0x000fe20003f06070 */
[----:B------:R-:W-:Y:S01]  /*18d70*/  ISETP.GE.U32.AND P6, PT, R73, 0x7f000001, PT ;  /* 0x7f0000014900780c */ /* 0x000fe20003fc6070 */
[----:B------:R-:W-:Y:S02]  /*18d80*/  @P3 IADD3 R76, PT, PT, R76, -0x7f000001, RZ ;  /* 0x80ffffff4c4c3810 */ /* 0x000fe40007ffe0ff */
[----:B------:R-:W-:Y:S01]  /*18d90*/  @P5 IADD3 R78, PT, PT, R78, -0x7f000001, RZ ;  /* 0x80ffffff4e4e5810 */ /* 0x000fe20007ffe0ff */
[----:B------:R-:W-:Y:S01]  /*18da0*/  ISETP.GE.U32.AND P3, PT, R77, 0x7f000001, PT ;  /* 0x7f0000014d00780c */ /* 0x000fe20003f66070 */
[----:B------:R-:W-:Y:S01]  /*18db0*/  ISETP.GE.U32.AND P5, PT, R79, 0x7f000001, PT ;  /* 0x7f0000014f00780c */ /* 0x000fe20003fa6070 */
[----:B------:R-:W-:-:S02]  /*18dc0*/  IADD3 R11, PT, PT, R65, R12, RZ ;  /* 0x0000000c410b7210 */ /* 0x000fc40007ffe0ff */
[----:B------:R-:W-:Y:S02]  /*18dd0*/  IADD3 R75, PT, PT, R75, UR11, RZ ;  /* 0x0000000b4b4b7c10 */ /* 0x000fe4000fffe0ff */
[----:B------:R-:W-:Y:S02]  /*18de0*/  IADD3 R102, PT, PT, R102, UR10, RZ ;  /* 0x0000000a66667c10 */ /* 0x000fe4000fffe0ff */
[----:B------:R-:W-:Y:S02]  /*18df0*/  @P4 IADD3 R14, PT, PT, R14, -0x7f000001, RZ ;  /* 0x80ffffff0e0e4810 */ /* 0x000fe40007ffe0ff */
[----:B------:R-:W-:Y:S01]  /*18e00*/  @P1 IADD3 R82, PT, PT, R82, -0x7f000001, RZ ;  /* 0x80ffffff52521810 */ /* 0x000fe20007ffe0ff */
[----:B------:R-:W-:Y:S01]  /*18e10*/  ISETP.GE.U32.AND P4, PT, R11, 0x7f000001, PT ;  /* 0x7f0000010b00780c */ /* 0x000fe20003f86070 */
[----:B------:R-:W-:Y:S01]  /*18e20*/  ISETP.GE.U32.AND P1, PT, R75, 0x7f000001, PT ;  /* 0x7f0000014b00780c */ /* 0x000fe20003f26070 */
[----:B------:R-:W-:Y:S02]  /*18e30*/  IADD3 R76, PT, PT, R76, UR13, RZ ;  /* 0x0000000d4c4c7c10 */ /* 0x000fe4000fffe0ff */
[----:B------:R-:W-:Y:S01]  /*18e40*/  @P2 IADD3 R64, PT, PT, R64, -0x7f000001, RZ ;  /* 0x80ffffff40402810 */ /* 0x000fe20007ffe0ff */
[----:B------:R-:W-:Y:S01]  /*18e50*/  ISETP.GE.U32.AND P2, PT, R102, 0x7f000001, PT ;  /* 0x7f0000016600780c */ /* 0x000fe20003f46070 */
[----:B------:R-:W-:-:S02]  /*18e60*/  @P0 IADD3 R98, PT, PT, R98, -0x7f000001, RZ ;  /* 0x80ffffff62620810 */ /* 0x000fc40007ffe0ff */
[----:B------:R-:W-:Y:S01]  /*18e70*/  @P6 IADD3 R73, PT, PT, R73, -0x7f000001, RZ ;  /* 0x80ffffff49496810 */ /* 0x000fe20007ffe0ff */
[----:B------:R-:W-:Y:S01]  /*18e80*/  ISETP.GE.U32.AND P0, PT, R71, 0x7f000001, PT ;  /* 0x7f0000014700780c */ /* 0x000fe20003f06070 */
[----:B------:R-:W-:Y:S01]  /*18e90*/  ISETP.GE.U32.AND P6, PT, R19, 0x7f000001, PT ;  /* 0x7f0000011300780c */ /* 0x000fe20003fc6070 */
[----:B------:R-:W-:Y:S02]  /*18ea0*/  @P3 IADD3 R77, PT, PT, R77, -0x7f000001, RZ ;  /* 0x80ffffff4d4d3810 */ /* 0x000fe40007ffe0ff */
[----:B------:R-:W-:Y:S01]  /*18eb0*/  @P5 IADD3 R79, PT, PT, R79, -0x7f000001, RZ ;  /* 0x80ffffff4f4f5810 */ /* 0x000fe20007ffe0ff */
[----:B------:R-:W-:Y:S01]  /*18ec0*/  ISETP.GE.U32.AND P3, PT, R76, 0x7f000001, PT ;  /* 0x7f0000014c00780c */ /* 0x000fe20003f66070 */
[----:B------:R-:W-:Y:S01]  /*18ed0*/  ISETP.GE.U32.AND P5, PT, R83, 0x7f000001, PT ;  /* 0x7f0000015300780c */ /* 0x000fe20003fa6070 */
[----:B------:R-:W-:Y:S01]  /*18ee0*/  IADD3 R91, PT, PT, R91, UR12, RZ ;  /* 0x0000000c5b5b7c10 */ /* 0x000fe2000fffe0ff */
[----:B------:R-:W-:Y:S01]  /*18ef0*/  IMAD.WIDE.U32 R12, R82, 0x5fffffa, RZ ;  /* 0x05fffffa520c7825 */ /* 0x000fe200078e00ff */
[----:B------:R-:W-:-:S02]  /*18f00*/  IADD3 R64, PT, PT, R64, R79, RZ ;  /* 0x0000004f40407210 */ /* 0x000fc40007ffe0ff */
[----:B------:R-:W-:Y:S01]  /*18f10*/  @P4 IADD3 R11, PT, PT, R11, -0x7f000001, RZ ;  /* 0x80ffffff0b0b4810 */ /* 0x000fe20007ffe0ff */
[----:B------:R-:W-:Y:S01]  /*18f20*/  IMAD R15, R82, 0x6, RZ ;  /* 0x00000006520f7824 */ /* 0x000fe200078e02ff */
[----:B------:R-:W-:Y:S01]  /*18f30*/  ISETP.GE.U32.AND P4, PT, R91, 0x7f000001, PT ;  /* 0x7f0000015b00780c */ /* 0x000fe20003f86070 */
[----:B------:R-:W-:Y:S02]  /*18f40*/  @P1 IADD3 R75, PT, PT, R75, -0x7f000001, RZ ;  /* 0x80ffffff4b4b1810 */ /* 0x000fe40007ffe0ff */
[----:B------:R-:W-:Y:S01]  /*18f50*/  IADD3 R78, PT, PT, R77, R78, RZ ;  /* 0x0000004e4d4e7210 */ /* 0x000fe20007ffe0ff */
[----:B------:R-:W-:Y:S01]  /*18f60*/  ISETP.GE.U32.AND P1, PT, R85, 0x7f000001, PT ;  /* 0x7f0000015500780c */ /* 0x000fe20003f26070 */
[----:B------:R-:W-:Y:S01]  /*18f70*/  IMAD.HI.U32 R15, R15, 0x7f000001, R12 ;  /* 0x7f0000010f0f7827 */ /* 0x000fe200078e000c */
[----:B------:R-:W-:Y:S02]  /*18f80*/  IADD3 R74, PT, PT, R73, R74, RZ ;  /* 0x0000004a494a7210 */ /* 0x000fe40007ffe0ff */
[----:B------:R-:W-:Y:S01]  /*18f90*/  @P2 IADD3 R102, PT, PT, R102, -0x7f000001, RZ ;  /* 0x80ffffff66662810 */ /* 0x000fe20007ffe0ff */
[----:B------:R-:W-:Y:S01]  /*18fa0*/  ISETP.GE.U32.AND P2, PT, R64, 0x7f000001, PT ;  /* 0x7f0000014000780c */ /* 0x000fe20003f46070 */
[----:B------:R-:W-:-:S02]  /*18fb0*/  @P0 IADD3 R71, PT, PT, R71, -0x7f000001, RZ ;  /* 0x80ffffff47470810 */ /* 0x000fc40007ffe0ff */
[----:B------:R-:W-:Y:S02]  /*18fc0*/  @P6 IADD3 R19, PT, PT, R19, -0x7f000001, RZ ;  /* 0x80ffffff13136810 */ /* 0x000fe40007ffe0ff */
[----:B------:R-:W-:Y:S01]  /*18fd0*/  @P3 IADD3 R76, PT, PT, R76, -0x7f000001, RZ ;  /* 0x80ffffff4c4c3810 */ /* 0x000fe20007ffe0ff */
[----:B------:R-:W-:Y:S01]  /*18fe0*/  ISETP.GE.U32.AND P0, PT, R81, 0x7f000001, PT ;  /* 0x7f0000015100780c */ /* 0x000fe20003f06070 */
[----:B------:R-:W-:Y:S01]  /*18ff0*/  @P5 IADD3 R83, PT, PT, R83, -0x7f000001, RZ ;  /* 0x80ffffff53535810 */ /* 0x000fe20007ffe0ff */
[----:B------:R-:W-:Y:S01]  /*19000*/  ISETP.GE.U32.AND P6, PT, R78, 0x7f000001, PT ;  /* 0x7f0000014e00780c */ /* 0x000fe20003fc6070 */
[----:B------:R-:W-:Y:S01]  /*19010*/  ISETP.GE.U32.AND P3, PT, R15, 0x7f000001, PT ;  /* 0x7f0000010f00780c */ /* 0x000fe20003f66070 */
[----:B------:R-:W-:Y:S01]  /*19020*/  ISETP.GE.U32.AND P5, PT, R74, 0x7f000001, PT ;  /* 0x7f0000014a00780c */ /* 0x000fe20003fa6070 */
[----:B------:R-:W-:Y:S02]  /*19030*/  IADD3 R14, PT, PT, R11, R14, RZ ;  /* 0x0000000e0b0e7210 */ /* 0x000fe40007ffe0ff */
[----:B------:R-:W-:-:S02]  /*19040*/  IADD3 R72, PT, PT, R75, R98, RZ ;  /* 0x000000624b487210 */ /* 0x000fc40007ffe0ff */
[----:B------:R-:W-:Y:S02]  /*19050*/  @P4 IADD3 R91, PT, PT, R91, -0x7f000001, RZ ;  /* 0x80ffffff5b5b4810 */ /* 0x000fe40007ffe0ff */
[----:B------:R-:W-:Y:S01]  /*19060*/  @P1 IADD3 R85, PT, PT, R85, -0x7f000001, RZ ;  /* 0x80ffffff55551810 */ /* 0x000fe20007ffe0ff */
[----:B------:R-:W-:Y:S01]  /*19070*/  ISETP.GE.U32.AND P4, PT, R14, 0x7f000001, PT ;  /* 0x7f0000010e00780c */ /* 0x000fe20003f86070 */
[----:B------:R-:W-:Y:S01]  /*19080*/  ISETP.GE.U32.AND P1, PT, R72, 0x7f000001, PT ;  /* 0x7f0000014800780c */ /* 0x000fe20003f26070 */
[----:B------:R-:W-:Y:S02]  /*19090*/  @P2 IADD3 R64, PT, PT, R64, -0x7f000001, RZ ;  /* 0x80ffffff40402810 */ /* 0x000fe40007ffe0ff */
[----:B------:R-:W-:Y:S02]  /*190a0*/  @P0 IADD3 R81, PT, PT, R81, -0x7f000001, RZ ;  /* 0x80ffffff51510810 */ /* 0x000fe40007ffe0ff */
[----:B------:R-:W-:Y:S02]  /*190b0*/  @P6 IADD3 R78, PT, PT, R78, -0x7f000001, RZ ;  /* 0x80ffffff4e4e6810 */ /* 0x000fe40007ffe0ff */
[----:B------:R-:W-:-:S02]  /*190c0*/  @P3 IADD3 R15, PT, PT, R15, -0x7f000001, RZ ;  /* 0x80ffffff0f0f3810 */ /* 0x000fc40007ffe0ff */
[----:B------:R-:W-:Y:S02]  /*190d0*/  @P5 IADD3 R74, PT, PT, R74, -0x7f000001, RZ ;  /* 0x80ffffff4a4a5810 */ /* 0x000fe40007ffe0ff */
[----:B------:R-:W-:Y:S02]  /*190e0*/  IADD3 R13, PT, PT, R64, R85, RZ ;  /* 0x00000055400d7210 */ /* 0x000fe40007ffe0ff */
[----:B------:R-:W-:Y:S02]  /*190f0*/  IADD3 R73, PT, PT, R76, R71, RZ ;  /* 0x000000474c497210 */ /* 0x000fe40007ffe0ff */
[----:B------:R-:W-:Y:S02]  /*19100*/  IADD3 R78, PT, PT, R78, R81, RZ ;  /* 0x000000514e4e7210 */ /* 0x000fe40007ffe0ff */
[----:B------:R-:W-:Y:S01]  /*19110*/  IADD3 R71, PT, PT, R74, R15, RZ ;  /* 0x0000000f4a477210 */ /* 0x000fe20007ffe0ff */
[----:B------:R-:W-:Y:S01]  /*19120*/  ISETP.GE.U32.AND P0, PT, R13, 0x7f000001, PT ;  /* 0x7f0000010d00780c */ /* 0x000fe20003f06070 */
[----:B------:R-:W-:-:S02]  /*19130*/  @P4 IADD3 R14, PT, PT, R14, -0x7f000001, RZ ;  /* 0x80ffffff0e0e4810 */ /* 0x000fc40007ffe0ff */
[----:B------:R-:W-:Y:S02]  /*19140*/  IADD3 R11, PT, PT, R102, R19, RZ ;  /* 0x00000013660b7210 */ /* 0x000fe40007ffe0ff */
[----:B------:R-:W-:Y:S02]  /*19150*/  @P1 IADD3 R72, PT, PT, R72, -0x7f000001, RZ ;  /* 0x80ffffff48481810 */ /* 0x000fe40007ffe0ff */
[----:B------:R-:W-:Y:S01]  /*19160*/  IADD3 R18, PT, PT, R91, R18, RZ ;  /* 0x000000125b127210 */ /* 0x000fe20007ffe0ff */
[----:B------:R-:W-:Y:S01]  /*19170*/  ISETP.GE.U32.AND P4, PT, R73, 0x7f000001, PT ;  /* 0x7f0000014900780c */ /* 0x000fe20003f86070 */
[----:B------:R-:W-:Y:S01]  /*19180*/  ISETP.GE.U32.AND P1, PT, R78, 0x7f000001, PT ;  /* 0x7f0000014e00780c */ /* 0x000fe20003f26070 */
[----:B------:R-:W-:Y:S01]  /*19190*/  ISETP.GE.U32.AND P2, PT, R71, 0x7f000001, PT ;  /* 0x7f0000014700780c */ /* 0x000fe20003f46070 */
[----:B------:R-:W-:Y:S01]  /*191a0*/  IADD3 R14, PT, PT, R14, R83, RZ ;  /* 0x000000530e0e7210 */ /* 0x000fe20007ffe0ff */
[----:B------:R-:W-:Y:S01]  /*191b0*/  ISETP.GE.U32.AND P3, PT, R11, 0x7f000001, PT ;  /* 0x7f0000010b00780c */ /* 0x000fe20003f66070 */
[----:B------:R-:W-:-:S03]  /*191c0*/  ISETP.GE.U32.AND P5, PT, R18, 0x7f000001, PT ;  /* 0x7f0000011200780c */ /* 0x000fc60003fa6070 */
[----:B------:R-:W-:Y:S01]  /*191d0*/  ISETP.GE.U32.AND P6, PT, R14, 0x7f000001, PT ;  /* 0x7f0000010e00780c */ /* 0x000fe20003fc6070 */
[----:B------:R-:W-:-:S04]  /*191e0*/  @P0 IADD3 R13, PT, PT, R13, -0x7f000001, RZ ;  /* 0x80ffffff0d0d0810 */ /* 0x000fc80007ffe0ff */
[----:B------:R-:W-:Y:S02]  /*191f0*/  @P4 IADD3 R73, PT, PT, R73, -0x7f000001, RZ ;  /* 0x80ffffff49494810 */ /* 0x000fe40007ffe0ff */
[----:B------:R-:W-:Y:S02]  /*19200*/  @P1 IADD3 R78, PT, PT, R78, -0x7f000001, RZ ;  /* 0x80ffffff4e4e1810 */ /* 0x000fe40007ffe0ff */
[----:B------:R-:W-:Y:S01]  /*19210*/  @P2 IADD3 R71, PT, PT, R71, -0x7f000001, RZ ;  /* 0x80ffffff47472810 */ /* 0x000fe20007ffe0ff */
[----:B------:R-:W-:Y:S01]  /*19220*/  ISETP.GE.U32.AND P2, PT, R13, R72, PT ;  /* 0x000000480d00720c */ /* 0x000fe20003f46070 */
[----:B------:R-:W-:Y:S02]  /*19230*/  @P3 IADD3 R11, PT, PT, R11, -0x7f000001, RZ ;  /* 0x80ffffff0b0b3810 */ /* 0x000fe40007ffe0ff */
[----:B------:R-:W-:Y:S01]  /*19240*/  @P5 IADD3 R18, PT, PT, R18, -0x7f000001, RZ ;  /* 0x80ffffff12125810 */ /* 0x000fe20007ffe0ff */
[----:B------:R-:W-:Y:S01]  /*19250*/  ISETP.GE.U32.AND P3, PT, R78, R73, PT ;  /* 0x000000494e00720c */ /* 0x000fe20003f66070 */
[----:B------:R-:W-:-:S02]  /*19260*/  @P6 IADD3 R14, PT, PT, R14, -0x7f000001, RZ ;  /* 0x80ffffff0e0e6810 */ /* 0x000fc40007ffe0ff */
[----:B------:R-:W-:Y:S01]  /*19270*/  IADD3 R72, PT, PT, -R72, R13, RZ ;  /* 0x0000000d48487210 */ /* 0x000fe20007ffe1ff */
[----:B------:R-:W-:Y:S01]  /*19280*/  ISETP.GE.U32.AND P1, PT, R71, R18, PT ;  /* 0x000000124700720c */ /* 0x000fe20003f26070 */
[----:B------:R-:W-:Y:S01]  /*19290*/  IADD3 R73, PT, PT, -R73, R78, RZ ;  /* 0x0000004e49497210 */ /* 0x000fe20007ffe1ff */
[----:B------:R-:W-:-:S03]  /*192a0*/  ISETP.GE.U32.AND P0, PT, R14, R11, PT ;  /* 0x0000000b0e00720c */ /* 0x000fc60003f06070 */
[----:B------:R-:W-:Y:S02]  /*192b0*/  @!P2 IADD3 R72, PT, PT, R72, 0x7f000001, RZ ;  /* 0x7f0000014848a810 */ /* 0x000fe40007ffe0ff */
[----:B------:R-:W-:Y:S02]  /*192c0*/  IADD3 R71, PT, PT, -R18, R71, RZ ;  /* 0x0000004712477210 */ /* 0x000fe40007ffe1ff */
[----:B------:R-:W-:Y:S02]  /*192d0*/  @!P3 IADD3 R73, PT, PT, R73, 0x7f000001, RZ ;  /* 0x7f0000014949b810 */ /* 0x000fe40007ffe0ff */
[----:B------:R-:W-:Y:S01]  /*192e0*/  IADD3 R11, PT, PT, -R11, R14, RZ ;  /* 0x0000000e0b0b7210 */ /* 0x000fe20007ffe1ff */
[----:B--2---:R-:W-:Y:S01]  /*192f0*/  IMAD.WIDE.U32 R64, R5, R72, RZ ;  /* 0x0000004805407225 */ /* 0x004fe200078e00ff */
[----:B------:R-:W-:-:S03]  /*19300*/  @!P1 IADD3 R71, PT, PT, R71, 0x7f000001, RZ ;  /* 0x7f00000147479810 */ /* 0x000fc60007ffe0ff */
[----:B---3--:R-:W-:Y:S01]  /*19310*/  IMAD.WIDE.U32 R18, R16, R73, RZ ;  /* 0x0000004910127225 */ /* 0x008fe200078e00ff */
[----:B------:R-:W-:-:S03]  /*19320*/  @!P0 IADD3 R11, PT, PT, R11, 0x7f000001, RZ ;  /* 0x7f0000010b0b8810 */ /* 0x000fc60007ffe0ff */
[----:B------:R-:W-:Y:S02]  /*19330*/  IMAD R75, R64, 0x7effffff, RZ ;  /* 0x7effffff404b7824 */ /* 0x000fe400078e02ff */
[----:B------:R-:W-:Y:S02]  /*19340*/  IMAD R79, R18, 0x7effffff, RZ ;  /* 0x7effffff124f7824 */ /* 0x000fe400078e02ff */
[----:B------:R-:W-:-:S04]  /*19350*/  IMAD.WIDE.U32 R12, R5, R71, RZ ;  /* 0x00000047050c7225 */ /* 0x000fc800078e00ff */
[----:B------:R-:W-:-:S04]  /*19360*/  IMAD.HI.U32 R76, R75, 0x7f000001, R64 ;  /* 0x7f0000014b4c7827 */ /* 0x000fc800078e0040 */
[----:B------:R-:W-:Y:S01]  /*19370*/  IMAD.WIDE.U32 R14, R5, R11, RZ ;  /* 0x0000000b050e7225 */ /* 0x000fe200078e00ff */
[----:B------:R-:W-:-:S03]  /*19380*/  ISETP.GE.U32.AND P0, PT, R76, 0x7f000001, PT ;  /* 0x7f0000014c00780c */ /* 0x000fc60003f06070 */
[----:B------:R-:W-:-:S04]  /*19390*/  IMAD.HI.U32 R78, R79, 0x7f000001, R18 ;  /* 0x7f0000014f4e7827 */ /* 0x000fc800078e0012 */
[----:B------:R-:W-:Y:S02]  /*193a0*/  IMAD R77, R12, 0x7effffff, RZ ;  /* 0x7effffff0c4d7824 */ /* 0x000fe400078e02ff */
[----:B------:R-:W-:Y:S01]  /*193b0*/  IMAD.WIDE.U32 R64, R5, R73, RZ ;  /* 0x0000004905407225 */ /* 0x000fe200078e00ff */
[----:B------:R-:W-:-:S03]  /*193c0*/  ISETP.GE.U32.AND P1, PT, R78, 0x7f000001, PT ;  /* 0x7f0000014e00780c */ /* 0x000fc60003f26070 */
[----:B------:R-:W-:Y:S02]  /*193d0*/  IMAD R75, R14, 0x7effffff, RZ ;  /* 0x7effffff0e4b7824 */ /* 0x000fe400078e02ff */
[----:B------:R-:W-:-:S04]  /*193e0*/  IMAD.HI.U32 R77, R77, 0x7f000001, R12 ;  /* 0x7f0000014d4d7827 */ /* 0x000fc800078e000c */
[----:B------:R-:W-:Y:S02]  /*193f0*/  IMAD R5, R64, 0x7effffff, RZ ;  /* 0x7effffff40057824 */ /* 0x000fe400078e02ff */
[----:B------:R-:W-:-:S04]  /*19400*/  IMAD.WIDE.U32 R12, R16, R11, RZ ;  /* 0x0000000b100c7225 */ /* 0x000fc800078e00ff */
[----:B------:R-:W-:-:S04]  /*19410*/  IMAD.HI.U32 R74, R75, 0x7f000001, R14 ;  /* 0x7f0000014b4a7827 */ /* 0x000fc800078e000e */
[----:B------:R-:W-:-:S04]  /*19420*/  IMAD.HI.U32 R75, R5, 0x7f000001, R64 ;  /* 0x7f000001054b7827 */ /* 0x000fc800078e0040 */
[----:B------:R-:W-:Y:S01]  /*19430*/  IMAD R5, R12, 0x7effffff, RZ ;  /* 0x7effffff0c057824 */ /* 0x000fe200078e02ff */
[----:B------:R-:W-:Y:S01]  /*19440*/  ISETP.GE.U32.AND P3, PT, R75, 0x7f000001, PT ;  /* 0x7f0000014b00780c */ /* 0x000fe20003f66070 */
[----:B------:R-:W-:Y:S01]  /*19450*/  IMAD.WIDE.U32 R14, R16, R72, RZ ;  /* 0x00000048100e7225 */ /* 0x000fe200078e00ff */
[----:B------:R-:W-:Y:S01]  /*19460*/  @P0 IADD3 R76, PT, PT, R76, -0x7f000001, RZ ;  /* 0x80ffffff4c4c0810 */ /* 0x000fe20007ffe0ff */
[----:B------:R-:W-:Y:S02]  /*19470*/  ISETP.GE.U32.AND P4, PT, R74, 0x7f000001, PT ;  /* 0x7f0000014a00780c */ /* 0x000fe40003f86070 */
[----:B------:R-:W-:Y:S01]  /*19480*/  IMAD.HI.U32 R79, R5, 0x7f000001, R12 ;  /* 0x7f000001054f7827 */ /* 0x000fe200078e000c */
[----:B------:R-:W-:-:S03]  /*19490*/  @P1 IADD3 R78, PT, PT, R78, -0x7f000001, RZ ;  /* 0x80ffffff4e4e1810 */ /* 0x000fc60007ffe0ff */
[----:B------:R-:W-:Y:S01]  /*194a0*/  IMAD.WIDE.U32 R18, R16, R71, RZ ;  /* 0x0000004710127225 */ /* 0x000fe200078e00ff */
[----:B------:R-:W-:Y:S01]  /*194b0*/  ISETP.GE.U32.AND P0, PT, R79, 0x7f000001, PT ;  /* 0x7f0000014f00780c */ /* 0x000fe20003f06070 */
[----:B------:R-:W-:Y:S02]  /*194c0*/  ISETP.GE.U32.AND P1, PT, R76, 0x7f000001, PT ;  /* 0x7f0000014c00780c */ /* 0x000fe40003f26070 */
[----:B------:R-:W-:Y:S02]  /*194d0*/  IMAD R65, R14, 0x7effffff, RZ ;  /* 0x7effffff0e417824 */ /* 0x000fe400078e02ff */
[----:B------:R-:W-:Y:S01]  /*194e0*/  IMAD R5, R18, 0x7effffff, RZ ;  /* 0x7effffff12057824 */ /* 0x000fe200078e02ff */
[----:B------:R-:W-:Y:S01]  /*194f0*/  ISETP.GE.U32.AND P2, PT, R77, 0x7f000001, PT ;  /* 0x7f0000014d00780c */ /* 0x000fe20003f46070 */
[----:B------:R-:W-:-:S04]  /*19500*/  IMAD.WIDE.U32 R12, R17, R73, RZ ;  /* 0x00000049110c7225 */ /* 0x000fc800078e00ff */
[----:B------:R-:W-:-:S04]  /*19510*/  IMAD.HI.U32 R64, R65, 0x7f000001, R14 ;  /* 0x7f00000141407827 */ /* 0x000fc800078e000e */
[----:B------:R-:W-:-:S04]  /*19520*/  IMAD.HI.U32 R18, R5, 0x7f000001, R18 ;  /* 0x7f00000105127827 */ /* 0x000fc800078e0012 */
[----:B------:R-:W-:Y:S01]  /*19530*/  IMAD.WIDE.U32 R14, R78, 0x5fffffa, RZ ;  /* 0x05fffffa4e0e7825 */ /* 0x000fe200078e00ff */
[----:B------:R-:W-:-:S03]  /*19540*/  @P3 IADD3 R75, PT, PT, R75, -0x7f000001, RZ ;  /* 0x80ffffff4b4b3810 */ /* 0x000fc60007ffe0ff */
[----:B------:R-:W-:Y:S02]  /*19550*/  IMAD R19, R12, 0x7effffff, RZ ;  /* 0x7effffff0c137824 */ /* 0x000fe400078e02ff */
[----:B------:R-:W-:Y:S01]  /*19560*/  IMAD R5, R78, 0x6, RZ ;  /* 0x000000064e057824 */ /* 0x000fe200078e02ff */
[----:B------:R-:W-:Y:S01]  /*19570*/  @P4 IADD3 R74, PT, PT, R74, -0x7f000001, RZ ;  /* 0x80ffffff4a4a4810 */ /* 0x000fe20007ffe0ff */
[----:B------:R-:W-:Y:S01]  /*19580*/  IMAD.HI.U32 R78, R19, 0x7f000001, R12 ;  /* 0x7f000001134e7827 */ /* 0x000fe200078e000c */
[----:B------:R-:W-:-:S03]  /*19590*/  ISETP.GE.U32.AND P5, PT, R18, 0x7f000001, PT ;  /* 0x7f0000011200780c */ /* 0x000fc60003fa6070 */
[----:B------:R-:W-:Y:S01]  /*195a0*/  IMAD.HI.U32 R81, R5, 0x7f000001, R14 ;  /* 0x7f00000105517827 */ /* 0x000fe200078e000e */
        /* <DEDUP_REMOVED lines=10> */
[----:B------:R-:W-:-:S02]  /*19650*/  IADD3 R5, PT, PT, R76, R79, RZ ;  /* 0x0000004f4c057210 */ /* 0x000fc40007ffe0ff */
[----:B------:R-:W-:Y:S01]  /*19660*/  IMAD R79, R12, 0x7effffff, RZ ;  /* 0x7effffff0c4f7824 */ /* 0x000fe200078e02ff */
[----:B------:R-:W-:Y:S02]  /*19670*/  @P5 IADD3 R18, PT, PT, R18, -0x7f000001, RZ ;  /* 0x80ffffff12125810 */ /* 0x000fe40007ffe0ff */
[----:B------:R-:W-:Y:S02]  /*19680*/  @P4 IADD3 R75, PT, PT, R75, -0x7f000001, RZ ;  /* 0x80ffffff4b4b4810 */ /* 0x000fe40007ffe0ff */
[----:B------:R-:W-:Y:S01]  /*19690*/  @P0 IADD3 R78, PT, PT, R78, -0x7f000001, RZ ;  /* 0x80ffffff4e4e0810 */ /* 0x000fe20007ffe0ff */
[----:B------:R-:W-:Y:S01]  /*196a0*/  IMAD.HI.U32 R79, R79, 0x7f000001, R12 ;  /* 0x7f0000014f4f7827 */ /* 0x000fe200078e000c */
[----:B------:R-:W-:Y:S02]  /*196b0*/  @P3 IADD3 R74, PT, PT, R74, -0x7f000001, RZ ;  /* 0x80ffffff4a4a3810 */ /* 0x000fe40007ffe0ff */
[----:B------:R-:W-:Y:S02]  /*196c0*/  @P1 IADD3 R81, PT, PT, R81, -0x7f000001, RZ ;  /* 0x80ffffff51511810 */ /* 0x000fe40007ffe0ff */
[----:B------:R-:W-:Y:S01]  /*196d0*/  IADD3 R65, PT, PT, R75, R18, RZ ;  /* 0x000000124b417210 */ /* 0x000fe20007ffe0ff */
[----:B------:R-:W-:Y:S01]  /*196e0*/  IMAD.WIDE.U32 R14, R17, R11, RZ ;  /* 0x0000000b110e7225 */ /* 0x000fe200078e00ff */
[----:B------:R-:W-:-:S02]  /*196f0*/  @P2 IADD3 R64, PT, PT, R64, -0x7f000001, RZ ;  /* 0x80ffffff40402810 */ /* 0x000fc40007ffe0ff */
[----:B------:R-:W-:Y:S02]  /*19700*/  @P6 IADD3 R77, PT, PT, R77, -0x7f000001, RZ ;  /* 0x80ffffff4d4d6810 */ /* 0x000fe40007ffe0ff */
[----:B------:R-:W-:Y:S01]  /*19710*/  IADD3 R74, PT, PT, R74, R81, RZ ;  /* 0x000000514a4a7210 */ /* 0x000fe20007ffe0ff */
[----:B------:R-:W-:Y:S01]  /*19720*/  IMAD.WIDE.U32 R18, R78, 0x5fffffa, RZ ;  /* 0x05fffffa4e127825 */ /* 0x000fe200078e00ff */
[----:B------:R-:W-:-:S03]  /*19730*/  ISETP.GE.U32.AND P0, PT, R79, 0x7f000001, PT ;  /* 0x7f0000014f00780c */ /* 0x000fc60003f06070 */
[----:B------:R-:W-:Y:S02]  /*19740*/  IMAD R81, R78, 0x6, RZ ;  /* 0x000000064e517824 */ /* 0x000fe400078e02ff */
[----:B------:R-:W-:Y:S01]  /*19750*/  IMAD.WIDE.U32 R16, R17, R72, RZ ;  /* 0x0000004811107225 */ /* 0x000fe200078e00ff */
[----:B------:R-:W-:-:S03]  /*19760*/  IADD3 R64, PT, PT, R77, R64, RZ ;  /* 0x000000404d407210 */ /* 0x000fc60007ffe0ff */
[----:B------:R-:W-:Y:S02]  /*19770*/  IMAD R75, R14, 0x7effffff, RZ ;  /* 0x7effffff0e4b7824 */ /* 0x000fe400078e02ff */
[----:B----4-:R-:W-:-:S04]  /*19780*/  IMAD.WIDE.U32 R12, R20, R72, RZ ;  /* 0x00000048140c7225 */ /* 0x010fc800078e00ff */
[----:B------:R-:W-:-:S04]  /*19790*/  IMAD.HI.U32 R18, R81, 0x7f000001, R18 ;  /* 0x7f00000151127827 */ /* 0x000fc800078e0012 */
[----:B------:R-:W-:Y:S02]  /*197a0*/  IMAD R77, R16, 0x7effffff, RZ ;  /* 0x7effffff104d7824 */ /* 0x000fe400078e02ff */
[----:B------:R-:W-:-:S04]  /*197b0*/  IMAD.HI.U32 R75, R75, 0x7f000001, R14 ;  /* 0x7f0000014b4b7827 */ /* 0x000fc800078e000e */
[----:B------:R-:W-:Y:S02]  /*197c0*/  IMAD R19, R12, 0x7effffff, RZ ;  /* 0x7effffff0c137824 */ /* 0x000fe400078e02ff */
[----:B------:R-:W-:Y:S01]  /*197d0*/  IMAD.WIDE.U32 R14, R20, R71, RZ ;  /* 0x00000047140e7225 */ /* 0x000fe200078e00ff */
[----:B------:R-:W-:-:S03]  /*197e0*/  ISETP.GE.U32.AND P4, PT, R75, 0x7f000001, PT ;  /* 0x7f0000014b00780c */ /* 0x000fc60003f86070 */
[----:B------:R-:W-:Y:S01]  /*197f0*/  IMAD.HI.U32 R76, R77, 0x7f000001, R16 ;  /* 0x7f0000014d4c7827 */ /* 0x000fe200078e0010 */
[----:B------:R-:W-:-:S03]  /*19800*/  @P0 IADD3 R79, PT, PT, R79, -0x7f000001, RZ ;  /* 0x80ffffff4f4f0810 */ /* 0x000fc60007ffe0ff */
[----:B------:R-:W-:Y:S01]  /*19810*/  IMAD.HI.U32 R19, R19, 0x7f000001, R12 ;  /* 0x7f00000113137827 */ /* 0x000fe200078e000c */
[----:B------:R-:W-:-:S03]  /*19820*/  ISETP.GE.U32.AND P5, PT, R76, 0x7f000001, PT ;  /* 0x7f0000014c00780c */ /* 0x000fc60003fa6070 */
[----:B------:R-:W-:Y:S01]  /*19830*/  IMAD.WIDE.U32 R16, R20, R73, RZ ;  /* 0x0000004914107225 */ /* 0x000fe200078e00ff */
[----:B------:R-:W-:-:S03]  /*19840*/  ISETP.GE.U32.AND P1, PT, R19, 0x7f000001, PT ;  /* 0x7f0000011300780c */ /* 0x000fc60003f26070 */
[----:B------:R-:W-:Y:S01]  /*19850*/  IMAD R71, R14, 0x7effffff, RZ ;  /* 0x7effffff0e477824 */ /* 0x000fe200078e02ff */
[----:B------:R-:W-:Y:S01]  /*19860*/  ISETP.GE.U32.AND P2, PT, R64, 0x7f000001, PT ;  /* 0x7f0000014000780c */ /* 0x000fe20003f46070 */
[----:B------:R-:W-:Y:S01]  /*19870*/  IMAD R73, R16, 0x7effffff, RZ ;  /* 0x7effffff10497824 */ /* 0x000fe200078e02ff */
[----:B------:R-:W-:Y:S01]  /*19880*/  ISETP.GE.U32.AND P3, PT, R65, 0x7f000001, PT ;  /* 0x7f0000014100780c */ /* 0x000fe20003f66070 */
[----:B------:R-:W-:-:S04]  /*19890*/  IMAD.HI.U32 R71, R71, 0x7f000001, R14 ;  /* 0x7f00000147477827 */ /* 0x000fc800078e000e */
[----:B------:R-:W-:-:S04]  /*198a0*/  IMAD.WIDE.U32 R14, R79, 0x5fffffa, RZ ;  /* 0x05fffffa4f0e7825 */ /* 0x000fc800078e00ff */
[----:B------:R-:W-:-:S04]  /*198b0*/  IMAD.WIDE.U32 R12, R20, R11, RZ ;  /* 0x0000000b140c7225 */ /* 0x000fc800078e00ff */
[----:B------:R-:W-:-:S04]  /*198c0*/  IMAD.HI.U32 R72, R73, 0x7f000001, R16 ;  /* 0x7f00000149487827 */ /* 0x000fc800078e0010 */
[----:B------:R-:W-:Y:S01]  /*198d0*/  IMAD R11, R79, 0x6, RZ ;  /* 0x000000064f0b7824 */ /* 0x000fe200078e02ff */
[----:B------:R-:W-:Y:S01]  /*198e0*/  ISETP.GE.U32.AND P0, PT, R71, 0x7f000001, PT ;  /* 0x7f0000014700780c */ /* 0x000fe20003f06070 */
[----:B------:R-:W-:Y:S01]  /*198f0*/  @P4 IADD3 R75, PT, PT, R75, -0x7f000001, RZ ;  /* 0x80ffffff4b4b4810 */ /* 0x000fe20007ffe0ff */
[----:B------:R-:W-:Y:S01]  /*19900*/  ISETP.GE.U32.AND P4, PT, R72, 0x7f000001, PT ;  /* 0x7f0000014800780c */ /* 0x000fe20003f86070 */
[----:B------:R-:W-:Y:S01]  /*19910*/  IMAD.HI.U32 R73, R11, 0x7f000001, R14 ;  /* 0x7f0000010b497827 */ /* 0x000fe200078e000e */
        /* <DEDUP_REMOVED lines=8> */
[----:B------:R-:W-:Y:S01]  /*199a0*/  IMAD R11, R12, 0x7effffff, RZ ;  /* 0x7effffff0c0b7824 */ /* 0x000fe200078e02ff */
[----:B------:R-:W-:-:S03]  /*199b0*/  @P0 IADD3 R71, PT, PT, R71, -0x7f000001, RZ ;  /* 0x80ffffff47470810 */ /* 0x000fc60007ffe0ff */
[----:B------:R-:W-:Y:S01]  /*199c0*/  IMAD.HI.U32 R20, R11, 0x7f000001, R12 ;  /* 0x7f0000010b147827 */ /* 0x000fe200078e000c */
[----:B------:R-:W-:-:S03]  /*199d0*/  @P4 IADD3 R72, PT, PT, R72, -0x7f000001, RZ ;  /* 0x80ffffff48484810 */ /* 0x000fc60007ffe0ff */
[----:B------:R-:W-:Y:S01]  /*199e0*/  IMAD.WIDE.U32 R16, R19, 0x5fffffa, RZ ;  /* 0x05fffffa13107825 */ /* 0x000fe200078e00ff */
[----:B------:R-:W-:Y:S01]  /*199f0*/  ISETP.GE.U32.AND P0, PT, R20, 0x7f000001, PT ;  /* 0x7f0000011400780c */ /* 0x000fe20003f06070 */
[----:B------:R-:W-:Y:S02]  /*19a00*/  @P5 IADD3 R73, PT, PT, R73, -0x7f000001, RZ ;  /* 0x80ffffff49495810 */ /* 0x000fe40007ffe0ff */
[----:B------:R-:W-:Y:S01]  /*19a10*/  @P1 IADD3 R74, PT, PT, R74, -0x7f000001, RZ ;  /* 0x80ffffff4a4a1810 */ /* 0x000fe20007ffe0ff */
[----:B------:R-:W-:Y:S01]  /*19a20*/  IMAD.WIDE.U32 R14, R71, 0x5fffffa, RZ ;  /* 0x05fffffa470e7825 */ /* 0x000fe200078e00ff */
[----:B------:R-:W-:Y:S02]  /*19a30*/  @P3 IADD3 R18, PT, PT, R18, -0x7f000001, RZ ;  /* 0x80ffffff12123810 */ /* 0x000fe40007ffe0ff */
[----:B------:R-:W-:Y:S01]  /*19a40*/  @P2 IADD3 R5, PT, PT, R5, -0x7f000001, RZ ;  /* 0x80ffffff05052810 */ /* 0x000fe20007ffe0ff */
[----:B------:R-:W-:Y:S02]  /*19a50*/  IMAD R11, R19, 0x6, RZ ;  /* 0x00000006130b7824 */ /* 0x000fe400078e02ff */
[----:B------:R-:W-:Y:S01]  /*19a60*/  IMAD.WIDE.U32 R12, R72, 0x5fffffa, RZ ;  /* 0x05fffffa480c7825 */ /* 0x000fe200078e00ff */
[----:B------:R-:W-:-:S03]  /*19a70*/  IADD3 R74, PT, PT, R74, R73, RZ ;  /* 0x000000494a4a7210 */ /* 0x000fc60007ffe0ff */
[----:B------:R-:W-:Y:S02]  /*19a80*/  IMAD R19, R71, 0x6, RZ ;  /* 0x0000000647137824 */ /* 0x000fe400078e02ff */
[----:B------:R-:W-:Y:S01]  /*19a90*/  IMAD R71, R72, 0x6, RZ ;  /* 0x0000000648477824 */ /* 0x000fe200078e02ff */
[----:B------:R-:W-:Y:S01]  /*19aa0*/  IADD3 R5, PT, PT, R5, R18, RZ ;  /* 0x0000001205057210 */ /* 0x000fe20007ffe0ff */
[----:B------:R-:W-:Y:S01]  /*19ab0*/  IMAD.HI.U32 R11, R11, 0x7f000001, R16 ;  /* 0x7f0000010b0b7827 */ /* 0x000fe200078e0010 */
[----:B------:R-:W-:Y:S02]  /*19ac0*/  IADD3 R64, PT, PT, R64, R75, RZ ;  /* 0x0000004b40407210 */ /* 0x000fe40007ffe0ff */
[----:B------:R-:W-:Y:S01]  /*19ad0*/  IADD3 R65, PT, PT, R65, R76, RZ ;  /* 0x0000004c41417210 */ /* 0x000fe20007ffe0ff */
[----:B------:R-:W-:Y:S01]  /*19ae0*/  IMAD.HI.U32 R14, R19, 0x7f000001, R14 ;  /* 0x7f000001130e7827 */ /* 0x000fe200078e000e */
[----:B------:R-:W-:-:S03]  /*19af0*/  ISETP.GE.U32.AND P4, PT, R11, 0x7f000001, PT ;  /* 0x7f0000010b00780c */ /* 0x000fc60003f86070 */
[----:B------:R-:W-:Y:S01]  /*19b00*/  IMAD.HI.U32 R13, R71, 0x7f000001, R12 ;  /* 0x7f000001470d7827 */ /* 0x000fe200078e000c */
[----:B------:R-:W-:Y:S01]  /*19b10*/  ISETP.GE.U32.AND P2, PT, R74, 0x7f000001, PT ;  /* 0x7f0000014a00780c */ /* 0x000fe20003f46070 */
[----:B------:R-:W-:Y:S01]  /*19b20*/  @P0 IADD3 R20, PT, PT, R20, -0x7f000001, RZ ;  /* 0x80ffffff14140810 */ /* 0x000fe20007ffe0ff */
[----:B------:R-:W-:Y:S01]  /*19b30*/  ISETP.GE.U32.AND P5, PT, R14, 0x7f000001, PT ;  /* 0x7f0000010e00780c */ /* 0x000fe20003fa6070 */
[----:B------:R-:W-:Y:S01]  /*19b40*/  ISETP.GE.U32.AND P3, PT, R5, 0x7f000001, PT ;  /* 0x7f0000010500780c */ /* 0x000fe20003f66070 */
[----:B------:R-:W-:Y:S01]  /*19b50*/  ISETP.GE.U32.AND P6, PT, R13, 0x7f000001, PT ;  /* 0x7f0000010d00780c */ /* 0x000fe20003fc6070 */
[----:B------:R-:W-:Y:S01]  /*19b60*/  ISETP.GE.U32.AND P0, PT, R64, 0x7f000001, PT ;  /* 0x7f0000014000780c */ /* 0x000fe20003f06070 */
[----:B------:R-:W-:-:S03]  /*19b70*/  ISETP.GE.U32.AND P1, PT, R65, 0x7f000001, PT ;  /* 0x7f0000014100780c */ /* 0x000fc60003f26070 */
[----:B------:R-:W-:-:S04]  /*19b80*/  @P4 IADD3 R11, PT, PT, R11, -0x7f000001, RZ ;  /* 0x80ffffff0b0b4810 */ /* 0x000fc80007ffe0ff */
[----:B------:R-:W-:Y:S02]  /*19b90*/  @P2 IADD3 R74, PT, PT, R74, -0x7f000001, RZ ;  /* 0x80ffffff4a4a2810 */ /* 0x000fe40007ffe0ff */
[----:B------:R-:W-:Y:S02]  /*19ba0*/  @P5 IADD3 R14, PT, PT, R14, -0x7f000001, RZ ;  /* 0x80ffffff0e0e5810 */ /* 0x000fe40007ffe0ff */
[----:B------:R-:W-:Y:S02]  /*19bb0*/  @P3 IADD3 R5, PT, PT, R5, -0x7f000001, RZ ;  /* 0x80ffffff05053810 */ /* 0x000fe40007ffe0ff */
[----:B------:R-:W-:Y:S02]  /*19bc0*/  @P6 IADD3 R13, PT, PT, R13, -0x7f000001, RZ ;  /* 0x80ffffff0d0d6810 */ /* 0x000fe40007ffe0ff */
[----:B------:R-:W-:Y:S02]  /*19bd0*/  @P0 IADD3 R64, PT, PT, R64, -0x7f000001, RZ ;  /* 0x80ffffff40400810 */ /* 0x000fe40007ffe0ff */
[----:B------:R-:W-:-:S02]  /*19be0*/  @P1 IADD3 R65, PT, PT, R65, -0x7f000001, RZ ;  /* 0x80ffffff41411810 */ /* 0x000fc40007ffe0ff */
[----:B------:R-:W-:Y:S02]  /*19bf0*/  IADD3 R12, PT, PT, R74, R11, RZ ;  /* 0x0000000b4a0c7210 */ /* 0x000fe40007ffe0ff */
[----:B------:R-:W-:Y:S02]  /*19c00*/  IADD3 R5, PT, PT, R5, R14, RZ ;  /* 0x0000000e05057210 */ /* 0x000fe40007ffe0ff */
[----:B------:R-:W-:Y:S02]  /*19c10*/  IADD3 R16, PT, PT, R64, R13, RZ ;  /* 0x0000000d40107210 */ /* 0x000fe40007ffe0ff */
[----:B------:R-:W-:Y:S01]  /*19c20*/  IADD3 R65, PT, PT, R65, R20, RZ ;  /* 0x0000001441417210 */ /* 0x000fe20007ffe0ff */
        /* <DEDUP_REMOVED lines=23> */
[----:B0-----:R-:W-:-:S05]  /*19da0*/  @P0 IADD3 R12, PT, PT, R12, -0x7f000001, RZ ;  /* 0x80ffffff0c0c0810 */ /* 0x001fca0007ffe0ff */
[----:B------:R-:W-:Y:S04]  /*19db0*/  STL [R1+0x110], R12 ;  /* 0x0001100c01007387 */ /* 0x000fe80000100800 */
[----:B------:R-:W-:Y:S04]  /*19dc0*/  STL [R1+0x114], R14 ;  /* 0x0001140e01007387 */ /* 0x000fe80000100800 */
[----:B------:R-:W-:Y:S04]  /*19dd0*/  STL [R1+0x118], R16 ;  /* 0x0001181001007387 */ /* 0x000fe80000100800 */
[----:B------:R0:W-:Y:S04]  /*19de0*/  STL [R1+0x11c], R6 ;  /* 0x00011c0601007387 */ /* 0x0001e80000100800 */
[----:B------:R-:W2:Y:S04]  /*19df0*/  LD.E R15, desc[UR14][R8.64+0x90] ;  /* 0x0000900e080f7980 */ /* 0x000ea8000c101900 */
[----:B------:R-:W3:Y:S04]  /*19e00*/  LD.E R11, desc[UR14][R8.64+0x94] ;  /* 0x0000940e080b7980 */ /* 0x000ee8000c101900 */
[----:B------:R-:W4:Y:S04]  /*19e10*/  LD.E R10, desc[UR14][R8.64+0x98] ;  /* 0x0000980e080a7980 */ /* 0x000f28000c101900 */
[----:B------:R-:W4:Y:S01]  /*19e20*/  LD.E R5, desc[UR14][R8.64+0x9c] ;  /* 0x00009c0e08057980 */ /* 0x000f22000c101900 */
[----:B------:R-:W-:-:S02]  /*19e30*/  IADD3 R56, PT, PT, R56, UR11, RZ ;  /* 0x0000000b38387c10 */ /* 0x000fc4000fffe0ff */
[----:B------:R-:W-:Y:S02]  /*19e40*/  IADD3 R50, PT, PT, R50, UR13, RZ ;  /* 0x0000000d32327c10 */ /* 0x000fe4000fffe0ff */
[----:B------:R-:W-:Y:S02]  /*19e50*/  IADD3 R7, PT, PT, R32, UR10, RZ ;  /* 0x0000000a20077c10 */ /* 0x000fe4000fffe0ff */
[----:B------:R-:W-:Y:S01]  /*19e60*/  IADD3 R13, PT, PT, R54, UR12, RZ ;  /* 0x0000000c360d7c10 */ /* 0x000fe2000fffe0ff */
[----:B0-----:R-:W4:Y:S01]  /*19e70*/  LDL R6, [R1+0x11c] ;  /* 0x00011c0001067983 */ /* 0x001f220000100800 */
[----:B------:R-:W-:Y:S01]  /*19e80*/  ISETP.GE.U32.AND P1, PT, R56, 0x7f000001, PT ;  /* 0x7f0000013800780c */ /* 0x000fe20003f26070 */
[----:B------:R-:W-:Y:S01]  /*19e90*/  ISETP.GE.U32.AND P3, PT, R50, 0x7f000001, PT ;  /* 0x7f0000013200780c */ /* 0x000fe20003f66070 */
[----:B------:R-:W-:Y:S01]  /*19ea0*/  ISETP.GE.U32.AND P0, PT, R7, 0x7f000001, PT ;  /* 0x7f0000010700780c */ /* 0x000fe20003f06070 */
[----:B------:R-:W-:Y:S01]  /*19eb0*/  ISETP.GE.U32.AND P2, PT, R13, 0x7f000001, PT ;  /* 0x7f0000010d00780c */ /* 0x000fe20003f46070 */
[----:B------:R-:W4:Y:S04]  /*19ec0*/  LDL R9, [R1+0x110] ;  /* 0x0001100001097983 */ /* 0x000f280000100800 */
[----:B------:R-:W4:Y:S04]  /*19ed0*/  LDL R8, [R1+0x114] ;  /* 0x0001140001087983 */ /* 0x000f280000100800 */
[----:B------:R-:W4:Y:S01]  /*19ee0*/  LDL.64 R18, [R1+0x100] ;  /* 0x0001000001127983 */ /* 0x000f220000100a00 */
[----:B------:R-:W-:-:S02]  /*19ef0*/  @P1 IADD3 R56, PT, PT, R56, -0x7f000001, RZ ;  /* 0x80ffffff38381810 */ /* 0x000fc40007ffe0ff */
[----:B------:R-:W-:Y:S02]  /*19f00*/  @P3 IADD3 R50, PT, PT, R50, -0x7f000001, RZ ;  /* 0x80ffffff32323810 */ /* 0x000fe40007ffe0ff */
[----:B------:R-:W-:Y:S02]  /*19f10*/  @P0 IADD3 R7, PT, PT, R7, -0x7f000001, RZ ;  /* 0x80ffffff07070810 */ /* 0x000fe40007ffe0ff */
[----:B------:R-:W-:Y:S02]  /*19f20*/  IADD3 R55, PT, PT, R55, R56, RZ ;  /* 0x0000003837377210 */ /* 0x000fe40007ffe0ff */
[----:B------:R-:W-:Y:S02]  /*19f30*/  IADD3 R69, PT, PT, R69, R50, RZ ;  /* 0x0000003245457210 */ /* 0x000fe40007ffe0ff */
[----:B------:R-:W-:Y:S02]  /*19f40*/  IADD3 R12, PT, PT, R58, R7, RZ ;  /* 0x000000073a0c7210 */ /* 0x000fe40007ffe0ff */
[----:B------:R-:W-:Y:S01]  /*19f50*/  @P2 IADD3 R13, PT, PT, R13, -0x7f000001, RZ ;  /* 0x80ffffff0d0d2810 */ /* 0x000fe20007ffe0ff */
[----:B------:R-:W4:Y:S01]  /*19f60*/  LDL R7, [R1+0x118] ;  /* 0x0001180001077983 */ /* 0x000f220000100800 */
[----:B------:R-:W-:Y:S01]  /*19f70*/  ISETP.GE.U32.AND P1, PT, R55, 0x7f000001, PT ;  /* 0x7f0000013700780c */ /* 0x000fe20003f26070 */
[----:B------:R-:W-:Y:S01]  /*19f80*/  ISETP.GE.U32.AND P3, PT, R69, 0x7f000001, PT ;  /* 0x7f0000014500780c */ /* 0x000fe20003f66070 */
[----:B------:R-:W-:Y:S01]  /*19f90*/  IADD3 R14, PT, PT, R70, R13, RZ ;  /* 0x0000000d460e7210 */ /* 0x000fe20007ffe0ff */
[----:B------:R-:W-:-:S04]  /*19fa0*/  ISETP.GE.U32.AND P0, PT, R12, 0x7f000001, PT ;  /* 0x7f0000010c00780c */ /* 0x000fc80003f06070 */
[----:B------:R-:W-:-:S06]  /*19fb0*/  ISETP.GE.U32.AND P2, PT, R14, 0x7f000001, PT ;  /* 0x7f0000010e00780c */ /* 0x000fcc0003f46070 */
[----:B------:R-:W-:Y:S02]  /*19fc0*/  @P1 IADD3 R55, PT, PT, R55, -0x7f000001, RZ ;  /* 0x80ffffff37371810 */ /* 0x000fe40007ffe0ff */
[----:B------:R-:W-:Y:S02]  /*19fd0*/  @P3 IADD3 R69, PT, PT, R69, -0x7f000001, RZ ;  /* 0x80ffffff45453810 */ /* 0x000fe40007ffe0ff */
[----:B------:R-:W-:Y:S02]  /*19fe0*/  IADD3 R68, PT, PT, R68, R55, RZ ;  /* 0x0000003744447210 */ /* 0x000fe40007ffe0ff */
[----:B------:R-:W-:-:S03]  /*19ff0*/  IADD3 R69, PT, PT, R52, R69, RZ ;  /* 0x0000004534457210 */ /* 0x000fc60007ffe0ff */
[----:B------:R-:W-:Y:S01]  /*1a000*/  ISETP.GE.U32.AND P1, PT, R68, 0x7f000001, PT ;  /* 0x7f0000014400780c */ /* 0x000fe20003f26070 */
[----:B------:R-:W-:Y:S01]  /*1a010*/  @P2 IADD3 R14, PT, PT, R14, -0x7f000001, RZ ;  /* 0x80ffffff0e0e2810 */ /* 0x000fe20007ffe0ff */
[----:B------:R-:W-:Y:S01]  /*1a020*/  ISETP.GE.U32.AND P3, PT, R69, 0x7f000001, PT ;  /* 0x7f0000014500780c */ /* 0x000fe20003f66070 */
[----:B------:R-:W-:Y:S02]  /*1a030*/  @P0 IADD3 R12, PT, PT, R12, -0x7f000001, RZ ;  /* 0x80ffffff0c0c0810 */ /* 0x000fe40007ffe0ff */
[----:B------:R-:W-:Y:S02]  /*1a040*/  IADD3 R14, PT, PT, R49, R14, RZ ;  /* 0x0000000e310e7210 */ /* 0x000fe40007ffe0ff */
[----:B------:R-:W-:-:S03]  /*1a050*/  IADD3 R12, PT, PT, R51, R12, RZ ;  /* 0x0000000c330c7210 */ /* 0x000fc60007ffe0ff */
[----:B------:R-:W-:-:S03]  /*1a060*/  ISETP.GE.U32.AND P2, PT, R14, 0x7f000001, PT ;  /* 0x7f0000010e00780c */ /* 0x000fc60003f46070 */
[----:B------:R-:W-:Y:S01]  /*1a070*/  @P1 IADD3 R68, PT, PT, R68, -0x7f000001, RZ ;  /* 0x80ffffff44441810 */ /* 0x000fe20007ffe0ff */
[----:B------:R-:W-:Y:S01]  /*1a080*/  ISETP.GE.U32.AND P0, PT, R12, 0x7f000001, PT ;  /* 0x7f0000010c00780c */ /* 0x000fe20003f06070 */
[----:B------:R-:W-:Y:S02]  /*1a090*/  @P3 IADD3 R69, PT, PT, R69, -0x7f000001, RZ ;  /* 0x80ffffff45453810 */ /* 0x000fe40007ffe0ff */
[----:B------:R-:W-:Y:S02]  /*1a0a0*/  IADD3 R68, PT, PT, R53, R68, RZ ;  /* 0x0000004435447210 */ /* 0x000fe40007ffe0ff */
[----:B------:R-:W-:-:S03]  /*1a0b0*/  IADD3 R69, PT, PT, R66, R69, RZ ;  /* 0x0000004542457210 */ /* 0x000fc60007ffe0ff */
[----:B------:R-:W-:Y:S01]  /*1a0c0*/  ISETP.GE.U32.AND P1, PT, R68, 0x7f000001, PT ;  /* 0x7f0000014400780c */ /* 0x000fe20003f26070 */
[----:B------:R-:W-:Y:S01]  /*1a0d0*/  @P2 IADD3 R14, PT, PT, R14, -0x7f000001, RZ ;  /* 0x80ffffff0e0e2810 */ /* 0x000fe20007ffe0ff */
[----:B------:R-:W-:-:S03]  /*1a0e0*/  ISETP.GE.U32.AND P3, PT, R69, 0x7f000001, PT ;  /* 0x7f0000014500780c */ /* 0x000fc60003f66070 */
        /* <DEDUP_REMOVED lines=18> */
[----:B------:R-:W-:Y:S01]  /*1a210*/  @P3 IADD3 R69, PT, PT, R69, -0x7f000001, RZ ;  /* 0x80ffffff45453810 */ /* 0x000fe20007ffe0ff */
[----:B------:R-:W-:-:S04]  /*1a220*/  ISETP.GE.U32.AND P1, PT, R24, R63, PT ;  /* 0x0000003f1800720c */ /* 0x000fc80003f26070 */
[----:B------:R-:W-:Y:S01]  /*1a230*/  ISETP.GE.U32.AND P3, PT, R22, R69, PT ;  /* 0x000000451600720c */ /* 0x000fe20003f66070 */
[----:B------:R-:W-:Y:S02]  /*1a240*/  IADD3 R13, PT, PT, R24, -R63, RZ ;  /* 0x8000003f180d7210 */ /* 0x000fe40007ffe0ff */
[----:B------:R-:W-:Y:S02]  /*1a250*/  @P2 IADD3 R14, PT, PT, R14, -0x7f000001, RZ ;  /* 0x80ffffff0e0e2810 */ /* 0x000fe40007ffe0ff */
[----:B------:R-:W-:Y:S02]  /*1a260*/  IADD3 R51, PT, PT, R22, -R69, RZ ;  /* 0x8000004516337210 */ /* 0x000fe40007ffe0ff */
[----:B------:R-:W-:Y:S01]  /*1a270*/  @P0 IADD3 R59, PT, PT, R59, -0x7f000001, RZ ;  /* 0x80ffffff3b3b0810 */ /* 0x000fe20007ffe0ff */
[----:B------:R-:W-:Y:S01]  /*1a280*/  ISETP.GE.U32.AND P2, PT, R21, R14, PT ;  /* 0x0000000e1500720c */ /* 0x000fe20003f46070 */
[----:B------:R-:W-:-:S03]  /*1a290*/  @!P1 IADD3 R13, PT, PT, R13, 0x7f000001, RZ ;  /* 0x7f0000010d0d9810 */ /* 0x000fc60007ffe0ff */
[CC--:B------:R-:W-:Y:S01]  /*1a2a0*/  ISETP.GE.U32.AND P0, PT, R26.reuse, R59.reuse, PT ;  /* 0x0000003b1a00720c */ /* 0x0c0fe20003f06070 */
[----:B------:R-:W-:Y:S01]  /*1a2b0*/  @!P3 IADD3 R51, PT, PT, R51, 0x7f000001, RZ ;  /* 0x7f0000013333b810 */ /* 0x000fe20007ffe0ff */
[----:B------:R-:W-:Y:S01]  /*1a2c0*/  IMAD.WIDE.U32 R12, R13, R2, RZ ;  /* 0x000000020d0c7225 */ /* 0x000fe200078e00ff */
[----:B------:R-:W-:Y:S02]  /*1a2d0*/  IADD3 R17, PT, PT, R21, -R14, RZ ;  /* 0x8000000e15117210 */ /* 0x000fe40007ffe0ff */
[----:B------:R-:W-:Y:S01]  /*1a2e0*/  IADD3 R59, PT, PT, R26, -R59, RZ ;  /* 0x8000003b1a3b7210 */ /* 0x000fe20007ffe0ff */
[----:B------:R-:W-:-:S04]  /*1a2f0*/  IMAD.WIDE.U32 R50, R51, R2, RZ ;  /* 0x0000000233327225 */ /* 0x000fc800078e00ff */
[----:B------:R-:W-:Y:S01]  /*1a300*/  IMAD R49, R12, 0x7effffff, RZ ;  /* 0x7effffff0c317824 */ /* 0x000fe200078e02ff */
[----:B------:R-:W-:Y:S01]  /*1a310*/  @!P2 IADD3 R17, PT, PT, R17, 0x7f000001, RZ ;  /* 0x7f0000011111a810 */ /* 0x000fe20007ffe0ff */
[----:B------:R-:W-:Y:S01]  /*1a320*/  IMAD R55, R50, 0x7effffff, RZ ;  /* 0x7effffff32377824 */ /* 0x000fe200078e02ff */
[----:B------:R-:W-:Y:S01]  /*1a330*/  @!P0 IADD3 R59, PT, PT, R59, 0x7f000001, RZ ;  /* 0x7f0000013b3b8810 */ /* 0x000fe20007ffe0ff */
[----:B------:R-:W-:-:S04]  /*1a340*/  IMAD.HI.U32 R56, R49, 0x7f000001, R12 ;  /* 0x7f00000131387827 */ /* 0x000fc800078e000c */
[----:B------:R-:W-:Y:S01]  /*1a350*/  IMAD.HI.U32 R60, R55, 0x7f000001, R50 ;  /* 0x7f000001373c7827 */ /* 0x000fe200078e0032 */
[----:B------:R-:W-:-:S03]  /*1a360*/  ISETP.GE.U32.AND P1, PT, R56, 0x7f000001, PT ;  /* 0x7f0000013800780c */ /* 0x000fc60003f26070 */
[----:B------:R-:W-:Y:S01]  /*1a370*/  IMAD.WIDE.U32 R16, R17, R2, RZ ;  /* 0x0000000211107225 */ /* 0x000fe200078e00ff */
[----:B------:R-:W-:-:S03]  /*1a380*/  ISETP.GE.U32.AND P3, PT, R60, 0x7f000001, PT ;  /* 0x7f0000013c00780c */ /* 0x000fc60003f66070 */
[----:B------:R-:W-:-:S04]  /*1a390*/  IMAD.WIDE.U32 R12, R59, R2, RZ ;  /* 0x000000023b0c7225 */ /* 0x000fc800078e00ff */
[----:B------:R-:W-:Y:S02]  /*1a3a0*/  IMAD R53, R16, 0x7effffff, RZ ;  /* 0x7effffff10357824 */ /* 0x000fe400078e02ff */
[----:B------:R-:W-:Y:S02]  /*1a3b0*/  IMAD R49, R12, 0x7effffff, RZ ;  /* 0x7effffff0c317824 */ /* 0x000fe400078e02ff */
[----:B------:R-:W-:-:S04]  /*1a3c0*/  IMAD.HI.U32 R58, R53, 0x7f000001, R16 ;  /* 0x7f000001353a7827 */ /* 0x000fc800078e0010 */
[----:B------:R-:W-:Y:S01]  /*1a3d0*/  IMAD.HI.U32 R54, R49, 0x7f000001, R12 ;  /* 0x7f00000131367827 */ /* 0x000fe200078e000c */
[----:B------:R-:W-:Y:S01]  /*1a3e0*/  ISETP.GE.U32.AND P2, PT, R58, 0x7f000001, PT ;  /* 0x7f0000013a00780c */ /* 0x000fe20003f46070 */
[----:B------:R-:W-:Y:S02]  /*1a3f0*/  @P1 IADD3 R56, PT, PT, R56, -0x7f000001, RZ ;  /* 0x80ffffff38381810 */ /* 0x000fe40007ffe0ff */
[----:B------:R-:W-:Y:S01]  /*1a400*/  @P3 IADD3 R60, PT, PT, R60, -0x7f000001, RZ ;  /* 0x80ffffff3c3c3810 */ /* 0x000fe20007ffe0ff */
[----:B------:R-:W-:-:S09]  /*1a410*/  ISETP.GE.U32.AND P0, PT, R54, 0x7f000001, PT ;  /* 0x7f0000013600780c */ /* 0x000fd20003f06070 */
[----:B------:R-:W-:-:S04]  /*1a420*/  @P2 IADD3 R58, PT, PT, R58, -0x7f000001, RZ ;  /* 0x80ffffff3a3a2810 */ /* 0x000fc80007ffe0ff */
[----:B------:R-:W-:Y:S01]  /*1a430*/  @P0 IADD3 R54, PT, PT, R54, -0x7f000001, RZ ;  /* 0x80ffffff36360810 */ /* 0x000fe20007ffe0ff */
[----:B--2---:R-:W-:-:S04]  /*1a440*/  IMAD.WIDE.U32 R16, R15, R56, RZ ;  /* 0x000000380f107225 */ /* 0x004fc800078e00ff */
[----:B---3--:R-:W-:-:S04]  /*1a450*/  IMAD.WIDE.U32 R52, R11, R60, RZ ;  /* 0x0000003c0b347225 */ /* 0x008fc800078e00ff */
[----:B------:R-:W-:Y:S02]  /*1a460*/  IMAD R49, R16, 0x7effffff, RZ ;  /* 0x7effffff10317824 */ /* 0x000fe400078e02ff */
[----:B------:R-:W-:Y:S02]  /*1a470*/  IMAD R55, R52, 0x7effffff, RZ ;  /* 0x7effffff34377824 */ /* 0x000fe400078e02ff */
        /* <DEDUP_REMOVED lines=8> */
[----:B------:R-:W-:-:S04]  /*1a500*/  IMAD.WIDE.U32 R14, R15, R60, RZ ;  /* 0x0000003c0f0e7225 */ /* 0x000fc800078e00ff */
[----:B------:R-:W-:-:S04]  /*1a510*/  IMAD.HI.U32 R20, R49, 0x7f000001, R50 ;  /* 0x7f00000131147827 */ /* 0x000fc800078e0032 */
[----:B------:R-:W-:-:S04]  /*1a520*/  IMAD.HI.U32 R50, R17, 0x7f000001, R12 ;  /* 0x7f00000111327827 */ /* 0x000fc800078e000c */
[----:B------:R-:W-:Y:S01]  /*1a530*/  IMAD R49, R14, 0x7effffff, RZ ;  /* 0x7effffff0e317824 */ /* 0x000fe200078e02ff */
[----:B------:R-:W-:Y:S01]  /*1a540*/  @P0 IADD3 R2, PT, PT, R2, -0x7f000001, RZ ;  /* 0x80ffffff02020810 */ /* 0x000fe20007ffe0ff */
[----:B------:R-:W-:Y:S01]  /*1a550*/  IMAD.WIDE.U32 R12, R11, R54, RZ ;  /* 0x000000360b0c7225 */ /* 0x000fe200078e00ff */
[----:B------:R-:W-:-:S03]  /*1a560*/  ISETP.GE.U32.AND P4, PT, R50, 0x7f000001, PT ;  /* 0x7f0000013200780c */ /* 0x000fc60003f86070 */
[----:B------:R-:W-:Y:S01]  /*1a570*/  IMAD.HI.U32 R32, R49, 0x7f000001, R14 ;  /* 0x7f00000131207827 */ /* 0x000fe200078e000e */
[----:B------:R-:W-:-:S03]  /*1a580*/  @P1 IADD3 R52, PT, PT, R52, -0x7f000001, RZ ;  /* 0x80ffffff34341810 */ /* 0x000fc60007ffe0ff */
[C---:B------:R-:W-:Y:S01]  /*1a590*/  IMAD.WIDE.U32 R14, R11.reuse, R58, RZ ;  /* 0x0000003a0b0e7225 */ /* 0x040fe200078e00ff */
[----:B------:R-:W-:Y:S01]  /*1a5a0*/  ISETP.GE.U32.AND P3, PT, R32, 0x7f000001, PT ;  /* 0x7f0000012000780c */ /* 0x000fe20003f66070 */
[----:B------:R-:W-:Y:S02]  /*1a5b0*/  ISETP.GE.U32.AND P1, PT, R2, 0x7f000001, PT ;  /* 0x7f0000010200780c */ /* 0x000fe40003f26070 */
[----:B------:R-:W-:Y:S02]  /*1a5c0*/  IMAD R49, R12, 0x7effffff, RZ ;  /* 0x7effffff0c317824 */ /* 0x000fe400078e02ff */
[----:B------:R-:W-:-:S04]  /*1a5d0*/  IMAD.WIDE.U32 R16, R11, R56, RZ ;  /* 0x000000380b107225 */ /* 0x000fc800078e00ff */
[----:B------:R-:W-:Y:S02]  /*1a5e0*/  IMAD R11, R14, 0x7effffff, RZ ;  /* 0x7effffff0e0b7824 */ /* 0x000fe400078e02ff */
[----:B------:R-:W-:Y:S01]  /*1a5f0*/  IMAD.HI.U32 R49, R49, 0x7f000001, R12 ;  /* 0x7f00000131317827 */ /* 0x000fe200078e000c */
[----:B------:R-:W-:-:S03]  /*1a600*/  ISETP.GE.U32.AND P2, PT, R20, 0x7f000001, PT ;  /* 0x7f0000011400780c */ /* 0x000fc60003f46070 */
[----:B------:R-:W-:Y:S02]  /*1a610*/  IMAD R51, R16, 0x7effffff, RZ ;  /* 0x7effffff10337824 */ /* 0x000fe400078e02ff */
[----:B------:R-:W-:Y:S01]  /*1a620*/  IMAD.WIDE.U32 R12, R52, 0x5fffffa, RZ ;  /* 0x05fffffa340c7825 */ /* 0x000fe200078e00ff */
[----:B------:R-:W-:-:S03]  /*1a630*/  ISETP.GE.U32.AND P0, PT, R49, 0x7f000001, PT ;  /* 0x7f0000013100780c */ /* 0x000fc60003f06070 */
[----:B------:R-:W-:-:S04]  /*1a640*/  IMAD.HI.U32 R53, R11, 0x7f000001, R14 ;  /* 0x7f0000010b357827 */ /* 0x000fc800078e000e */
[----:B------:R-:W-:Y:S02]  /*1a650*/  IMAD R11, R52, 0x6, RZ ;  /* 0x00000006340b7824 */ /* 0x000fe400078e02ff */
[----:B------:R-:W-:Y:S01]  /*1a660*/  IMAD.HI.U32 R51, R51, 0x7f000001, R16 ;  /* 0x7f00000133337827 */ /* 0x000fe200078e0010 */
[----:B------:R-:W-:-:S03]  /*1a670*/  @P4 IADD3 R50, PT, PT, R50, -0x7f000001, RZ ;  /* 0x80ffffff32324810 */ /* 0x000fc60007ffe0ff */
[----:B----4-:R-:W-:-:S04]  /*1a680*/  IMAD.WIDE.U32 R16, R10, R60, RZ ;  /* 0x0000003c0a107225 */ /* 0x010fc800078e00ff */
[----:B------:R-:W-:Y:S01]  /*1a690*/  IMAD.HI.U32 R11, R11, 0x7f000001, R12 ;  /* 0x7f0000010b0b7827 */ /* 0x000fe200078e000c */
[----:B------:R-:W-:Y:S02]  /*1a6a0*/  @P3 IADD3 R32, PT, PT, R32, -0x7f000001, RZ ;  /* 0x80ffffff20203810 */ /* 0x000fe40007ffe0ff */
[----:B------:R-:W-:Y:S01]  /*1a6b0*/  @P1 IADD3 R2, PT, PT, R2, -0x7f000001, RZ ;  /* 0x80ffffff02021810 */ /* 0x000fe20007ffe0ff */
[----:B------:R-:W-:Y:S01]  /*1a6c0*/  IMAD R15, R16, 0x7effffff, RZ ;  /* 0x7effffff100f7824 */ /* 0x000fe200078e02ff */
[----:B------:R-:W-:Y:S01]  /*1a6d0*/  ISETP.GE.U32.AND P3, PT, R50, 0x7f000001, PT ;  /* 0x7f0000013200780c */ /* 0x000fe20003f66070 */
[----:B------:R-:W-:Y:S01]  /*1a6e0*/  ISETP.GE.U32.AND P1, PT, R11, 0x7f000001, PT ;  /* 0x7f0000010b00780c */ /* 0x000fe20003f26070 */
[----:B------:R-:W-:Y:S01]  /*1a6f0*/  @P2 IADD3 R20, PT, PT, R20, -0x7f000001, RZ ;  /* 0x80ffffff14142810 */ /* 0x000fe20007ffe0ff */
[----:B------:R-:W-:Y:S01]  /*1a700*/  IMAD.HI.U32 R57, R15, 0x7f000001, R16 ;  /* 0x7f0000010f397827 */ /* 0x000fe200078e0010 */
[----:B------:R-:W-:Y:S01]  /*1a710*/  ISETP.GE.U32.AND P5, PT, R53, 0x7f000001, PT ;  /* 0x7f0000013500780c */ /* 0x000fe20003fa6070 */
[----:B------:R-:W-:Y:S01]  /*1a720*/  ISETP.GE.U32.AND P4, PT, R32, 0x7f000001, PT ;  /* 0x7f0000012000780c */ /* 0x000fe20003f86070 */
[----:B------:R-:W-:Y:S01]  /*1a730*/  @P0 IADD3 R49, PT, PT, R49, -0x7f000001, RZ ;  /* 0x80ffffff31310810 */ /* 0x000fe20007ffe0ff */
[----:B------:R-:W-:Y:S01]  /*1a740*/  ISETP.GE.U32.AND P2, PT, R51, 0x7f000001, PT ;  /* 0x7f0000013300780c */ /* 0x000fe20003f46070 */
[----:B------:R-:W-:Y:S01]  /*1a750*/  ISETP.GE.U32.AND P0, PT, R57, 0x7f000001, PT ;  /* 0x7f0000013900780c */ /* 0x000fe20003f06070 */
[----:B------:R-:W-:Y:S01]  /*1a760*/  ISETP.GE.U32.AND P6, PT, R20, 0x7f000001, PT ;  /* 0x7f0000011400780c */ /* 0x000fe20003fc6070 */
[----:B------:R-:W-:-:S03]  /*1a770*/  IMAD.WIDE.U32 R14, R10, R58, RZ ;  /* 0x0000003a0a0e7225 */ /* 0x000fc600078e00ff */
[----:B------:R-:W-:Y:S02]  /*1a780*/  @P3 IADD3 R50, PT, PT, R50, -0x7f000001, RZ ;  /* 0x80ffffff32323810 */ /* 0x000fe40007ffe0ff */
[----:B------:R-:W-:Y:S02]  /*1a790*/  @P1 IADD3 R11, PT, PT, R11, -0x7f000001, RZ ;  /* 0x80ffffff0b0b1810 */ /* 0x000fe40007ffe0ff */
[----:B------:R-:W-:Y:S01]  /*1a7a0*/  IADD3 R2, PT, PT, R2, R49, RZ ;  /* 0x0000003102027210 */ /* 0x000fe20007ffe0ff */
[----:B------:R-:W-:Y:S01]  /*1a7b0*/  IMAD R55, R14, 0x7effffff, RZ ;  /* 0x7effffff0e377824 */ /* 0x000fe200078e02ff */
[----:B------:R-:W-:Y:S02]  /*1a7c0*/  @P5 IADD3 R53, PT, PT, R53, -0x7f000001, RZ ;  /* 0x80ffffff35355810 */ /* 0x000fe40007ffe0ff */
[----:B------:R-:W-:Y:S01]  /*1a7d0*/  @P4 IADD3 R32, PT, PT, R32, -0x7f000001, RZ ;  /* 0x80ffffff20204810 */ /* 0x000fe20007ffe0ff */
[----:B------:R-:W-:Y:S01]  /*1a7e0*/  IMAD.WIDE.U32 R12, R10, R54, RZ ;  /* 0x000000360a0c7225 */ /* 0x000fe200078e00ff */
[----:B------:R-:W-:-:S02]  /*1a7f0*/  IADD3 R49, PT, PT, R50, R11, RZ ;  /* 0x0000000b32317210 */ /* 0x000fc40007ffe0ff */
[----:B------:R-:W-:Y:S01]  /*1a800*/  @P0 IADD3 R57, PT, PT, R57, -0x7f000001, RZ ;  /* 0x80ffffff39390810 */ /* 0x000fe20007ffe0ff */
[----:B------:R-:W-:Y:S01]  /*1a810*/  IMAD.WIDE.U32 R10, R10, R56, RZ ;  /* 0x000000380a0a7225 */ /* 0x000fe200078e00ff */
[----:B------:R-:W-:Y:S02]  /*1a820*/  @P2 IADD3 R51, PT, PT, R51, -0x7f000001, RZ ;  /* 0x80ffffff33332810 */ /* 0x000fe40007ffe0ff */
[----:B------:R-:W-:Y:S02]  /*1a830*/  @P6 IADD3 R20, PT, PT, R20, -0x7f000001, RZ ;  /* 0x80ffffff14146810 */ /* 0x000fe40007ffe0ff */
[----:B------:R-:W-:Y:S01]  /*1a840*/  IADD3 R32, PT, PT, R32, R53, RZ ;  /* 0x0000003520207210 */ /* 0x000fe20007ffe0ff */
[----:B------:R-:W-:-:S04]  /*1a850*/  IMAD.HI.U32 R50, R55, 0x7f000001, R14 ;  /* 0x7f00000137327827 */ /* 0x000fc800078e000e */
[----:B------:R-:W-:Y:S01]  /*1a860*/  IMAD R53, R10, 0x7effffff, RZ ;  /* 0x7effffff0a357824 */ /* 0x000fe200078e02ff */
[----:B------:R-:W-:Y:S01]  /*1a870*/  IADD3 R20, PT, PT, R20, R51, RZ ;  /* 0x0000003314147210 */ /* 0x000fe20007ffe0ff */
[----:B------:R-:W-:Y:S01]  /*1a880*/  IMAD.WIDE.U32 R16, R57, 0x5fffffa, RZ ;  /* 0x05fffffa39107825 */ /* 0x000fe200078e00ff */
[----:B------:R-:W-:-:S03]  /*1a890*/  ISETP.GE.U32.AND P0, PT, R50, 0x7f000001, PT ;  /* 0x7f0000013200780c */ /* 0x000fc60003f06070 */
[----:B------:R-:W-:Y:S02]  /*1a8a0*/  IMAD R51, R12, 0x7effffff, RZ ;  /* 0x7effffff0c337824 */ /* 0x000fe400078e02ff */
[----:B------:R-:W-:Y:S02]  /*1a8b0*/  IMAD R57, R57, 0x6, RZ ;  /* 0x0000000639397824 */ /* 0x000fe400078e02ff */
[----:B------:R-:W-:-:S04]  /*1a8c0*/  IMAD.HI.U32 R59, R53, 0x7f000001, R10 ;  /* 0x7f000001353b7827 */ /* 0x000fc800078e000a */
[----:B------:R-:W-:-:S04]  /*1a8d0*/  IMAD.WIDE.U32 R10, R5, R56, RZ ;  /* 0x00000038050a7225 */ /* 0x000fc800078e00ff */
[----:B------:R-:W-:-:S04]  /*1a8e0*/  IMAD.HI.U32 R55, R51, 0x7f000001, R12 ;  /* 0x7f00000133377827 */ /* 0x000fc800078e000c */
[----:B------:R-:W-:-:S04]  /*1a8f0*/  IMAD.HI.U32 R57, R57, 0x7f000001, R16 ;  /* 0x7f00000139397827 */ /* 0x000fc800078e0010 */
[----:B------:R-:W-:Y:S01]  /*1a900*/  IMAD R17, R10, 0x7effffff, RZ ;  /* 0x7effffff0a117824 */ /* 0x000fe200078e02ff */
[----:B------:R-:W-:Y:S01]  /*1a910*/  ISETP.GE.U32.AND P4, PT, R55, 0x7f000001, PT ;  /* 0x7f0000013700780c */ /* 0x000fe20003f86070 */
[----:B------:R-:W-:Y:S01]  /*1a920*/  IMAD.WIDE.U32 R12, R5, R58, RZ ;  /* 0x0000003a050c7225 */ /* 0x000fe200078e00ff */
[----:B------:R-:W-:-:S03]  /*1a930*/  @P0 IADD3 R50, PT, PT, R50, -0x7f000001, RZ ;  /* 0x80ffffff32320810 */ /* 0x000fc60007ffe0ff */
[----:B------:R-:W-:-:S04]  /*1a940*/  IMAD.HI.U32 R17, R17, 0x7f000001, R10 ;  /* 0x7f00000111117827 */ /* 0x000fc800078e000a */
[----:B------:R-:W-:Y:S01]  /*1a950*/  IMAD.WIDE.U32 R14, R5, R60, RZ ;  /* 0x0000003c050e7225 */ /* 0x000fe200078e00ff */
[----:B------:R-:W-:Y:S01]  /*1a960*/  ISETP.GE.U32.AND P5, PT, R59, 0x7f000001, PT ;  /* 0x7f0000013b00780c */ /* 0x000fe20003fa6070 */
[----:B------:R-:W-:Y:S02]  /*1a970*/  ISETP.GE.U32.AND P1, PT, R17, 0x7f000001, PT ;  /* 0x7f0000011100780c */ /* 0x000fe40003f26070 */
[----:B------:R-:W-:Y:S01]  /*1a980*/  IMAD R51, R12, 0x7effffff, RZ ;  /* 0x7effffff0c337824 */ /* 0x000fe200078e02ff */
[----:B------:R-:W-:Y:S01]  /*1a990*/  ISETP.GE.U32.AND P2, PT, R20, 0x7f000001, PT ;  /* 0x7f0000011400780c */ /* 0x000fe20003f46070 */
[----:B------:R-:W-:Y:S01]  /*1a9a0*/  IMAD R53, R14, 0x7effffff, RZ ;  /* 0x7effffff0e357824 */ /* 0x000fe200078e02ff */
[----:B------:R-:W-:Y:S01]  /*1a9b0*/  ISETP.GE.U32.AND P3, PT, R32, 0x7f000001, PT ;  /* 0x7f0000012000780c */ /* 0x000fe20003f66070 */
[----:B------:R-:W-:-:S04]  /*1a9c0*/  IMAD.HI.U32 R51, R51, 0x7f000001, R12 ;  /* 0x7f00000133337827 */ /* 0x000fc800078e000c */
[----:B------:R-:W-:-:S04]  /*1a9d0*/  IMAD.WIDE.U32 R10, R50, 0x5fffffa, RZ ;  /* 0x05fffffa320a7825 */ /* 0x000fc800078e00ff */
[----:B------:R-:W-:-:S04]  /*1a9e0*/  IMAD.HI.U32 R14, R53, 0x7f000001, R14 ;  /* 0x7f000001350e7827 */ /* 0x000fc800078e000e */
[----:B------:R-:W-:Y:S01]  /*1a9f0*/  IMAD.WIDE.U32 R12, R5, R54, RZ ;  /* 0x00000036050c7225 */ /* 0x000fe200078e00ff */
[----:B------:R-:W-:-:S03]  /*1aa00*/  ISETP.GE.U32.AND P0, PT, R51, 0x7f000001, PT ;  /* 0x7f0000013300780c */ /* 0x000fc60003f06070 */
        /* <DEDUP_REMOVED lines=13> */
[----:B------:R-:W-:-:S02]  /*1aae0*/  @P0 IADD3 R51, PT, PT, R51, -0x7f000001, RZ ;  /* 0x80ffffff33330810 */ /* 0x000fc40007ffe0ff */
[----:B------:R-:W-:Y:S01]  /*1aaf0*/  @P4 IADD3 R14, PT, PT, R14, -0x7f000001, RZ ;  /* 0x80ffffff0e0e4810 */ /* 0x000fe20007ffe0ff */
[----:B------:R-:W-:-:S04]  /*1ab00*/  IMAD.HI.U32 R53, R5, 0x7f000001, R12 ;  /* 0x7f00000105357827 */ /* 0x000fc800078e000c */
[----:B------:R-:W-:Y:S01]  /*1ab10*/  IMAD R5, R17, 0x6, RZ ;  /* 0x0000000611057824 */ /* 0x000fe200078e02ff */
[----:B------:R-:W-:Y:S01]  /*1ab20*/  ISETP.GE.U32.AND P0, PT, R53, 0x7f000001, PT ;  /* 0x7f0000013500780c */ /* 0x000fe20003f06070 */
[----:B------:R-:W-:Y:S01]  /*1ab30*/  IMAD.WIDE.U32 R10, R17, 0x5fffffa, RZ ;  /* 0x05fffffa110a7825 */ /* 0x000fe200078e00ff */
[----:B------:R-:W-:Y:S02]  /*1ab40*/  @P5 IADD3 R16, PT, PT, R16, -0x7f000001, RZ ;  /* 0x80ffffff10105810 */ /* 0x000fe40007ffe0ff */
[----:B------:R-:W-:Y:S01]  /*1ab50*/  @P1 IADD3 R49, PT, PT, R49, -0x7f000001, RZ ;  /* 0x80ffffff31311810 */ /* 0x000fe20007ffe0ff */
[C---:B------:R-:W-:Y:S02]  /*1ab60*/  IMAD R17, R51.reuse, 0x6, RZ ;  /* 0x0000000633117824 */ /* 0x040fe400078e02ff */
[----:B------:R-:W-:Y:S01]  /*1ab70*/  IMAD.WIDE.U32 R12, R51, 0x5fffffa, RZ ;  /* 0x05fffffa330c7825 */ /* 0x000fe200078e00ff */
[----:B------:R-:W-:Y:S02]  /*1ab80*/  @P3 IADD3 R57, PT, PT, R57, -0x7f000001, RZ ;  /* 0x80ffffff39393810 */ /* 0x000fe40007ffe0ff */
[----:B------:R-:W-:Y:S01]  /*1ab90*/  @P2 IADD3 R2, PT, PT, R2, -0x7f000001, RZ ;  /* 0x80ffffff02022810 */ /* 0x000fe20007ffe0ff */
[----:B------:R-:W-:-:S02]  /*1aba0*/  IMAD R51, R14, 0x6, RZ ;  /* 0x000000060e337824 */ /* 0x000fc400078e02ff */
[----:B------:R-:W-:Y:S01]  /*1abb0*/  IMAD.WIDE.U32 R14, R14, 0x5fffffa, RZ ;  /* 0x05fffffa0e0e7825 */ /* 0x000fe200078e00ff */
[----:B------:R-:W-:Y:S02]  /*1abc0*/  IADD3 R49, PT, PT, R49, R16, RZ ;  /* 0x0000001031317210 */ /* 0x000fe40007ffe0ff */
        /* <DEDUP_REMOVED lines=50> */
[----:B------:R0:W-:Y:S04]  /*1aef0*/  STL [R1+0x114], R8 ;  /* 0x0001140801007387 */ /* 0x0001e80000100800 */
[----:B------:R-:W-:Y:S04]  /*1af00*/  STL [R1+0x118], R14 ;  /* 0x0001180e01007387 */ /* 0x000fe80000100800 */
[----:B------:R1:W-:Y:S04]  /*1af10*/  STL [R1+0x11c], R16 ;  /* 0x00011c1001007387 */ /* 0x0003e80000100800 */
[----:B------:R-:W2:Y:S04]  /*1af20*/  LD.E R10, desc[UR14][R18.64+0xa0] ;  /* 0x0000a00e120a7980 */ /* 0x000ea8000c101900 */
[----:B------:R-:W3:Y:S04]  /*1af30*/  LD.E R11, desc[UR14][R18.64+0xa4] ;  /* 0x0000a40e120b7980 */ /* 0x000ee8000c101900 */
[----:B------:R-:W4:Y:S04]  /*1af40*/  LD.E R7, desc[UR14][R18.64+0xa8] ;  /* 0x0000a80e12077980 */ /* 0x000f28000c101900 */
[----:B------:R-:W3:Y:S01]  /*1af50*/  LD.E R6, desc[UR14][R18.64+0xac] ;  /* 0x0000ac0e12067980 */ /* 0x000ee2000c101900 */
[----:B------:R-:W-:-:S02]  /*1af60*/  IADD3 R2, PT, PT, R0, UR11, RZ ;  /* 0x0000000b00027c10 */ /* 0x000fc4000fffe0ff */
[----:B------:R-:W-:Y:S02]  /*1af70*/  IADD3 R0, PT, PT, R27, UR10, RZ ;  /* 0x0000000a1b007c10 */ /* 0x000fe4000fffe0ff */
[----:B0-----:R-:W-:Y:S02]  /*1af80*/  IADD3 R8, PT, PT, R29, UR13, RZ ;  /* 0x0000000d1d087c10 */ /* 0x001fe4000fffe0ff */
[----:B------:R-:W-:Y:S01]  /*1af90*/  IADD3 R39, PT, PT, R39, UR12, RZ ;  /* 0x0000000c27277c10 */ /* 0x000fe2000fffe0ff */
[----:B------:R-:W3:Y:S01]  /*1afa0*/  LDL R13, [R1+0x110] ;  /* 0x00011000010d7983 */ /* 0x000ee20000100800 */
[----:B------:R-:W-:Y:S01]  /*1afb0*/  ISETP.GE.U32.AND P1, PT, R2, 0x7f000001, PT ;  /* 0x7f0000010200780c */ /* 0x000fe20003f26070 */
[----:B------:R-:W-:Y:S01]  /*1afc0*/  ISETP.GE.U32.AND P0, PT, R0, 0x7f000001, PT ;  /* 0x7f0000010000780c */ /* 0x000fe20003f06070 */
[----:B------:R-:W-:Y:S01]  /*1afd0*/  ISETP.GE.U32.AND P3, PT, R8, 0x7f000001, PT ;  /* 0x7f0000010800780c */ /* 0x000fe20003f66070 */
[----:B------:R-:W-:Y:S01]  /*1afe0*/  ISETP.GE.U32.AND P2, PT, R39, 0x7f000001, PT ;  /* 0x7f0000012700780c */ /* 0x000fe20003f46070 */
[----:B------:R-:W4:Y:S04]  /*1aff0*/  LDL R5, [R1+0x114] ;  /* 0x0001140001057983 */ /* 0x000f280000100800 */
[----:B------:R-:W4:Y:S05]  /*1b000*/  LDL.64 R18, [R1+0x100] ;  /* 0x0001000001127983 */ /* 0x000f2a0000100a00 */
[----:B------:R-:W-:-:S02]  /*1b010*/  @P1 IADD3 R2, PT, PT, R2, -0x7f000001, RZ ;  /* 0x80ffffff02021810 */ /* 0x000fc40007ffe0ff */
[----:B------:R-:W-:Y:S02]  /*1b020*/  @P0 IADD3 R0, PT, PT, R0, -0x7f000001, RZ ;  /* 0x80ffffff00000810 */ /* 0x000fe40007ffe0ff */
[----:B------:R-:W-:Y:S02]  /*1b030*/  IADD3 R25, PT, PT, R25, R2, RZ ;  /* 0x0000000219197210 */ /* 0x000fe40007ffe0ff */
[----:B------:R-:W-:Y:S02]  /*1b040*/  @P3 IADD3 R8, PT, PT, R8, -0x7f000001, RZ ;  /* 0x80ffffff08083810 */ /* 0x000fe40007ffe0ff */
[----:B------:R-:W-:Y:S01]  /*1b050*/  IADD3 R9, PT, PT, R23, R0, RZ ;  /* 0x0000000017097210 */ /* 0x000fe20007ffe0ff */
[----:B------:R-:W4:Y:S01]  /*1b060*/  LDL R2, [R1+0x118] ;  /* 0x0001180001027983 */ /* 0x000f220000100800 */
[----:B------:R-:W-:-:S03]  /*1b070*/  ISETP.GE.U32.AND P1, PT, R25, 0x7f000001, PT ;  /* 0x7f0000011900780c */ /* 0x000fc60003f26070 */
[----:B------:R-:W4:Y:S01]  /*1b080*/  LDL R0, [R1+0x11c] ;  /* 0x00011c0001007983 */ /* 0x000f220000100800 */
[----:B------:R-:W-:Y:S02]  /*1b090*/  @P2 IADD3 R39, PT, PT, R39, -0x7f000001, RZ ;  /* 0x80ffffff27272810 */ /* 0x000fe40007ffe0ff */
[----:B------:R-:W-:Y:S01]  /*1b0a0*/  IADD3 R8, PT, PT, R47, R8, RZ ;  /* 0x000000082f087210 */ /* 0x000fe20007ffe0ff */
[----:B------:R-:W-:Y:S01]  /*1b0b0*/  ISETP.GE.U32.AND P0, PT, R9, 0x7f000001, PT ;  /* 0x7f0000010900780c */ /* 0x000fe20003f06070 */
[----:B------:R-:W-:-:S03]  /*1b0c0*/  IADD3 R39, PT, PT, R48, R39, RZ ;  /* 0x0000002730277210 */ /* 0x000fc60007ffe0ff */
[----:B------:R-:W-:Y:S02]  /*1b0d0*/  ISETP.GE.U32.AND P3, PT, R8, 0x7f000001, PT ;  /* 0x7f0000010800780c */ /* 0x000fe40003f66070 */
[----:B------:R-:W-:Y:S01]  /*1b0e0*/  @P1 IADD3 R25, PT, PT, R25, -0x7f000001, RZ ;  /* 0x80ffffff19191810 */ /* 0x000fe20007ffe0ff */
[----:B------:R-:W-:-:S03]  /*1b0f0*/  ISETP.GE.U32.AND P2, PT, R39, 0x7f000001, PT ;  /* 0x7f0000012700780c */ /* 0x000fc60003f46070 */
[----:B------:R-:W-:-:S03]  /*1b100*/  IADD3 R46, PT, PT, R46, R25, RZ ;  /* 0x000000192e2e7210 */ /* 0x000fc60007ffe0ff */
[----:B------:R-:W-:Y:S02]  /*1b110*/  @P0 IADD3 R9, PT, PT, R9, -0x7f000001, RZ ;  /* 0x80ffffff09090810 */ /* 0x000fe40007ffe0ff */
[----:B------:R-:W-:Y:S02]  /*1b120*/  ISETP.GE.U32.AND P1, PT, R46, 0x7f000001, PT ;  /* 0x7f0000012e00780c */ /* 0x000fe40003f26070 */
[----:B------:R-:W-:Y:S02]  /*1b130*/  @P3 IADD3 R8, PT, PT, R8, -0x7f000001, RZ ;  /* 0x80ffffff08083810 */ /* 0x000fe40007ffe0ff */
[----:B------:R-:W-:Y:S02]  /*1b140*/  IADD3 R9, PT, PT, R30, R9, RZ ;  /* 0x000000091e097210 */ /* 0x000fe40007ffe0ff */
[----:B------:R-:W-:Y:S02]  /*1b150*/  @P2 IADD3 R39, PT, PT, R39, -0x7f000001, RZ ;  /* 0x80ffffff27272810 */ /* 0x000fe40007ffe0ff */
[----:B------:R-:W-:Y:S01]  /*1b160*/  IADD3 R31, PT, PT, R31, R8, RZ ;  /* 0x000000081f1f7210 */ /* 0x000fe20007ffe0ff */
[----:B------:R-:W-:Y:S01]  /*1b170*/  ISETP.GE.U32.AND P0, PT, R9, 0x7f000001, PT ;  /* 0x7f0000010900780c */ /* 0x000fe20003f06070 */
[----:B------:R-:W-:-:S03]  /*1b180*/  IADD3 R28, PT, PT, R28, R39, RZ ;  /* 0x000000271c1c7210 */ /* 0x000fc60007ffe0ff */
[----:B------:R-:W-:Y:S01]  /*1b190*/  ISETP.GE.U32.AND P3, PT, R31, 0x7f000001, PT ;  /* 0x7f0000011f00780c */ /* 0x000fe20003f66070 */
[----:B------:R-:W-:Y:S01]  /*1b1a0*/  @P1 IADD3 R46, PT, PT, R46, -0x7f000001, RZ ;  /* 0x80ffffff2e2e1810 */ /* 0x000fe20007ffe0ff */
[----:B------:R-:W-:-:S03]  /*1b1b0*/  ISETP.GE.U32.AND P2, PT, R28, 0x7f000001, PT ;  /* 0x7f0000011c00780c */ /* 0x000fc60003f46070 */
[----:B------:R-:W-:-:S04]  /*1b1c0*/  IADD3 R46, PT, PT, R37, R46, RZ ;  /* 0x0000002e252e7210 */ /* 0x000fc80007ffe0ff */
[----:B------:R-:W-:Y:S01]  /*1b1d0*/  @P0 IADD3 R9, PT, PT, R9, -0x7f000001, RZ ;  /* 0x80ffffff09090810 */ /* 0x000fe20007ffe0ff */
[----:B------:R-:W-:-:S03]  /*1b1e0*/  ISETP.GE.U32.AND P1, PT, R46, 0x7f000001, PT ;  /* 0x7f0000012e00780c */ /* 0x000fc60003f26070 */
        /* <DEDUP_REMOVED lines=11> */
[----:B------:R-:W-:Y:S01]  /*1b2a0*/  ISETP.GE.U32.AND P0, PT, R36, R24, PT ;  /* 0x000000182400720c */ /* 0x000fe20003f06070 */
[----:B------:R-:W-:Y:S02]  /*1b2b0*/  ISETP.GE.U32.AND P6, PT, R43, 0x7f000001, PT ;  /* 0x7f0000012b00780c */ /* 0x000fe40003fc6070 */
[----:B------:R-:W-:Y:S02]  /*1b2c0*/  @P3 IADD3 R31, PT, PT, R31, -0x7f000001, RZ ;  /* 0x80ffffff1f1f3810 */ /* 0x000fe40007ffe0ff */
[----:B------:R-:W-:Y:S02]  /*1b2d0*/  IADD3 R9, PT, PT, R42, R9, RZ ;  /* 0x000000092a097210 */ /* 0x000fe40007ffe0ff */
[----:B------:R-:W-:Y:S02]  /*1b2e0*/  IADD3 R36, PT, PT, -R24, R36, RZ ;  /* 0x0000002418247210 */ /* 0x000fe40007ffe1ff */
[----:B------:R-:W-:Y:S01]  /*1b2f0*/  @P2 IADD3 R28, PT, PT, R28, -0x7f000001, RZ ;  /* 0x80ffffff1c1c2810 */ /* 0x000fe20007ffe0ff */
[----:B------:R-:W-:Y:S01]  /*1b300*/  ISETP.GE.U32.AND P1, PT, R35, R26, PT ;  /* 0x0000001a2300720c */ /* 0x000fe20003f26070 */
[----:B------:R-:W-:Y:S01]  /*1b310*/  IADD3 R31, PT, PT, R40, R31, RZ ;  /* 0x0000001f281f7210 */ /* 0x000fe20007ffe0ff */
[----:B------:R-:W-:Y:S01]  /*1b320*/  ISETP.GE.U32.AND P5, PT, R9, 0x7f000001, PT ;  /* 0x7f0000010900780c */ /* 0x000fe20003fa6070 */
[----:B------:R-:W-:Y:S01]  /*1b330*/  ISETP.GE.U32.AND P3, PT, R34, R22, PT ;  /* 0x000000162200720c */ /* 0x000fe20003f66070 */
[----:B------:R-:W-:-:S02]  /*1b340*/  IADD3 R28, PT, PT, R41, R28, RZ ;  /* 0x0000001c291c7210 */ /* 0x000fc40007ffe0ff */
[----:B------:R-:W-:Y:S02]  /*1b350*/  @!P0 IADD3 R36, PT, PT, R36, 0x7f000001, RZ ;  /* 0x7f00000124248810 */ /* 0x000fe40007ffe0ff */
[----:B------:R-:W-:Y:S01]  /*1b360*/  @P6 IADD3 R43, PT, PT, R43, -0x7f000001, RZ ;  /* 0x80ffffff2b2b6810 */ /* 0x000fe20007ffe0ff */
[----:B------:R-:W-:Y:S01]  /*1b370*/  ISETP.GE.U32.AND P6, PT, R31, 0x7f000001, PT ;  /* 0x7f0000011f00780c */ /* 0x000fe20003fc6070 */
[----:B------:R-:W-:Y:S01]  /*1b380*/  IADD3 R8, PT, PT, -R26, R35, RZ ;  /* 0x000000231a087210 */ /* 0x000fe20007ffe1ff */
[----:B------:R-:W-:Y:S01]  /*1b390*/  ISETP.GE.U32.AND P2, PT, R33, R21, PT ;  /* 0x000000152100720c */ /* 0x000fe20003f46070 */
[----:B------:R-:W-:Y:S01]  /*1b3a0*/  ISETP.GE.U32.AND P4, PT, R28, 0x7f000001, PT ;  /* 0x7f0000011c00780c */ /* 0x000fe20003f86070 */
[----:B------:R-:W-:Y:S01]  /*1b3b0*/  ISETP.GE.U32.AND P0, PT, R36, R43, PT ;  /* 0x0000002b2400720c */ /* 0x000fe20003f06070 */
[----:B------:R-:W-:Y:S02]  /*1b3c0*/  IADD3 R34, PT, PT, -R22, R34, RZ ;  /* 0x0000002216227210 */ /* 0x000fe40007ffe1ff */
[----:B------:R-:W-:-:S02]  /*1b3d0*/  @!P1 IADD3 R8, PT, PT, R8, 0x7f000001, RZ ;  /* 0x7f00000108089810 */ /* 0x000fc40007ffe0ff */
[----:B------:R-:W-:Y:S02]  /*1b3e0*/  @P5 IADD3 R9, PT, PT, R9, -0x7f000001, RZ ;  /* 0x80ffffff09095810 */ /* 0x000fe40007ffe0ff */
[----:B------:R-:W-:Y:S02]  /*1b3f0*/  IADD3 R33, PT, PT, -R21, R33, RZ ;  /* 0x0000002115217210 */ /* 0x000fe40007ffe1ff */
[----:B------:R-:W-:Y:S02]  /*1b400*/  IADD3 R43, PT, PT, -R43, R36, RZ ;  /* 0x000000242b2b7210 */ /* 0x000fe40007ffe1ff */
[----:B------:R-:W-:Y:S01]  /*1b410*/  @!P3 IADD3 R34, PT, PT, R34, 0x7f000001, RZ ;  /* 0x7f0000012222b810 */ /* 0x000fe20007ffe0ff */
[----:B------:R-:W-:Y:S01]  /*1b420*/  ISETP.GE.U32.AND P1, PT, R8, R9, PT ;  /* 0x000000090800720c */ /* 0x000fe20003f26070 */
[----:B------:R-:W-:Y:S02]  /*1b430*/  @P6 IADD3 R31, PT, PT, R31, -0x7f000001, RZ ;  /* 0x80ffffff1f1f6810 */ /* 0x000fe40007ffe0ff */
[----:B------:R-:W-:-:S02]  /*1b440*/  @!P2 IADD3 R33, PT, PT, R33, 0x7f000001, RZ ;  /* 0x7f0000012121a810 */ /* 0x000fc40007ffe0ff */
[----:B------:R-:W-:Y:S02]  /*1b450*/  @P4 IADD3 R28, PT, PT, R28, -0x7f000001, RZ ;  /* 0x80ffffff1c1c4810 */ /* 0x000fe40007ffe0ff */
[----:B------:R-:W-:Y:S01]  /*1b460*/  @!P0 IADD3 R43, PT, PT, R43, 0x7f000001, RZ ;  /* 0x7f0000012b2b8810 */ /* 0x000fe20007ffe0ff */
[----:B------:R-:W-:Y:S01]  /*1b470*/  ISETP.GE.U32.AND P3, PT, R34, R31, PT ;  /* 0x0000001f2200720c */ /* 0x000fe20003f66070 */
[----:B------:R-:W-:Y:S01]  /*1b480*/  IADD3 R17, PT, PT, -R9, R8, RZ ;  /* 0x0000000809117210 */ /* 0x000fe20007ffe1ff */
[----:B------:R-:W-:Y:S02]  /*1b490*/  ISETP.GE.U32.AND P2, PT, R33, R28, PT ;  /* 0x0000001c2100720c */ /* 0x000fe40003f46070 */
[----:B------:R-:W-:Y:S01]  /*1b4a0*/  IMAD.WIDE.U32 R8, R43, R4, RZ ;  /* 0x000000042b087225 */ /* 0x000fe200078e00ff */
[----:B------:R-:W-:Y:S02]  /*1b4b0*/  IADD3 R31, PT, PT, -R31, R34, RZ ;  /* 0x000000221f1f7210 */ /* 0x000fe40007ffe1ff */
[----:B------:R-:W-:Y:S01]  /*1b4c0*/  @!P1 IADD3 R17, PT, PT, R17, 0x7f000001, RZ ;  /* 0x7f00000111119810 */ /* 0x000fe20007ffe0ff */
[----:B------:R-:W-:Y:S01]  /*1b4d0*/  IMAD R23, R8, 0x7effffff, RZ ;  /* 0x7effffff08177824 */ /* 0x000fe200078e02ff */
[----:B------:R-:W-:-:S03]  /*1b4e0*/  IADD3 R15, PT, PT, -R28, R33, RZ ;  /* 0x000000211c0f7210 */ /* 0x000fc60007ffe1ff */
[----:B------:R-:W-:Y:S01]  /*1b4f0*/  IMAD.HI.U32 R32, R23, 0x7f000001, R8 ;  /* 0x7f00000117207827 */ /* 0x000fe200078e0008 */
[----:B------:R-:W-:-:S03]  /*1b500*/  @!P3 IADD3 R31, PT, PT, R31, 0x7f000001, RZ ;  /* 0x7f0000011f1fb810 */ /* 0x000fc60007ffe0ff */
[----:B------:R-:W-:Y:S01]  /*1b510*/  IMAD.WIDE.U32 R8, R17, R4, RZ ;  /* 0x0000000411087225 */ /* 0x000fe200078e00ff */
[----:B------:R-:W-:-:S03]  /*1b520*/  @!P2 IADD3 R15, PT, PT, R15, 0x7f000001, RZ ;  /* 0x7f0000010f0fa810 */ /* 0x000fc60007ffe0ff */
[----:B------:R-:W-:Y:S02]  /*1b530*/  IMAD R23, R8, 0x7effffff, RZ ;  /* 0x7effffff08177824 */ /* 0x000fe400078e02ff */
[----:B-1----:R-:W-:Y:S01]  /*1b540*/  IMAD.WIDE.U32 R16, R31, R4, RZ ;  /* 0x000000041f107225 */ /* 0x002fe200078e00ff */
[----:B------:R-:W-:-:S03]  /*1b550*/  ISETP.GE.U32.AND P1, PT, R32, 0x7f000001, PT ;  /* 0x7f0000012000780c */ /* 0x000fc60003f26070 */
[----:B------:R-:W-:-:S04]  /*1b560*/  IMAD.HI.U32 R30, R23, 0x7f000001, R8 ;  /* 0x7f000001171e7827 */ /* 0x000fc800078e0008 */
[----:B------:R-:W-:-:S04]  /*1b570*/  IMAD.WIDE.U32 R14, R15, R4, RZ ;  /* 0x000000040f0e7225 */ /* 0x000fc800078e00ff */
[----:B------:R-:W-:Y:S01]  /*1b580*/  IMAD R27, R16, 0x7effffff, RZ ;  /* 0x7effffff101b7824 */ /* 0x000fe200078e02ff */
[----:B------:R-:W-:Y:S01]  /*1b590*/  ISETP.GE.U32.AND P0, PT, R30, 0x7f000001, PT ;  /* 0x7f0000011e00780c */ /* 0x000fe20003f06070 */
[----:B------:R-:W-:Y:S02]  /*1b5a0*/  IMAD R25, R14, 0x7effffff, RZ ;  /* 0x7effffff0e197824 */ /* 0x000fe400078e02ff */
[----:B------:R-:W-:-:S04]  /*1b5b0*/  IMAD.HI.U32 R33, R27, 0x7f000001, R16 ;  /* 0x7f0000011b217827 */ /* 0x000fc800078e0010 */
[----:B------:R-:W-:Y:S01]  /*1b5c0*/  IMAD.HI.U32 R31, R25, 0x7f000001, R14 ;  /* 0x7f000001191f7827 */ /* 0x000fe200078e000e */
[----:B------:R-:W-:Y:S01]  /*1b5d0*/  ISETP.GE.U32.AND P3, PT, R33, 0x7f000001, PT ;  /* 0x7f0000012100780c */ /* 0x000fe20003f66070 */
[----:B------:R-:W-:-:S03]  /*1b5e0*/  @P1 IADD3 R32, PT, PT, R32, -0x7f000001, RZ ;  /* 0x80ffffff20201810 */ /* 0x000fc60007ffe0ff */
[----:B------:R-:W-:Y:S01]  /*1b5f0*/  ISETP.GE.U32.AND P2, PT, R31, 0x7f000001, PT ;  /* 0x7f0000011f00780c */ /* 0x000fe20003f46070 */
[----:B------:R-:W-:-:S08]  /*1b600*/  @P0 IADD3 R30, PT, PT, R30, -0x7f000001, RZ ;  /* 0x80ffffff1e1e0810 */ /* 0x000fd00007ffe0ff */
[----:B------:R-:W-:-:S04]  /*1b610*/  @P3 IADD3 R33, PT, PT, R33, -0x7f000001, RZ ;  /* 0x80ffffff21213810 */ /* 0x000fc80007ffe0ff */
[----:B------:R-:W-:Y:S01]  /*1b620*/  @P2 IADD3 R31, PT, PT, R31, -0x7f000001, RZ ;  /* 0x80ffffff1f1f2810 */ /* 0x000fe20007ffe0ff */
[----:B--2---:R-:W-:-:S04]  /*1b630*/  IMAD.WIDE.U32 R14, R10, R32, RZ ;  /* 0x000000200a0e7225 */ /* 0x004fc800078e00ff */
[----:B------:R-:W-:Y:S02]  /*1b640*/  IMAD R23, R14, 0x7effffff, RZ ;  /* 0x7effffff0e177824 */ /* 0x000fe400078e02ff */
[----:B------:R-:W-:-:S04]  /*1b650*/  IMAD.WIDE.U32 R8, R10, R30, RZ ;  /* 0x0000001e0a087225 */ /* 0x000fc800078e00ff */
[----:B------:R-:W-:-:S04]  /*1b660*/  IMAD.HI.U32 R4, R23, 0x7f000001, R14 ;  /* 0x7f00000117047827 */ /* 0x000fc800078e000e */
[----:B------:R-:W-:Y:S02]  /*1b670*/  IMAD R23, R8, 0x7effffff, RZ ;  /* 0x7effffff08177824 */ /* 0x000fe400078e02ff */
[----:B------:R-:W-:-:S04]  /*1b680*/  IMAD.WIDE.U32 R14, R10, R33, RZ ;  /* 0x000000210a0e7225 */ /* 0x000fc800078e00ff */
[----:B---3--:R-:W-:-:S04]  /*1b690*/  IMAD.WIDE.U32 R28, R11, R33, RZ ;  /* 0x000000210b1c7225 */ /* 0x008fc800078e00ff */
[----:B------:R-:W-:-:S04]  /*1b6a0*/  IMAD.HI.U32 R34, R23, 0x7f000001, R8 ;  /* 0x7f00000117227827 */ /* 0x000fc800078e0008 */
[----:B------:R-:W-:-:S04]  /*1b6b0*/  IMAD.WIDE.U32 R16, R10, R31, RZ ;  /* 0x0000001f0a107225 */ /* 0x000fc800078e00ff */
[----:B------:R-:W-:Y:S02]  /*1b6c0*/  IMAD R23, R14, 0x7effffff, RZ ;  /* 0x7effffff0e177824 */ /* 0x000fe400078e02ff */
[----:B------:R-:W-:Y:S02]  /*1b6d0*/  IMAD R27, R28, 0x7effffff, RZ ;  /* 0x7effffff1c1b7824 */ /* 0x000fe400078e02ff */
[----:B------:R-:W-:Y:S02]  /*1b6e0*/  IMAD R25, R16, 0x7effffff, RZ ;  /* 0x7effffff10197824 */ /* 0x000fe400078e02ff */
[----:B------:R-:W-:-:S04]  /*1b6f0*/  IMAD.HI.U32 R20, R23, 0x7f000001, R14 ;  /* 0x7f00000117147827 */ /* 0x000fc800078e000e */
[----:B------:R-:W-:Y:S01]  /*1b700*/  IMAD.HI.U32 R28, R27, 0x7f000001, R28 ;  /* 0x7f0000011b1c7827 */ /* 0x000fe200078e001c */
[----:B------:R-:W-:-:S03]  /*1b710*/  ISETP.GE.U32.AND P5, PT, R20, 0x7f000001, PT ;  /* 0x7f0000011400780c */ /* 0x000fc60003fa6070 */
[----:B------:R-:W-:Y:S01]  /*1b720*/  IMAD.HI.U32 R12, R25, 0x7f000001, R16 ;  /* 0x7f000001190c7827 */ /* 0x000fe200078e0010 */
[----:B------:R-:W-:Y:S01]  /*1b730*/  ISETP.GE.U32.AND P6, PT, R28, 0x7f000001, PT ;  /* 0x7f0000011c00780c */ /* 0x000fe20003fc6070 */
[----:B------:R-:W-:Y:S02]  /*1b740*/  ISETP.GE.U32.AND P3, PT, R4, 0x7f000001, PT ;  /* 0x7f0000010400780c */ /* 0x000fe40003f66070 */
[----:B------:R-:W-:Y:S01]  /*1b750*/  IMAD.WIDE.U32 R8, R11, R30, RZ ;  /* 0x0000001e0b087225 */ /* 0x000fe200078e00ff */
[----:B------:R-:W-:-:S03]  /*1b760*/  ISETP.GE.U32.AND P4, PT, R12, 0x7f000001, PT ;  /* 0x7f0000010c00780c */ /* 0x000fc60003f86070 */
[----:B------:R-:W-:-:S04]  /*1b770*/  IMAD.WIDE.U32 R16, R11, R32, RZ ;  /* 0x000000200b107225 */ /* 0x000fc800078e00ff */
[----:B------:R-:W-:-:S04]  /*1b780*/  IMAD.WIDE.U32 R10, R11, R31, RZ ;  /* 0x0000001f0b0a7225 */ /* 0x000fc800078e00ff */
[----:B------:R-:W-:Y:S02]  /*1b790*/  IMAD R25, R16, 0x7effffff, RZ ;  /* 0x7effffff10197824 */ /* 0x000fe400078e02ff */
[----:B------:R-:W-:Y:S01]  /*1b7a0*/  IMAD R27, R10, 0x7effffff, RZ ;  /* 0x7effffff0a1b7824 */ /* 0x000fe200078e02ff */
[----:B------:R-:W-:Y:S01]  /*1b7b0*/  @P5 IADD3 R20, PT, PT, R20, -0x7f000001, RZ ;  /* 0x80ffffff14145810 */ /* 0x000fe20007ffe0ff */
[----:B------:R-:W-:Y:S01]  /*1b7c0*/  IMAD.HI.U32 R25, R25, 0x7f000001, R16 ;  /* 0x7f00000119197827 */ /* 0x000fe200078e0010 */
[----:B------:R-:W-:-:S03]  /*1b7d0*/  @P6 IADD3 R28, PT, PT, R28, -0x7f000001, RZ ;  /* 0x80ffffff1c1c6810 */ /* 0x000fc60007ffe0ff */
[----:B------:R-:W-:Y:S01]  /*1b7e0*/  IMAD.HI.U32 R27, R27, 0x7f000001, R10 ;  /* 0x7f0000011b1b7827 */ /* 0x000fe200078e000a */
[----:B------:R-:W-:-:S03]  /*1b7f0*/  @P3 IADD3 R4, PT, PT, R4, -0x7f000001, RZ ;  /* 0x80ffffff04043810 */ /* 0x000fc60007ffe0ff */
[----:B------:R-:W-:Y:S01]  /*1b800*/  IMAD R23, R8, 0x7effffff, RZ ;  /* 0x7effffff08177824 */ /* 0x000fe200078e02ff */
[----:B------:R-:W-:Y:S01]  /*1b810*/  @P4 IADD3 R12, PT, PT, R12, -0x7f000001, RZ ;  /* 0x80ffffff0c0c4810 */ /* 0x000fe20007ffe0ff */
[----:B------:R-:W-:Y:S01]  /*1b820*/  ISETP.GE.U32.AND P0, PT, R34, 0x7f000001, PT ;  /* 0x7f0000012200780c */ /* 0x000fe20003f06070 */
[----:B------:R-:W-:Y:S01]  /*1b830*/  ISETP.GE.U32.AND P2, PT, R25, 0x7f000001, PT ;  /* 0x7f0000011900780c */ /* 0x000fe20003f46070 */
[----:B------:R-:W-:Y:S01]  /*1b840*/  IMAD.HI.U32 R23, R23, 0x7f000001, R8 ;  /* 0x7f00000117177827 */ /* 0x000fe200078e0008 */
[----:B------:R-:W-:Y:S01]  /*1b850*/  ISETP.GE.U32.AND P3, PT, R27, 0x7f000001, PT ;  /* 0x7f0000011b00780c */ /* 0x000fe20003f66070 */
[----:B------:R-:W-:Y:S02]  /*1b860*/  ISETP.GE.U32.AND P4, PT, R20, 0x7f000001, PT ;  /* 0x7f0000011400780c */ /* 0x000fe40003f86070 */
[----:B----4-:R-:W-:Y:S01]  /*1b870*/  IMAD.WIDE.U32 R14, R7, R33, RZ ;  /* 0x00000021070e7225 */ /* 0x010fe200078e00ff */
[----:B------:R-:W-:-:S03]  /*1b880*/  ISETP.GE.U32.AND P1, PT, R23, 0x7f000001, PT ;  /* 0x7f0000011700780c */ /* 0x000fc60003f26070 */
[----:B------:R-:W-:-:S04]  /*1b890*/  IMAD.WIDE.U32 R8, R28, 0x5fffffa, RZ ;  /* 0x05fffffa1c087825 */ /* 0x000fc800078e00ff */
[----:B------:R-:W-:Y:S02]  /*1b8a0*/  IMAD R17, R14, 0x7effffff, RZ ;  /* 0x7effffff0e117824 */ /* 0x000fe400078e02ff */
[----:B------:R-:W-:Y:S02]  /*1b8b0*/  IMAD R11, R28, 0x6, RZ ;  /* 0x000000061c0b7824 */ /* 0x000fe400078e02ff */
[----:B------:R-:W-:Y:S01]  /*1b8c0*/  IMAD.HI.U32 R35, R17, 0x7f000001, R14 ;  /* 0x7f00000111237827 */ /* 0x000fe200078e000e */
[----:B------:R-:W-:-:S03]  /*1b8d0*/  ISETP.GE.U32.AND P5, PT, R12, 0x7f000001, PT ;  /* 0x7f0000010c00780c */ /* 0x000fc60003fa6070 */
[----:B------:R-:W-:Y:S01]  /*1b8e0*/  IMAD.HI.U32 R29, R11, 0x7f000001, R8 ;  /* 0x7f0000010b1d7827 */ /* 0x000fe200078e0008 */
[----:B------:R-:W-:Y:S02]  /*1b8f0*/  @P0 IADD3 R34, PT, PT, R34, -0x7f000001, RZ ;  /* 0x80ffffff22220810 */ /* 0x000fe40007ffe0ff */
[----:B------:R-:W-:Y:S02]  /*1b900*/  @P2 IADD3 R25, PT, PT, R25, -0x7f000001, RZ ;  /* 0x80ffffff19192810 */ /* 0x000fe40007ffe0ff */
[----:B------:R-:W-:Y:S02]  /*1b910*/  @P3 IADD3 R27, PT, PT, R27, -0x7f000001, RZ ;  /* 0x80ffffff1b1b3810 */ /* 0x000fe40007ffe0ff */
[----:B------:R-:W-:Y:S01]  /*1b920*/  @P4 IADD3 R20, PT, PT, R20, -0x7f000001, RZ ;  /* 0x80ffffff14144810 */ /* 0x000fe20007ffe0ff */
[----:B------:R-:W-:Y:S01]  /*1b930*/  ISETP.GE.U32.AND P0, PT, R29, 0x7f000001, PT ;  /* 0x7f0000011d00780c */ /* 0x000fe20003f06070 */
[----:B------:R-:W-:Y:S01]  /*1b940*/  ISETP.GE.U32.AND P2, PT, R35, 0x7f000001, PT ;  /* 0x7f0000012300780c */ /* 0x000fe20003f46070 */
[----:B------:R-:W-:Y:S01]  /*1b950*/  IMAD.WIDE.U32 R14, R7, R31, RZ ;  /* 0x0000001f070e7225 */ /* 0x000fe200078e00ff */
[----:B------:R-:W-:Y:S01]  /*1b960*/  ISETP.GE.U32.AND P6, PT, R4, 0x7f000001, PT ;  /* 0x7f0000010400780c */ /* 0x000fe20003fc6070 */
[----:B------:R-:W-:-:S02]  /*1b970*/  @P1 IADD3 R23, PT, PT, R23, -0x7f000001, RZ ;  /* 0x80ffffff17171810 */ /* 0x000fc40007ffe0ff */
[----:B------:R-:W-:Y:S01]  /*1b980*/  IADD3 R20, PT, PT, R20, R27, RZ ;  /* 0x0000001b14147210 */ /* 0x000fe20007ffe0ff */
[----:B------:R-:W-:Y:S01]  /*1b990*/  ISETP.GE.U32.AND P1, PT, R34, 0x7f000001, PT ;  /* 0x7f0000012200780c */ /* 0x000fe20003f26070 */
[----:B------:R-:W-:Y:S01]  /*1b9a0*/  IMAD R27, R14, 0x7effffff, RZ ;  /* 0x7effffff0e1b7824 */ /* 0x000fe200078e02ff */
[----:B------:R-:W-:Y:S01]  /*1b9b0*/  @P5 IADD3 R12, PT, PT, R12, -0x7f000001, RZ ;  /* 0x80ffffff0c0c5810 */ /* 0x000fe20007ffe0ff */
[----:B------:R-:W-:-:S04]  /*1b9c0*/  IMAD.WIDE.U32 R8, R7, R30, RZ ;  /* 0x0000001e07087225 */ /* 0x000fc800078e00ff */
[----:B------:R-:W-:Y:S01]  /*1b9d0*/  IMAD.HI.U32 R28, R27, 0x7f000001, R14 ;  /* 0x7f0000011b1c7827 */ /* 0x000fe200078e000e */
[----:B------:R-:W-:Y:S02]  /*1b9e0*/  @P0 IADD3 R29, PT, PT, R29, -0x7f000001, RZ ;  /* 0x80ffffff1d1d0810 */ /* 0x000fe40007ffe0ff */
[----:B------:R-:W-:Y:S01]  /*1b9f0*/  @P2 IADD3 R35, PT, PT, R35, -0x7f000001, RZ ;  /* 0x80ffffff23232810 */ /* 0x000fe20007ffe0ff */
[----:B------:R-:W-:Y:S01]  /*1ba00*/  IMAD.WIDE.U32 R10, R7, R32, RZ ;  /* 0x00000020070a7225 */ /* 0x000fe200078e00ff */
[----:B------:R-:W-:Y:S01]  /*1ba10*/  ISETP.GE.U32.AND P0, PT, R28, 0x7f000001, PT ;  /* 0x7f0000011c00780c */ /* 0x000fe20003f06070 */
[----:B------:R-:W-:Y:S02]  /*1ba20*/  IADD3 R12, PT, PT, R12, R25, RZ ;  /* 0x000000190c0c7210 */ /* 0x000fe40007ffe0ff */
[----:B------:R-:W-:Y:S01]  /*1ba30*/  IMAD R7, R8, 0x7effffff, RZ ;  /* 0x7effffff08077824 */ /* 0x000fe200078e02ff */
[----:B------:R-:W-:Y:S01]  /*1ba40*/  @P6 IADD3 R4, PT, PT, R4, -0x7f000001, RZ ;  /* 0x80ffffff04046810 */ /* 0x000fe20007ffe0ff */
[----:B------:R-:W-:Y:S01]  /*1ba50*/  IMAD R25, R10, 0x7effffff, RZ ;  /* 0x7effffff0a197824 */ /* 0x000fe200078e02ff */
[----:B------:R-:W-:Y:S01]  /*1ba60*/  @P1 IADD3 R34, PT, PT, R34, -0x7f000001, RZ ;  /* 0x80ffffff22221810 */ /* 0x000fe20007ffe0ff */
[----:B------:R-:W-:Y:S01]  /*1ba70*/  IMAD.WIDE.U32 R16, R35, 0x5fffffa, RZ ;  /* 0x05fffffa23107825 */ /* 0x000fe200078e00ff */
[----:B------:R-:W-:-:S03]  /*1ba80*/  ISETP.GE.U32.AND P1, PT, R12, 0x7f000001, PT ;  /* 0x7f0000010c00780c */ /* 0x000fc60003f26070 */
[----:B------:R-:W-:Y:S01]  /*1ba90*/  IMAD.HI.U32 R27, R7, 0x7f000001, R8 ;  /* 0x7f000001071b7827 */ /* 0x000fe200078e0008 */
[----:B------:R-:W-:-:S03]  /*1baa0*/  IADD3 R4, PT, PT, R4, R23, RZ ;  /* 0x0000001704047210 */ /* 0x000fc60007ffe0ff */
[----:B------:R-:W-:Y:S02]  /*1bab0*/  IMAD R15, R35, 0x6, RZ ;  /* 0x00000006230f7824 */ /* 0x000fe400078e02ff */
[----:B------:R-:W-:Y:S01]  /*1bac0*/  IMAD.HI.U32 R25, R25, 0x7f000001, R10 ;  /* 0x7f00000119197827 */ /* 0x000fe200078e000a */
[----:B------:R-:W-:-:S03]  /*1bad0*/  IADD3 R23, PT, PT, R34, R29, RZ ;  /* 0x0000001d22177210 */ /* 0x000fc60007ffe0ff */
[----:B------:R-:W-:Y:S01]  /*1bae0*/  IMAD.WIDE.U32 R8, R6, R32, RZ ;  /* 0x0000002006087225 */ /* 0x000fe200078e00ff */
[----:B------:R-:W-:-:S03]  /*1baf0*/  ISETP.GE.U32.AND P6, PT, R27, 0x7f000001, PT ;  /* 0x7f0000011b00780c */ /* 0x000fc60003fc6070 */
[----:B------:R-:W-:Y:S01]  /*1bb00*/  IMAD.WIDE.U32 R10, R6, R31, RZ ;  /* 0x0000001f060a7225 */ /* 0x000fe200078e00ff */
[----:B------:R-:W-:-:S03]  /*1bb10*/  @P0 IADD3 R28, PT, PT, R28, -0x7f000001, RZ ;  /* 0x80ffffff1c1c0810 */ /* 0x000fc60007ffe0ff */
[----:B------:R-:W-:-:S04]  /*1bb20*/  IMAD.HI.U32 R29, R15, 0x7f000001, R16 ;  /* 0x7f0000010f1d7827 */ /* 0x000fc800078e0010 */
[----:B------:R-:W-:Y:S02]  /*1bb30*/  IMAD R7, R8, 0x7effffff, RZ ;  /* 0x7effffff08077824 */ /* 0x000fe400078e02ff */
[----:B------:R-:W-:-:S04]  /*1bb40*/  IMAD.WIDE.U32 R14, R6, R33, RZ ;  /* 0x00000021060e7225 */ /* 0x000fc800078e00ff */
[----:B------:R-:W-:Y:S01]  /*1bb50*/  IMAD R17, R10, 0x7effffff, RZ ;  /* 0x7effffff0a117824 */ /* 0x000fe200078e02ff */
[----:B------:R-:W-:Y:S01]  /*1bb60*/  ISETP.GE.U32.AND P3, PT, R29, 0x7f000001, PT ;  /* 0x7f0000011d00780c */ /* 0x000fe20003f66070 */
[----:B------:R-:W-:Y:S01]  /*1bb70*/  IMAD.HI.U32 R31, R7, 0x7f000001, R8 ;  /* 0x7f000001071f7827 */ /* 0x000fe200078e0008 */
[----:B------:R-:W-:-:S03]  /*1bb80*/  ISETP.GE.U32.AND P2, PT, R4, 0x7f000001, PT ;  /* 0x7f0000010400780c */ /* 0x000fc60003f46070 */
[----:B------:R-:W-:Y:S02]  /*1bb90*/  IMAD R7, R14, 0x7effffff, RZ ;  /* 0x7effffff0e077824 */ /* 0x000fe400078e02ff */
[----:B------:R-:W-:Y:S01]  /*1bba0*/  IMAD.HI.U32 R10, R17, 0x7f000001, R10 ;  /* 0x7f000001110a7827 */ /* 0x000fe200078e000a */
[----:B------:R-:W-:Y:S01]  /*1bbb0*/  ISETP.GE.U32.AND P5, PT, R25, 0x7f000001, PT ;  /* 0x7f0000011900780c */ /* 0x000fe20003fa6070 */
[----:B------:R-:W-:Y:S01]  /*1bbc0*/  ISETP.GE.U32.AND P4, PT, R20, 0x7f000001, PT ;  /* 0x7f0000011400780c */ /* 0x000fe20003f86070 */
[----:B------:R-:W-:Y:S01]  /*1bbd0*/  @P1 IADD3 R12, PT, PT, R12, -0x7f000001, RZ ;  /* 0x80ffffff0c0c1810 */ /* 0x000fe20007ffe0ff */
[----:B------:R-:W-:Y:S01]  /*1bbe0*/  IMAD.WIDE.U32 R8, R28, 0x5fffffa, RZ ;  /* 0x05fffffa1c087825 */ /* 0x000fe200078e00ff */
[----:B------:R-:W-:-:S03]  /*1bbf0*/  ISETP.GE.U32.AND P1, PT, R10, 0x7f000001, PT ;  /* 0x7f0000010a00780c */ /* 0x000fc60003f26070 */
        /* <DEDUP_REMOVED lines=9> */
[----:B------:R-:W-:Y:S01]  /*1bc90*/  ISETP.GE.U32.AND P3, PT, R28, 0x7f000001, PT ;  /* 0x7f0000011c00780c */ /* 0x000fe20003f66070 */
[----:B------:R-:W-:-:S02]  /*1bca0*/  @P5 IADD3 R25, PT, PT, R25, -0x7f000001, RZ ;  /* 0x80ffffff19195810 */ /* 0x000fc40007ffe0ff */
[----:B------:R-:W-:Y:S02]  /*1bcb0*/  @P4 IADD3 R20, PT, PT, R20, -0x7f000001, RZ ;  /* 0x80ffffff14144810 */ /* 0x000fe40007ffe0ff */
[----:B------:R-:W-:Y:S02]  /*1bcc0*/  @P1 IADD3 R10, PT, PT, R10, -0x7f000001, RZ ;  /* 0x80ffffff0a0a1810 */ /* 0x000fe40007ffe0ff */
[----:B------:R-:W-:Y:S02]  /*1bcd0*/  @P0 IADD3 R31, PT, PT, R31, -0x7f000001, RZ ;  /* 0x80ffffff1f1f0810 */ /* 0x000fe40007ffe0ff */
[----:B------:R-:W-:Y:S02]  /*1bce0*/  IADD3 R16, PT, PT, R4, R29, RZ ;  /* 0x0000001d04107210 */ /* 0x000fe40007ffe0ff */
[----:B------:R-:W-:Y:S02]  /*1bcf0*/  @P6 IADD3 R14, PT, PT, R14, -0x7f000001, RZ ;  /* 0x80ffffff0e0e6810 */ /* 0x000fe40007ffe0ff */
[----:B------:R-:W-:Y:S01]  /*1bd00*/  IADD3 R20, PT, PT, R20, R25, RZ ;  /* 0x0000001914147210 */ /* 0x000fe20007ffe0ff */
[----:B------:R-:W-:-:S02]  /*1bd10*/  IMAD R25, R10, 0x6, RZ ;  /* 0x000000060a197824 */ /* 0x000fc400078e02ff */
[----:B------:R-:W-:Y:S01]  /*1bd20*/  IMAD.WIDE.U32 R10, R10, 0x5fffffa, RZ ;  /* 0x05fffffa0a0a7825 */ /* 0x000fe200078e00ff */
[----:B------:R-:W-:Y:S01]  /*1bd30*/  IADD3 R12, PT, PT, R12, R27, RZ ;  /* 0x0000001b0c0c7210 */ /* 0x000fe20007ffe0ff */
[----:B------:R-:W-:Y:S01]  /*1bd40*/  ISETP.GE.U32.AND P6, PT, R16, 0x7f000001, PT ;  /* 0x7f0000011000780c */ /* 0x000fe20003fc6070 */
[----:B------:R-:W-:Y:S01]  /*1bd50*/  @P3 IADD3 R28, PT, PT, R28, -0x7f000001, RZ ;  /* 0x80ffffff1c1c3810 */ /* 0x000fe20007ffe0ff */
[----:B------:R-:W-:Y:S01]  /*1bd60*/  IMAD.WIDE.U32 R8, R31, 0x5fffffa, RZ ;  /* 0x05fffffa1f087825 */ /* 0x000fe200078e00ff */
[----:B------:R-:W-:-:S03]  /*1bd70*/  @P2 IADD3 R23, PT, PT, R23, -0x7f000001, RZ ;  /* 0x80ffffff17172810 */ /* 0x000fc60007ffe0ff */
[----:B------:R-:W-:-:S04]  /*1bd80*/  IMAD.WIDE.U32 R6, R6, R30, RZ ;  /* 0x0000001e06067225 */ /* 0x000fc800078e00ff */
[C---:B------:R-:W-:Y:S02]  /*1bd90*/  IMAD R27, R14.reuse, 0x6, RZ ;  /* 0x000000060e1b7824 */ /* 0x040fe400078e02ff */
[----:B------:R-:W-:Y:S02]  /*1bda0*/  IMAD R17, R31, 0x6, RZ ;  /* 0x000000061f117824 */ /* 0x000fe400078e02ff */
[----:B------:R-:W-:Y:S01]  /*1bdb0*/  IMAD.WIDE.U32 R14, R14, 0x5fffffa, RZ ;  /* 0x05fffffa0e0e7825 */ /* 0x000fe200078e00ff */
[----:B------:R-:W-:-:S03]  /*1bdc0*/  IADD3 R4, PT, PT, R23, R28, RZ ;  /* 0x0000001c17047210 */ /* 0x000fc60007ffe0ff */
[----:B------:R-:W-:Y:S01]  /*1bdd0*/  IMAD.HI.U32 R25, R25, 0x7f000001, R10 ;  /* 0x7f00000119197827 */ /* 0x000fe200078e000a */
[----:B------:R-:W-:Y:S01]  /*1bde0*/  ISETP.GE.U32.AND P3, PT, R12, 0x7f000001, PT ;  /* 0x7f0000010c00780c */ /* 0x000fe20003f66070 */
[----:B------:R-:W-:Y:S01]  /*1bdf0*/  @P6 IADD3 R16, PT, PT, R16, -0x7f000001, RZ ;  /* 0x80ffffff10106810 */ /* 0x000fe20007ffe0ff */
[----:B------:R-:W2:Y:S01]  /*1be00*/  LDL.64 R28, [R1+0xa8] ;  /* 0x0000a800011c7983 */ /* 0x000ea20000100a00 */
[----:B------:R-:W-:Y:S02]  /*1be10*/  IMAD R11, R6, 0x7effffff, RZ ;  /* 0x7effffff060b7824 */ /* 0x000fe400078e02ff */
[----:B------:R-:W-:Y:S01]  /*1be20*/  IMAD.HI.U32 R9, R17, 0x7f000001, R8 ;  /* 0x7f00000111097827 */ /* 0x000fe200078e0008 */
[----:B------:R-:W-:-:S03]  /*1be30*/  ISETP.GE.U32.AND P4, PT, R4, 0x7f000001, PT ;  /* 0x7f0000010400780c */ /* 0x000fc60003f86070 */
[----:B------:R-:W-:Y:S01]  /*1be40*/  IMAD.HI.U32 R15, R27, 0x7f000001, R14 ;  /* 0x7f0000011b0f7827 */ /* 0x000fe200078e000e */
[----:B------:R-:W-:-:S03]  /*1be50*/  ISETP.GE.U32.AND P1, PT, R9, 0x7f000001, PT ;  /* 0x7f0000010900780c */ /* 0x000fc60003f26070 */
[----:B------:R-:W-:Y:S01]  /*1be60*/  IMAD.HI.U32 R7, R11, 0x7f000001, R6 ;  /* 0x7f0000010b077827 */ /* 0x000fe200078e0006 */
[----:B------:R-:W-:Y:S01]  /*1be70*/  ISETP.GE.U32.AND P0, PT, R25, 0x7f000001, PT ;  /* 0x7f0000011900780c */ /* 0x000fe20003f06070 */
[----:B------:R-:W-:Y:S01]  /*1be80*/  ISETP.GE.U32.AND P2, PT, R15, 0x7f000001, PT ;  /* 0x7f0000010f00780c */ /* 0x000fe20003f46070 */
[----:B------:R-:W-:Y:S02]  /*1be90*/  ISETP.GE.U32.AND P6, PT, R20, 0x7f000001, PT ;  /* 0x7f0000011400780c */ /* 0x000fe40003fc6070 */
[----:B------:R-:W-:Y:S01]  /*1bea0*/  ISETP.GE.U32.AND P5, PT, R7, 0x7f000001, PT ;  /* 0x7f0000010700780c */ /* 0x000fe20003fa6070 */
[----:B------:R-:W-:Y:S02]  /*1beb0*/  @P4 IADD3 R4, PT, PT, R4, -0x7f000001, RZ ;  /* 0x80ffffff04044810 */ /* 0x000fe40007ffe0ff */
[----:B------:R-:W-:Y:S02]  /*1bec0*/  @P3 IADD3 R12, PT, PT, R12, -0x7f000001, RZ ;  /* 0x80ffffff0c0c3810 */ /* 0x000fe40007ffe0ff */
[----:B------:R-:W-:-:S04]  /*1bed0*/  @P1 IADD3 R9, PT, PT, R9, -0x7f000001, RZ ;  /* 0x80ffffff09091810 */ /* 0x000fc80007ffe0ff */
[----:B------:R-:W-:Y:S02]  /*1bee0*/  @P0 IADD3 R25, PT, PT, R25, -0x7f000001, RZ ;  /* 0x80ffffff19190810 */ /* 0x000fe40007ffe0ff */
[----:B------:R-:W-:Y:S02]  /*1bef0*/  @P2 IADD3 R15, PT, PT, R15, -0x7f000001, RZ ;  /* 0x80ffffff0f0f2810 */ /* 0x000fe40007ffe0ff */
[----:B------:R-:W-:Y:S02]  /*1bf00*/  @P6 IADD3 R20, PT, PT, R20, -0x7f000001, RZ ;  /* 0x80ffffff14146810 */ /* 0x000fe40007ffe0ff */
[----:B------:R-:W-:Y:S02]  /*1bf10*/  @P5 IADD3 R7, PT, PT, R7, -0x7f000001, RZ ;  /* 0x80ffffff07075810 */ /* 0x000fe40007ffe0ff */
[----:B------:R-:W-:Y:S02]  /*1bf20*/  IADD3 R4, PT, PT, R4, R9, RZ ;  /* 0x0000000904047210 */ /* 0x000fe40007ffe0ff */
[----:B------:R-:W-:Y:S01]  /*1bf30*/  IADD3 R6, PT, PT, R16, R25, RZ ;  /* 0x0000001910067210 */ /* 0x000fe20007ffe0ff */
[----:B------:R-:W3:Y:S01]  /*1bf40*/  LDL.64 R8, [R1+0xb0] ;  /* 0x0000b00001087983 */ /* 0x000ee20000100a00 */
[----:B------:R-:W-:-:S02]  /*1bf50*/  IADD3 R11, PT, PT, R12, R15, RZ ;  /* 0x0000000f0c0b7210 */ /* 0x000fc40007ffe0ff */
        /* <DEDUP_REMOVED lines=23> */
[----:B----4-:R-:W-:Y:S02]  /*1c0d0*/  @P3 IADD3 R16, PT, PT, R16, -0x7f000001, RZ ;  /* 0x80ffffff10103810 */ /* 0x010fe40007ffe0ff */
[----:B0-----:R-:W-:-:S05]  /*1c0e0*/  @P0 IADD3 R10, PT, PT, R10, -0x7f000001, RZ ;  /* 0x80ffffff0a0a0810 */ /* 0x001fca0007ffe0ff */
[----:B------:R-:W-:Y:S04]  /*1c0f0*/  STL [R1+0x110], R10 ;  /* 0x0001100a01007387 */ /* 0x000fe80000100800 */
[----:B------:R0:W-:Y:S04]  /*1c100*/  STL [R1+0x114], R12 ;  /* 0x0001140c01007387 */ /* 0x0001e80000100800 */
[----:B------:R-:W-:Y:S04]  /*1c110*/  STL [R1+0x118], R14 ;  /* 0x0001180e01007387 */ /* 0x000fe80000100800 */
[----:B------:R1:W-:Y:S04]  /*1c120*/  STL [R1+0x11c], R16 ;  /* 0x00011c1001007387 */ /* 0x0003e80000100800 */
[----:B------:R-:W0:Y:S04]  /*1c130*/  LD.E R4, desc[UR14][R18.64+0xb4] ;  /* 0x0000b40e12047980 */ /* 0x000e28000c101900 */
[----:B------:R-:W4:Y:S04]  /*1c140*/  LD.E R5, desc[UR14][R18.64+0xb0] ;  /* 0x0000b00e12057980 */ /* 0x000f28000c101900 */
[----:B------:R-:W1:Y:S04]  /*1c150*/  LD.E R2, desc[UR14][R18.64+0xb8] ;  /* 0x0000b80e12027980 */ /* 0x000e68000c101900 */
[----:B------:R0:W4:Y:S04]  /*1c160*/  LD.E R0, desc[UR14][R18.64+0xbc] ;  /* 0x0000bc0e12007980 */ /* 0x000128000c101900 */
[----:B------:R-:W4:Y:S04]  /*1c170*/  LDL R7, [R1+0x110] ;  /* 0x0001100001077983 */ /* 0x000f280000100800 */
[----:B------:R-:W4:Y:S04]  /*1c180*/  LDL R11, [R1+0x114] ;  /* 0x00011400010b7983 */ /* 0x000f280000100800 */
[----:B------:R-:W4:Y:S01]  /*1c190*/  LDL R6, [R1+0x118] ;  /* 0x0001180001067983 */ /* 0x000f220000100800 */
[-C--:B--2---:R-:W-:Y:S01]  /*1c1a0*/  ISETP.GE.U32.AND P1, PT, R24, R29.reuse, PT ;  /* 0x0000001d1800720c */ /* 0x084fe20003f26070 */
[----:B------:R-:W-:Y:S01]  /*1c1b0*/  ISETP.GE.U32.AND P0, PT, R26, R28, PT ;  /* 0x0000001c1a00720c */ /* 0x000fe20003f06070 */
[----:B------:R-:W-:-:S02]  /*1c1c0*/  IADD3 R24, PT, PT, R24, -R29, RZ ;  /* 0x8000001d18187210 */ /* 0x000fc40007ffe0ff */
[----:B------:R-:W-:-:S09]  /*1c1d0*/  IADD3 R26, PT, PT, R26, -R28, RZ ;  /* 0x8000001c1a1a7210 */ /* 0x000fd20007ffe0ff */
[----:B------:R-:W-:Y:S01]  /*1c1e0*/  @!P1 IADD3 R24, PT, PT, R24, 0x7f000001, RZ ;  /* 0x7f00000118189810 */ /* 0x000fe20007ffe0ff */
[CC--:B---3--:R-:W-:Y:S01]  /*1c1f0*/  ISETP.GE.U32.AND P2, PT, R22.reuse, R9.reuse, PT ;  /* 0x000000091600720c */ /* 0x0c8fe20003f46070 */
[----:B------:R-:W-:Y:S01]  /*1c200*/  IADD3 R22, PT, PT, R22, -R9, RZ ;  /* 0x8000000916167210 */ /* 0x000fe20007ffe0ff */
[----:B------:R-:W-:Y:S02]  /*1c210*/  ISETP.GE.U32.AND P1, PT, R21, R8, PT ;  /* 0x000000081500720c */ /* 0x000fe40003f26070 */
[----:B------:R-:W-:Y:S01]  /*1c220*/  IMAD.WIDE.U32 R24, R24, R3, RZ ;  /* 0x0000000318187225 */ /* 0x000fe200078e00ff */
[----:B------:R-:W-:-:S08]  /*1c230*/  @!P0 IADD3 R26, PT, PT, R26, 0x7f000001, RZ ;  /* 0x7f0000011a1a8810 */ /* 0x000fd00007ffe0ff */
[----:B------:R-:W-:-:S05]  /*1c240*/  @!P2 IADD3 R22, PT, PT, R22, 0x7f000001, RZ ;  /* 0x7f0000011616a810 */ /* 0x000fca0007ffe0ff */
[----:B------:R-:W-:-:S04]  /*1c250*/  IMAD.WIDE.U32 R22, R22, R3, RZ ;  /* 0x0000000316167225 */ /* 0x000fc800078e00ff */
[----:B------:R-:W-:Y:S02]  /*1c260*/  IMAD R13, R22, 0x7effffff, RZ ;  /* 0x7effffff160d7824 */ /* 0x000fe400078e02ff */
[----:B------:R-:W-:Y:S01]  /*1c270*/  IMAD R9, R24, 0x7effffff, RZ ;  /* 0x7effffff18097824 */ /* 0x000fe200078e02ff */
[----:B------:R-:W-:Y:S01]  /*1c280*/  IADD3 R8, PT, PT, R21, -R8, RZ ;  /* 0x8000000815087210 */ /* 0x000fe20007ffe0ff */
[----:B------:R-:W-:-:S04]  /*1c290*/  IMAD.HI.U32 R29, R13, 0x7f000001, R22 ;  /* 0x7f0000010d1d7827 */ /* 0x000fc800078e0016 */
[----:B------:R-:W-:-:S04]  /*1c2a0*/  IMAD.WIDE.U32 R26, R26, R3, RZ ;  /* 0x000000031a1a7225 */ /* 0x000fc800078e00ff */
[----:B------:R-:W-:Y:S01]  /*1c2b0*/  IMAD.HI.U32 R25, R9, 0x7f000001, R24 ;  /* 0x7f00000109197827 */ /* 0x000fe200078e0018 */
[----:B------:R-:W-:Y:S01]  /*1c2c0*/  @!P1 IADD3 R8, PT, PT, R8, 0x7f000001, RZ ;  /* 0x7f00000108089810 */ /* 0x000fe20007ffe0ff */
[----:B------:R-:W-:Y:S02]  /*1c2d0*/  ISETP.GE.U32.AND P2, PT, R29, 0x7f000001, PT ;  /* 0x7f0000011d00780c */ /* 0x000fe40003f46070 */
[----:B------:R-:W-:Y:S01]  /*1c2e0*/  IMAD R9, R26, 0x7effffff, RZ ;  /* 0x7effffff1a097824 */ /* 0x000fe200078e02ff */
[----:B------:R-:W-:-:S03]  /*1c2f0*/  ISETP.GE.U32.AND P1, PT, R25, 0x7f000001, PT ;  /* 0x7f0000011900780c */ /* 0x000fc60003f26070 */
[----:B------:R-:W-:-:S04]  /*1c300*/  IMAD.HI.U32 R27, R9, 0x7f000001, R26 ;  /* 0x7f000001091b7827 */ /* 0x000fc800078e001a */
[----:B------:R-:W-:Y:S01]  /*1c310*/  IMAD.WIDE.U32 R8, R8, R3, RZ ;  /* 0x0000000308087225 */ /* 0x000fe200078e00ff */
[----:B------:R-:W-:-:S03]  /*1c320*/  ISETP.GE.U32.AND P0, PT, R27, 0x7f000001, PT ;  /* 0x7f0000011b00780c */ /* 0x000fc60003f06070 */
[----:B------:R-:W-:Y:S01]  /*1c330*/  IMAD R3, R8, 0x7effffff, RZ ;  /* 0x7effffff08037824 */ /* 0x000fe200078e02ff */
[----:B------:R-:W-:Y:S02]  /*1c340*/  @P2 IADD3 R29, PT, PT, R29, -0x7f000001, RZ ;  /* 0x80ffffff1d1d2810 */ /* 0x000fe40007ffe0ff */
[----:B------:R-:W-:Y:S01]  /*1c350*/  @P1 IADD3 R25, PT, PT, R25, -0x7f000001, RZ ;  /* 0x80ffffff19191810 */ /* 0x000fe20007ffe0ff */
[----:B------:R-:W-:-:S05]  /*1c360*/  IMAD.HI.U32 R23, R3, 0x7f000001, R8 ;  /* 0x7f00000103177827 */ /* 0x000fca00078e0008 */
[----:B------:R-:W-:Y:S01]  /*1c370*/  ISETP.GE.U32.AND P1, PT, R23, 0x7f000001, PT ;  /* 0x7f0000011700780c */ /* 0x000fe20003f26070 */
[----:B------:R-:W-:Y:S01]  /*1c380*/  @P0 IADD3 R27, PT, PT, R27, -0x7f000001, RZ ;  /* 0x80ffffff1b1b0810 */ /* 0x000fe20007ffe0ff */
[----:B0-----:R-:W-:-:S04]  /*1c390*/  IMAD.WIDE.U32 R12, R4, R29, RZ ;  /* 0x0000001d040c7225 */ /* 0x001fc800078e00ff */
[----:B----4-:R-:W-:-:S04]  /*1c3a0*/  IMAD.WIDE.U32 R8, R5, R25, RZ ;  /* 0x0000001905087225 */ /* 0x010fc800078e00ff */
[----:B------:R-:W-:Y:S02]  /*1c3b0*/  IMAD R15, R12, 0x7effffff, RZ ;  /* 0x7effffff0c0f7824 */ /* 0x000fe400078e02ff */
[----:B------:R-:W-:Y:S02]  /*1c3c0*/  IMAD R3, R8, 0x7effffff, RZ ;  /* 0x7effffff08037824 */ /* 0x000fe400078e02ff */
[----:B------:R-:W-:-:S04]  /*1c3d0*/  IMAD.HI.U32 R20, R15, 0x7f000001, R12 ;  /* 0x7f0000010f147827 */ /* 0x000fc800078e000c */
[----:B------:R-:W-:Y:S01]  /*1c3e0*/  IMAD.HI.U32 R18, R3, 0x7f000001, R8 ;  /* 0x7f00000103127827 */ /* 0x000fe200078e0008 */
[----:B------:R-:W-:Y:S01]  /*1c3f0*/  @P1 IADD3 R23, PT, PT, R23, -0x7f000001, RZ ;  /* 0x80ffffff17171810 */ /* 0x000fe20007ffe0ff */
[----:B------:R-:W-:Y:S02]  /*1c400*/  ISETP.GE.U32.AND P3, PT, R20, 0x7f000001, PT ;  /* 0x7f0000011400780c */ /* 0x000fe40003f66070 */
[----:B------:R-:W-:Y:S01]  /*1c410*/  IMAD.WIDE.U32 R8, R5, R27, RZ ;  /* 0x0000001b05087225 */ /* 0x000fe200078e00ff */
[----:B------:R-:W-:-:S03]  /*1c420*/  ISETP.GE.U32.AND P1, PT, R18, 0x7f000001, PT ;  /* 0x7f0000011200780c */ /* 0x000fc60003f26070 */
[----:B-1----:R-:W-:-:S04]  /*1c430*/  IMAD.WIDE.U32 R16, R2, R29, RZ ;  /* 0x0000001d02107225 */ /* 0x002fc800078e00ff */
[----:B------:R-:W-:-:S04]  /*1c440*/  IMAD.WIDE.U32 R12, R4, R27, RZ ;  /* 0x0000001b040c7225 */ /* 0x000fc800078e00ff */
[----:B------:R-:W-:Y:S02]  /*1c450*/  IMAD R3, R8, 0x7effffff, RZ ;  /* 0x7effffff08037824 */ /* 0x000fe400078e02ff */
[----:B------:R-:W-:Y:S02]  /*1c460*/  IMAD R21, R16, 0x7effffff, RZ ;  /* 0x7effffff10157824 */ /* 0x000fe400078e02ff */
[----:B------:R-:W-:Y:S02]  /*1c470*/  IMAD R19, R12, 0x7effffff, RZ ;  /* 0x7effffff0c137824 */ /* 0x000fe400078e02ff */
[----:B------:R-:W-:-:S04]  /*1c480*/  IMAD.HI.U32 R10, R3, 0x7f000001, R8 ;  /* 0x7f000001030a7827 */ /* 0x000fc800078e0008 */
[----:B------:R-:W-:Y:S01]  /*1c490*/  IMAD.WIDE.U32 R14, R2, R23, RZ ;  /* 0x00000017020e7225 */ /* 0x000fe200078e00ff */
[----:B------:R-:W-:-:S03]  /*1c4a0*/  ISETP.GE.U32.AND P0, PT, R10, 0x7f000001, PT ;  /* 0x7f0000010a00780c */ /* 0x000fc60003f06070 */
[----:B------:R-:W-:Y:S01]  /*1c4b0*/  IMAD.HI.U32 R17, R21, 0x7f000001, R16 ;  /* 0x7f00000115117827 */ /* 0x000fe200078e0010 */
[----:B------:R-:W-:-:S03]  /*1c4c0*/  @P3 IADD3 R20, PT, PT, R20, -0x7f000001, RZ ;  /* 0x80ffffff14143810 */ /* 0x000fc60007ffe0ff */
[----:B------:R-:W-:Y:S01]  /*1c4d0*/  IMAD.HI.U32 R21, R19, 0x7f000001, R12 ;  /* 0x7f00000113157827 */ /* 0x000fe200078e000c */
[----:B------:R-:W-:-:S03]  /*1c4e0*/  ISETP.GE.U32.AND P4, PT, R17, 0x7f000001, PT ;  /* 0x7f0000011100780c */ /* 0x000fc60003f86070 */
[----:B------:R-:W-:Y:S01]  /*1c4f0*/  IMAD.WIDE.U32 R8, R5, R23, RZ ;  /* 0x0000001705087225 */ /* 0x000fe200078e00ff */
[----:B------:R-:W-:Y:S01]  /*1c500*/  @P1 IADD3 R18, PT, PT, R18, -0x7f000001, RZ ;  /* 0x80ffffff12121810 */ /* 0x000fe20007ffe0ff */
[----:B------:R-:W-:Y:S02]  /*1c510*/  ISETP.GE.U32.AND P2, PT, R21, 0x7f000001, PT ;  /* 0x7f0000011500780c */ /* 0x000fe40003f46070 */
[----:B------:R-:W-:Y:S02]  /*1c520*/  IMAD R13, R14, 0x7effffff, RZ ;  /* 0x7effffff0e0d7824 */ /* 0x000fe400078e02ff */
[----:B------:R-:W-:Y:S02]  /*1c530*/  IMAD R3, R8, 0x7effffff, RZ ;  /* 0x7effffff08037824 */ /* 0x000fe400078e02ff */
[----:B------:R-:W-:Y:S01]  /*1c540*/  IMAD.HI.U32 R22, R13, 0x7f000001, R14 ;  /* 0x7f0000010d167827 */ /* 0x000fe200078e000e */
[----:B------:R-:W-:-:S03]  /*1c550*/  ISETP.GE.U32.AND P1, PT, R18, 0x7f000001, PT ;  /* 0x7f0000011200780c */ /* 0x000fc60003f26070 */
[----:B------:R-:W-:-:S04]  /*1c560*/  IMAD.WIDE.U32 R12, R20, 0x5fffffa, RZ ;  /* 0x05fffffa140c7825 */ /* 0x000fc800078e00ff */
[----:B------:R-:W-:Y:S01]  /*1c570*/  IMAD.HI.U32 R16, R3, 0x7f000001, R8 ;  /* 0x7f00000103107827 */ /* 0x000fe200078e0008 */
[----:B------:R-:W-:-:S03]  /*1c580*/  ISETP.GE.U32.AND P3, PT, R22, 0x7f000001, PT ;  /* 0x7f0000011600780c */ /* 0x000fc60003f66070 */
[----:B------:R-:W-:Y:S01]  /*1c590*/  IMAD R3, R20, 0x6, RZ ;  /* 0x0000000614037824 */ /* 0x000fe200078e02ff */
[----:B------:R-:W-:-:S03]  /*1c5a0*/  @P0 IADD3 R10, PT, PT, R10, -0x7f000001, RZ ;  /* 0x80ffffff0a0a0810 */ /* 0x000fc60007ffe0ff */
[----:B------:R-:W-:Y:S01]  /*1c5b0*/  IMAD.HI.U32 R31, R3, 0x7f000001, R12 ;  /* 0x7f000001031f7827 */ /* 0x000fe200078e000c */
[----:B------:R-:W-:Y:S02]  /*1c5c0*/  @P4 IADD3 R17, PT, PT, R17, -0x7f000001, RZ ;  /* 0x80ffffff11114810 */ /* 0x000fe40007ffe0ff */
[----:B------:R-:W-:Y:S01]  /*1c5d0*/  @P2 IADD3 R21, PT, PT, R21, -0x7f000001, RZ ;  /* 0x80ffffff15152810 */ /* 0x000fe20007ffe0ff */
[----:B------:R-:W-:Y:S01]  /*1c5e0*/  ISETP.GE.U32.AND P0, PT, R10, 0x7f000001, PT ;  /* 0x7f0000010a00780c */ /* 0x000fe20003f06070 */
[----:B------:R-:W-:Y:S01]  /*1c5f0*/  ISETP.GE.U32.AND P2, PT, R31, 0x7f000001, PT ;  /* 0x7f0000011f00780c */ /* 0x000fe20003f46070 */
[----:B------:R-:W-:Y:S01]  /*1c600*/  IMAD.WIDE.U32 R8, R17, 0x5fffffa, RZ ;  /* 0x05fffffa11087825 */ /* 0x000fe200078e00ff */
[----:B------:R-:W-:Y:S02]  /*1c610*/  @P1 IADD3 R18, PT, PT, R18, -0x7f000001, RZ ;  /* 0x80ffffff12121810 */ /* 0x000fe40007ffe0ff */
[----:B------:R-:W-:Y:S01]  /*1c620*/  @P3 IADD3 R22, PT, PT, R22, -0x7f000001, RZ ;  /* 0x80ffffff16163810 */ /* 0x000fe20007ffe0ff */
[----:B------:R-:W-:-:S04]  /*1c630*/  IMAD.WIDE.U32 R12, R0, R25, RZ ;  /* 0x00000019000c7225 */ /* 0x000fc800078e00ff */
[----:B------:R-:W-:Y:S02]  /*1c640*/  IMAD R17, R17, 0x6, RZ ;  /* 0x0000000611117824 */ /* 0x000fe400078e02ff */
[----:B------:R-:W-:Y:S01]  /*1c650*/  IMAD.WIDE.U32 R14, R0, R23, RZ ;  /* 0x00000017000e7225 */ /* 0x000fe200078e00ff */
[----:B------:R-:W-:-:S03]  /*1c660*/  IADD3 R3, PT, PT, R18, R21, RZ ;  /* 0x0000001512037210 */ /* 0x000fc60007ffe0ff */
[----:B------:R-:W-:Y:S02]  /*1c670*/  IMAD R19, R12, 0x7effffff, RZ ;  /* 0x7effffff0c137824 */ /* 0x000fe400078e02ff */
[----:B------:R-:W-:Y:S01]  /*1c680*/  IMAD.HI.U32 R18, R17, 0x7f000001, R8 ;  /* 0x7f00000111127827 */ /* 0x000fe200078e0008 */
[----:B------:R-:W-:-:S03]  /*1c690*/  @P0 IADD3 R10, PT, PT, R10, -0x7f000001, RZ ;  /* 0x80ffffff0a0a0810 */ /* 0x000fc60007ffe0ff */
[----:B------:R-:W-:Y:S01]  /*1c6a0*/  IMAD R17, R14, 0x7effffff, RZ ;  /* 0x7effffff0e117824 */ /* 0x000fe200078e02ff */
[----:B------:R-:W-:Y:S01]  /*1c6b0*/  @P2 IADD3 R31, PT, PT, R31, -0x7f000001, RZ ;  /* 0x80ffffff1f1f2810 */ /* 0x000fe20007ffe0ff */
[----:B------:R-:W-:-:S04]  /*1c6c0*/  IMAD.WIDE.U32 R8, R22, 0x5fffffa, RZ ;  /* 0x05fffffa16087825 */ /* 0x000fc800078e00ff */
[----:B------:R-:W-:-:S04]  /*1c6d0*/  IMAD.HI.U32 R20, R19, 0x7f000001, R12 ;  /* 0x7f00000113147827 */ /* 0x000fc800078e000c */
[----:B------:R-:W-:Y:S02]  /*1c6e0*/  IMAD R13, R22, 0x6, RZ ;  /* 0x00000006160d7824 */ /* 0x000fe400078e02ff */
[----:B------:R-:W-:Y:S01]  /*1c6f0*/  IMAD.HI.U32 R15, R17, 0x7f000001, R14 ;  /* 0x7f000001110f7827 */ /* 0x000fe200078e000e */
[----:B------:R-:W-:Y:S01]  /*1c700*/  IADD3 R10, PT, PT, R10, R31, RZ ;  /* 0x0000001f0a0a7210 */ /* 0x000fe20007ffe0ff */
[----:B------:R-:W-:Y:S01]  /*1c710*/  ISETP.GE.U32.AND P5, PT, R20, 0x7f000001, PT ;  /* 0x7f0000011400780c */ /* 0x000fe20003fa6070 */
[----:B------:R-:W-:Y:S01]  /*1c720*/  ISETP.GE.U32.AND P4, PT, R18, 0x7f000001, PT ;  /* 0x7f0000011200780c */ /* 0x000fe20003f86070 */
[----:B------:R-:W-:Y:S01]  /*1c730*/  IMAD.HI.U32 R19, R13, 0x7f000001, R8 ;  /* 0x7f0000010d137827 */ /* 0x000fe200078e0008 */
[----:B------:R-:W-:Y:S01]  /*1c740*/  ISETP.GE.U32.AND P1, PT, R3, 0x7f000001, PT ;  /* 0x7f0000010300780c */ /* 0x000fe20003f26070 */
[----:B------:R-:W-:Y:S01]  /*1c750*/  ISETP.GE.U32.AND P6, PT, R15, 0x7f000001, PT ;  /* 0x7f0000010f00780c */ /* 0x000fe20003fc6070 */
[----:B------:R-:W-:Y:S02]  /*1c760*/  ISETP.GE.U32.AND P2, PT, R10, 0x7f000001, PT ;  /* 0x7f0000010a00780c */ /* 0x000fe40003f46070 */
[----:B------:R-:W-:Y:S01]  /*1c770*/  ISETP.GE.U32.AND P3, PT, R19, 0x7f000001, PT ;  /* 0x7f0000011300780c */ /* 0x000fe20003f66070 */
[----:B------:R-:W-:Y:S01]  /*1c780*/  ISETP.GE.U32.AND P0, PT, R16, 0x7f000001, PT ;  /* 0x7f0000011000780c */ /* 0x000fe20003f06070 */
[----:B------:R-:W-:-:S04]  /*1c790*/  IMAD.WIDE.U32 R8, R4, R25, RZ ;  /* 0x0000001904087225 */ /* 0x000fc800078e00ff */
[----:B------:R-:W-:Y:S01]  /*1c7a0*/  IMAD R13, R8, 0x7effffff, RZ ;  /* 0x7effffff080d7824 */ /* 0x000fe200078e02ff */
[----:B------:R-:W-:Y:S02]  /*1c7b0*/  @P5 IADD3 R20, PT, PT, R20, -0x7f000001, RZ ;  /* 0x80ffffff14145810 */ /* 0x000fe40007ffe0ff */
[----:B------:R-:W-:Y:S02]  /*1c7c0*/  @P4 IADD3 R18, PT, PT, R18, -0x7f000001, RZ ;  /* 0x80ffffff12124810 */ /* 0x000fe40007ffe0ff */
[----:B------:R-:W-:Y:S02]  /*1c7d0*/  @P1 IADD3 R3, PT, PT, R3, -0x7f000001, RZ ;  /* 0x80ffffff03031810 */ /* 0x000fe40007ffe0ff */
[----:B------:R-:W-:Y:S01]  /*1c7e0*/  @P6 IADD3 R15, PT, PT, R15, -0x7f000001, RZ ;  /* 0x80ffffff0f0f6810 */ /* 0x000fe20007ffe0ff */
[----:B------:R-:W-:Y:S01]  /*1c7f0*/  IMAD.HI.U32 R17, R13, 0x7f000001, R8 ;  /* 0x7f0000010d117827 */ /* 0x000fe200078e0008 */
[----:B------:R-:W-:Y:S02]  /*1c800*/  @P2 IADD3 R10, PT, PT, R10, -0x7f000001, RZ ;  /* 0x80ffffff0a0a2810 */ /* 0x000fe40007ffe0ff */
[----:B------:R-:W-:-:S02]  /*1c810*/  @P3 IADD3 R19, PT, PT, R19, -0x7f000001, RZ ;  /* 0x80ffffff13133810 */ /* 0x000fc40007ffe0ff */
[----:B------:R-:W-:Y:S01]  /*1c820*/  IADD3 R14, PT, PT, R3, R18, RZ ;  /* 0x00000012030e7210 */ /* 0x000fe20007ffe0ff */
[----:B------:R-:W-:Y:S01]  /*1c830*/  IMAD.WIDE.U32 R8, R20, 0x5fffffa, RZ ;  /* 0x05fffffa14087825 */ /* 0x000fe200078e00ff */
[----:B------:R-:W-:-:S03]  /*1c840*/  @P0 IADD3 R16, PT, PT, R16, -0x7f000001, RZ ;  /* 0x80ffffff10100810 */ /* 0x000fc60007ffe0ff */
[----:B------:R-:W-:Y:S01]  /*1c850*/  IMAD.WIDE.U32 R12, R15, 0x5fffffa, RZ ;  /* 0x05fffffa0f0c7825 */ /* 0x000fe200078e00ff */
[----:B------:R-:W-:-:S03]  /*1c860*/  IADD3 R10, PT, PT, R10, R19, RZ ;  /* 0x000000130a0a7210 */ /* 0x000fc60007ffe0ff */
[----:B------:R-:W-:Y:S02]  /*1c870*/  IMAD R3, R20, 0x6, RZ ;  /* 0x0000000614037824 */ /* 0x000fe400078e02ff */
[----:B------:R-:W-:Y:S02]  /*1c880*/  IMAD R15, R15, 0x6, RZ ;  /* 0x000000060f0f7824 */ /* 0x000fe400078e02ff */
[----:B------:R-:W-:Y:S01]  /*1c890*/  IMAD.HI.U32 R19, R3, 0x7f000001, R8 ;  /* 0x7f00000103137827 */ /* 0x000fe200078e0008 */
[----:B------:R-:W-:Y:S01]  /*1c8a0*/  ISETP.GE.U32.AND P1, PT, R17, 0x7f000001, PT ;  /* 0x7f0000011100780c */ /* 0x000fe20003f26070 */
[----:B------:R-:W-:Y:S02]  /*1c8b0*/  ISETP.GE.U32.AND P0, PT, R16, 0x7f000001, PT ;  /* 0x7f0000011000780c */ /* 0x000fe40003f06070 */
[----:B------:R-:W-:Y:S01]  /*1c8c0*/  IMAD.HI.U32 R15, R15, 0x7f000001, R12 ;  /* 0x7f0000010f0f7827 */ /* 0x000fe200078e000c */
[----:B------:R-:W-:Y:S01]  /*1c8d0*/  ISETP.GE.U32.AND P4, PT, R19, 0x7f000001, PT ;  /* 0x7f0000011300780c */ /* 0x000fe20003f86070 */
[----:B------:R-:W-:Y:S01]  /*1c8e0*/  ISETP.GE.U32.AND P2, PT, R10, 0x7f000001, PT ;  /* 0x7f0000010a00780c */ /* 0x000fe20003f46070 */
[----:B------:R-:W-:Y:S01]  /*1c8f0*/  ISETP.GE.U32.AND P3, PT, R14, 0x7f000001, PT ;  /* 0x7f0000010e00780c */ /* 0x000fe20003f66070 */
[----:B------:R-:W-:Y:S01]  /*1c900*/  IMAD.WIDE.U32 R12, R0, R29, RZ ;  /* 0x0000001d000c7225 */ /* 0x000fe200078e00ff */
[----:B------:R-:W-:-:S03]  /*1c910*/  ISETP.GE.U32.AND P5, PT, R15, 0x7f000001, PT ;  /* 0x7f0000010f00780c */ /* 0x000fc60003fa6070 */
[----:B------:R-:W-:Y:S02]  /*1c920*/  IMAD R3, R12, 0x7effffff, RZ ;  /* 0x7effffff0c037824 */ /* 0x000fe400078e02ff */
[----:B------:R-:W-:Y:S01]  /*1c930*/  IMAD.WIDE.U32 R8, R2, R27, RZ ;  /* 0x0000001b02087225 */ /* 0x000fe200078e00ff */
[----:B------:R-:W-:Y:S02]  /*1c940*/  @P1 IADD3 R17, PT, PT, R17, -0x7f000001, RZ ;  /* 0x80ffffff11111810 */ /* 0x000fe40007ffe0ff */
[----:B------:R-:W-:Y:S01]  /*1c950*/  @P0 IADD3 R16, PT, PT, R16, -0x7f000001, RZ ;  /* 0x80ffffff10100810 */ /* 0x000fe20007ffe0ff */
[----:B------:R-:W-:Y:S01]  /*1c960*/  IMAD.HI.U32 R13, R3, 0x7f000001, R12 ;  /* 0x7f000001030d7827 */ /* 0x000fe200078e000c */
[----:B------:R-:W-:-:S03]  /*1c970*/  @P4 IADD3 R19, PT, PT, R19, -0x7f000001, RZ ;  /* 0x80ffffff13134810 */ /* 0x000fc60007ffe0ff */
[----:B------:R-:W-:Y:S01]  /*1c980*/  IMAD R3, R8, 0x7effffff, RZ ;  /* 0x7effffff08037824 */ /* 0x000fe200078e02ff */
[----:B------:R-:W-:Y:S02]  /*1c990*/  @P2 IADD3 R10, PT, PT, R10, -0x7f000001, RZ ;  /* 0x80ffffff0a0a2810 */ /* 0x000fe40007ffe0ff */
[----:B------:R-:W-:Y:S02]  /*1c9a0*/  @P5 IADD3 R15, PT, PT, R15, -0x7f000001, RZ ;  /* 0x80ffffff0f0f5810 */ /* 0x000fe40007ffe0ff */
[----:B------:R-:W-:Y:S01]  /*1c9b0*/  @P3 IADD3 R14, PT, PT, R14, -0x7f000001, RZ ;  /* 0x80ffffff0e0e3810 */ /* 0x000fe20007ffe0ff */
[----:B------:R-:W-:Y:S01]  /*1c9c0*/  IMAD.HI.U32 R18, R3, 0x7f000001, R8 ;  /* 0x7f00000103127827 */ /* 0x000fe200078e0008 */
[----:B------:R-:W-:Y:S01]  /*1c9d0*/  ISETP.GE.U32.AND P4, PT, R13, 0x7f000001, PT ;  /* 0x7f0000010d00780c */ /* 0x000fe20003f86070 */
[----:B------:R-:W-:Y:S02]  /*1c9e0*/  IADD3 R3, PT, PT, R16, R17, RZ ;  /* 0x0000001110037210 */ /* 0x000fe40007ffe0ff */
[----:B------:R-:W-:-:S02]  /*1c9f0*/  IADD3 R10, PT, PT, R10, R19, RZ ;  /* 0x000000130a0a7210 */ /* 0x000fc40007ffe0ff */
[----:B------:R-:W-:Y:S01]  /*1ca00*/  IADD3 R12, PT, PT, R14, R15, RZ ;  /* 0x0000000f0e0c7210 */ /* 0x000fe20007ffe0ff */
[----:B------:R-:W-:Y:S01]  /*1ca10*/  ISETP.GE.U32.AND P1, PT, R18, 0x7f000001, PT ;  /* 0x7f0000011200780c */ /* 0x000fe20003f26070 */
[----:B------:R-:W0:Y:S01]  /*1ca20*/  S2UR UR6, SR_CTAID.X ;  /* 0x00000000000679c3 */ /* 0x000e220000002500 */
[----:B------:R-:W-:Y:S01]  /*1ca30*/  ISETP.GE.U32.AND P0, PT, R3, 0x7f000001, PT ;  /* 0x7f0000010300780c */ /* 0x000fe20003f06070 */
[----:B------:R-:W-:Y:S01]  /*1ca40*/  ISETP.GE.U32.AND P2, PT, R10, 0x7f000001, PT ;  /* 0x7f0000010a00780c */ /* 0x000fe20003f46070 */
[----:B------:R-:W-:Y:S01]  /*1ca50*/  ISETP.GE.U32.AND P3, PT, R12, 0x7f000001, PT ;  /* 0x7f0000010c00780c */ /* 0x000fe20003f66070 */
[----:B------:R-:W0:Y:S02]  /*1ca60*/  S2R R14, SR_TID.X ;  /* 0x00000000000e7919 */ /* 0x000e240000002100 */
[----:B------:R-:W-:Y:S02]  /*1ca70*/  @P4 IADD3 R13, PT, PT, R13, -0x7f000001, RZ ;  /* 0x80ffffff0d0d4810 */ /* 0x000fe40007ffe0ff */
[----:B------:R-:W0:Y:S04]  /*1ca80*/  LDC R19, c[0x0][0x360] ;  /* 0x0000d800ff137b82 */ /* 0x000e280000000800 */
[----:B------:R-:W-:Y:S01]  /*1ca90*/  @P1 IADD3 R18, PT, PT, R18, -0x7f000001, RZ ;  /* 0x80ffffff12121810 */ /* 0x000fe20007ffe0ff */
[----:B------:R-:W-:Y:S01]  /*1caa0*/  IMAD.WIDE.U32 R8, R13, 0x5fffffa, RZ ;  /* 0x05fffffa0d087825 */ /* 0x000fe200078e00ff */
[----:B------:R-:W-:-:S02]  /*1cab0*/  @P0 IADD3 R3, PT, PT, R3, -0x7f000001, RZ ;  /* 0x80ffffff03030810 */ /* 0x000fc40007ffe0ff */
[----:B------:R-:W-:Y:S01]  /*1cac0*/  @P2 IADD3 R10, PT, PT, R10, -0x7f000001, RZ ;  /* 0x80ffffff0a0a2810 */ /* 0x000fe20007ffe0ff */
[----:B------:R-:W-:Y:S01]  /*1cad0*/  IMAD R13, R13, 0x6, RZ ;  /* 0x000000060d0d7824 */ /* 0x000fe200078e02ff */
[----:B------:R-:W1:Y:S01]  /*1cae0*/  LDC.64 R16, c[0x0][0x488] ;  /* 0x00012200ff107b82 */ /* 0x000e620000000a00 */
[----:B------:R-:W-:Y:S02]  /*1caf0*/  @P3 IADD3 R12, PT, PT, R12, -0x7f000001, RZ ;  /* 0x80ffffff0c0c3810 */ /* 0x000fe40007ffe0ff */
[----:B------:R-:W-:Y:S01]  /*1cb00*/  IADD3 R3, PT, PT, R3, R18, RZ ;  /* 0x0000001203037210 */ /* 0x000fe20007ffe0ff */
[----:B------:R-:W-:Y:S01]  /*1cb10*/  IMAD.HI.U32 R8, R13, 0x7f000001, R8 ;  /* 0x7f0000010d087827 */ /* 0x000fe200078e0008 */
[----:B------:R-:W-:Y:S02]  /*1cb20*/  IADD3 R10, PT, PT, R10, R7, RZ ;  /* 0x000000070a0a7210 */ /* 0x000fe40007ffe0ff */
[----:B------:R-:W-:Y:S01]  /*1cb30*/  IADD3 R12, PT, PT, R12, R11, RZ ;  /* 0x0000000b0c0c7210 */ /* 0x000fe20007ffe0ff */
[----:B------:R-:W-:Y:S01]  /*1cb40*/  ISETP.GE.U32.AND P0, PT, R3, 0x7f000001, PT ;  /* 0x7f0000010300780c */ /* 0x000fe20003f06070 */
[----:B------:R-:W-:Y:S01]  /*1cb50*/  ISETP.GE.U32.AND P1, PT, R8, 0x7f000001, PT ;  /* 0x7f0000010800780c */ /* 0x000fe20003f26070 */
[----:B------:R-:W-:-:S02]  /*1cb60*/  ISETP.GE.U32.AND P2, PT, R10, 0x7f000001, PT ;  /* 0x7f0000010a00780c */ /* 0x000fc40003f46070 */
[----:B------:R-:W-:Y:S01]  /*1cb70*/  ISETP.GE.U32.AND P3, PT, R12, 0x7f000001, PT ;  /* 0x7f0000010c00780c */ /* 0x000fe20003f66070 */
[----:B0-----:R-:W-:-:S08]  /*1cb80*/  IMAD R19, R19, UR6, R14 ;  /* 0x0000000613137c24 */ /* 0x001fd0000f8e020e */
[----:B------:R-:W-:Y:S02]  /*1cb90*/  @P0 IADD3 R3, PT, PT, R3, -0x7f000001, RZ ;  /* 0x80ffffff03030810 */ /* 0x000fe40007ffe0ff */
[----:B------:R-:W-:Y:S02]  /*1cba0*/  @P1 IADD3 R8, PT, PT, R8, -0x7f000001, RZ ;  /* 0x80ffffff08081810 */ /* 0x000fe40007ffe0ff */
[----:B------:R-:W-:Y:S02]  /*1cbb0*/  @P2 IADD3 R10, PT, PT, R10, -0x7f000001, RZ ;  /* 0x80ffffff0a0a2810 */ /* 0x000fe40007ffe0ff */
[----:B------:R-:W-:Y:S01]  /*1cbc0*/  @P3 IADD3 R12, PT, PT, R12, -0x7f000001, RZ ;  /* 0x80ffffff0c0c3810 */ /* 0x000fe20007ffe0ff */
[----:B-1----:R-:W-:Y:S01]  /*1cbd0*/  IMAD.WIDE.U32 R16, R19, 0x4, R16 ;  /* 0x0000000413107825 */ /* 0x002fe200078e0010 */
[----:B------:R-:W-:Y:S01]  /*1cbe0*/  IADD3 R3, PT, PT, R3, R8, RZ ;  /* 0x0000000803037210 */ /* 0x000fe20007ffe0ff */
[----:B------:R0:W-:Y:S04]  /*1cbf0*/  STL [R1+0x110], R10 ;  /* 0x0001100a01007387 */ /* 0x0001e80000100800 */
[----:B------:R1:W-:Y:S01]  /*1cc00*/  STL [R1+0x114], R12 ;  /* 0x0001140c01007387 */ /* 0x0003e20000100800 */
[----:B------:R-:W-:-:S03]  /*1cc10*/  ISETP.GE.U32.AND P0, PT, R3, 0x7f000001, PT ;  /* 0x7f0000010300780c */ /* 0x000fc60003f06070 */
[----:B------:R-:W2:Y:S04]  /*1cc20*/  LDG.E R7, desc[UR14][R16.64] ;  /* 0x0000000e10077981 */ /* 0x000ea8000c1e1900 */
[----:B------:R-:W2:Y:S04]  /*1cc30*/  LDL.64 R8, [R1+0x110] ;  /* 0x0001100001087983 */ /* 0x000ea80000100a00 */
[----:B------:R-:W3:Y:S02]  /*1cc40*/  LDL R13, [R1+0x11c] ;  /* 0x00011c00010d7983 */ /* 0x000ee40000100800 */
[----:B------:R-:W-:-:S04]  /*1cc50*/  @P0 IADD3 R3, PT, PT, R3, -0x7f000001, RZ ;  /* 0x80ffffff03030810 */ /* 0x000fc80007ffe0ff */
[----:B------:R-:W-:-:S05]  /*1cc60*/  IADD3 R6, PT, PT, R3, R6, RZ ;  /* 0x0000000603067210 */ /* 0x000fca0007ffe0ff */
[----:B------:R-:W-:-:S13]  /*1cc70*/  ISETP.GE.U32.AND P0, PT, R6, 0x7f000001, PT ;  /* 0x7f0000010600780c */ /* 0x000fda0003f06070 */
[----:B------:R-:W-:-:S05]  /*1cc80*/  @P0 IADD3 R6, PT, PT, R6, -0x7f000001, RZ ;  /* 0x80ffffff06060810 */ /* 0x000fca0007ffe0ff */
[----:B------:R4:W-:Y:S04]  /*1cc90*/  STL [R1+0x118], R6 ;  /* 0x0001180601007387 */ /* 0x0009e80000100800 */
[----:B------:R-:W4:Y:S01]  /*1cca0*/  LDL R14, [R1+0x118] ;  /* 0x00011800010e7983 */ /* 0x000f220000100800 */
[----:B0-----:R-:W-:-:S04]  /*1ccb0*/  IMAD.WIDE.U32 R10, R5, R29, RZ ;  /* 0x0000001d050a7225 */ /* 0x001fc800078e00ff */
[----:B------:R-:W-:-:S04]  /*1ccc0*/  IMAD R3, R10, 0x7effffff, RZ ;  /* 0x7effffff0a037824 */ /* 0x000fc800078e02ff */
[----:B------:R-:W-:-:S05]  /*1ccd0*/  IMAD.HI.U32 R10, R3, 0x7f000001, R10 ;  /* 0x7f000001030a7827 */ /* 0x000fca00078e000a */
[----:B------:R-:W-:Y:S01]  /*1cce0*/  ISETP.GE.U32.AND P0, PT, R10, 0x7f000001, PT ;  /* 0x7f0000010a00780c */ /* 0x000fe20003f06070 */
[----:B------:R-:W-:-:S04]  /*1ccf0*/  IMAD.WIDE.U32 R4, R4, R23, RZ ;  /* 0x0000001704047225 */ /* 0x000fc800078e00ff */
[----:B------:R-:W-:-:S04]  /*1cd00*/  IMAD R3, R4, 0x7effffff, RZ ;  /* 0x7effffff04037824 */ /* 0x000fc800078e02ff */
[----:B------:R-:W-:-:S04]  /*1cd10*/  IMAD.HI.U32 R3, R3, 0x7f000001, R4 ;  /* 0x7f00000103037827 */ /* 0x000fc800078e0004 */
[----:B------:R-:W-:Y:S01]  /*1cd20*/  @P0 IADD3 R10, PT, PT, R10, -0x7f000001, RZ ;  /* 0x80ffffff0a0a0810 */ /* 0x000fe20007ffe0ff */
[----:B------:R-:W-:-:S04]  /*1cd30*/  ISETP.GE.U32.AND P1, PT, R3, 0x7f000001, PT ;  /* 0x7f0000010300780c */ /* 0x000fc80003f26070 */
[----:B------:R-:W-:Y:S01]  /*1cd40*/  ISETP.GE.U32.AND P0, PT, R10, 0x7f000001, PT ;  /* 0x7f0000010a00780c */ /* 0x000fe20003f06070 */
[----:B------:R-:W-:-:S04]  /*1cd50*/  IMAD.WIDE.U32 R4, R2, R25, RZ ;  /* 0x0000001902047225 */ /* 0x000fc800078e00ff */
[----:B------:R-:W-:-:S04]  /*1cd60*/  IMAD R11, R4, 0x7effffff, RZ ;  /* 0x7effffff040b7824 */ /* 0x000fc800078e02ff */
[----:B------:R-:W-:-:S04]  /*1cd70*/  @P1 IADD3 R3, PT, PT, R3, -0x7f000001, RZ ;  /* 0x80ffffff03031810 */ /* 0x000fc80007ffe0ff */
[----:B------:R-:W-:Y:S01]  /*1cd80*/  @P0 IADD3 R10, PT, PT, R10, -0x7f000001, RZ ;  /* 0x80ffffff0a0a0810 */ /* 0x000fe20007ffe0ff */
[----:B------:R-:W-:-:S03]  /*1cd90*/  IMAD.HI.U32 R11, R11, 0x7f000001, R4 ;  /* 0x7f0000010b0b7827 */ /* 0x000fc600078e0004 */
[----:B------:R-:W-:Y:S02]  /*1cda0*/  IADD3 R10, PT, PT, R10, R3, RZ ;  /* 0x000000030a0a7210 */ /* 0x000fe40007ffe0ff */
[----:B------:R-:W-:-:S03]  /*1cdb0*/  ISETP.GE.U32.AND P1, PT, R11, 0x7f000001, PT ;  /* 0x7f0000010b00780c */ /* 0x000fc60003f26070 */
[----:B------:R-:W-:Y:S01]  /*1cdc0*/  ISETP.GE.U32.AND P0, PT, R10, 0x7f000001, PT ;  /* 0x7f0000010a00780c */ /* 0x000fe20003f06070 */
[----:B------:R-:W-:-:S04]  /*1cdd0*/  IMAD.WIDE.U32 R2, R0, R27, RZ ;  /* 0x0000001b00027225 */ /* 0x000fc800078e00ff */
[----:B------:R-:W-:-:S05]  /*1cde0*/  IMAD R5, R2, 0x7effffff, RZ ;  /* 0x7effffff02057824 */ /* 0x000fca00078e02ff */
[----:B------:R-:W-:-:S03]  /*1cdf0*/  @P1 IADD3 R11, PT, PT, R11, -0x7f000001, RZ ;  /* 0x80ffffff0b0b1810 */ /* 0x000fc60007ffe0ff */
[----:B------:R-:W-:Y:S01]  /*1ce00*/  @P0 IADD3 R10, PT, PT, R10, -0x7f000001, RZ ;  /* 0x80ffffff0a0a0810 */ /* 0x000fe20007ffe0ff */
[----:B------:R-:W-:-:S03]  /*1ce10*/  IMAD.HI.U32 R15, R5, 0x7f000001, R2 ;  /* 0x7f000001050f7827 */ /* 0x000fc600078e0002 */
[----:B------:R-:W-:Y:S02]  /*1ce20*/  IADD3 R10, PT, PT, R10, R11, RZ ;  /* 0x0000000b0a0a7210 */ /* 0x000fe40007ffe0ff */
[----:B------:R-:W-:-:S03]  /*1ce30*/  ISETP.GE.U32.AND P1, PT, R15, 0x7f000001, PT ;  /* 0x7f0000010f00780c */ /* 0x000fc60003f26070 */
[----:B------:R-:W-:-:S10]  /*1ce40*/  ISETP.GE.U32.AND P0, PT, R10, 0x7f000001, PT ;  /* 0x7f0000010a00780c */ /* 0x000fd40003f06070 */
[----:B------:R-:W-:-:S03]  /*1ce50*/  @P1 IADD3 R15, PT, PT, R15, -0x7f000001, RZ ;  /* 0x80ffffff0f0f1810 */ /* 0x000fc60007ffe0ff */
[----:B------:R-:W-:-:S04]  /*1ce60*/  @P0 IADD3 R10, PT, PT, R10, -0x7f000001, RZ ;  /* 0x80ffffff0a0a0810 */ /* 0x000fc80007ffe0ff */
[----:B------:R-:W-:-:S05]  /*1ce70*/  IADD3 R10, PT, PT, R10, R15, RZ ;  /* 0x0000000f0a0a7210 */ /* 0x000fca0007ffe0ff */
[----:B------:R-:W-:-:S13]  /*1ce80*/  ISETP.GE.U32.AND P0, PT, R10, 0x7f000001, PT ;  /* 0x7f0000010a00780c */ /* 0x000fda0003f06070 */
[----:B------:R-:W-:Y:S01]  /*1ce90*/  @P0 IADD3 R10, PT, PT, R10, -0x7f000001, RZ ;  /* 0x80ffffff0a0a0810 */ /* 0x000fe20007ffe0ff */
[----:B--2---:R-:W-:-:S04]  /*1cea0*/  IMAD.WIDE.U32 R2, R8, R7, RZ ;  /* 0x0000000708027225 */ /* 0x004fc800078e00ff */
[----:B------:R-:W-:-:S04]  /*1ceb0*/  IMAD R5, R2, 0x7effffff, RZ ;  /* 0x7effffff02057824 */ /* 0x000fc800078e02ff */
[----:B------:R-:W-:-:S05]  /*1cec0*/  IMAD.HI.U32 R11, R5, 0x7f000001, R2 ;  /* 0x7f000001050b7827 */ /* 0x000fca00078e0002 */
[----:B------:R-:W-:Y:S01]  /*1ced0*/  ISETP.GE.U32.AND P1, PT, R11, 0x7f000001, PT ;  /* 0x7f0000010b00780c */ /* 0x000fe20003f26070 */
[----:B------:R-:W-:-:S04]  /*1cee0*/  IMAD.WIDE.U32 R2, R9, R7, RZ ;  /* 0x0000000709027225 */ /* 0x000fc800078e00ff */
[----:B------:R-:W-:-:S08]  /*1cef0*/  IMAD R5, R2, 0x7effffff, RZ ;  /* 0x7effffff02057824 */ /* 0x000fd000078e02ff */
[----:B------:R-:W-:Y:S01]  /*1cf00*/  @P1 IADD3 R11, PT, PT, R11, -0x7f000001, RZ ;  /* 0x80ffffff0b0b1810 */ /* 0x000fe20007ffe0ff */
[----:B------:R-:W-:-:S04]  /*1cf10*/  IMAD.HI.U32 R0, R5, 0x7f000001, R2 ;  /* 0x7f00000105007827 */ /* 0x000fc800078e0002 */
[----:B------:R-:W-:Y:S01]  /*1cf20*/  ISETP.GE.U32.AND P1, PT, R11, 0x7f000001, PT ;  /* 0x7f0000010b00780c */ /* 0x000fe20003f26070 */
[----:B------:R-:W-:Y:S01]  /*1cf30*/  ISETP.GE.U32.AND P2, PT, R0, 0x7f000001, PT ;  /* 0x7f0000010000780c */ /* 0x000fe20003f46070 */
[----:B---3--:R-:W-:Y:S02]  /*1cf40*/  IADD3 R10, PT, PT, R10, R13, RZ ;  /* 0x0000000d0a0a7210 */ /* 0x008fe40007ffe0ff */
[----:B-1----:R-:W0:Y:S01]  /*1cf50*/  LDC.64 R12, c[0x0][0x490] ;  /* 0x00012400ff0c7b82 */ /* 0x002e220000000a00 */
[----:B----4-:R-:W-:Y:S02]  /*1cf60*/  IMAD.WIDE.U32 R14, R14, R7, RZ ;  /* 0x000000070e0e7225 */ /* 0x010fe400078e00ff */
[----:B------:R-:W-:Y:S02]  /*1cf70*/  ISETP.GE.U32.AND P0, PT, R10, 0x7f000001, PT ;  /* 0x7f0000010a00780c */ /* 0x000fe40003f06070 */
[----:B------:R-:W-:-:S04]  /*1cf80*/  IMAD R3, R14, 0x7effffff, RZ ;  /* 0x7effffff0e037824 */ /* 0x000fc800078e02ff */
[----:B------:R-:W-:Y:S02]  /*1cf90*/  @P1 IADD3 R11, PT, PT, R11, -0x7f000001, RZ ;  /* 0x80ffffff0b0b1810 */ /* 0x000fe40007ffe0ff */
[----:B------:R-:W-:Y:S01]  /*1cfa0*/  @P2 IADD3 R0, PT, PT, R0, -0x7f000001, RZ ;  /* 0x80ffffff00002810 */ /* 0x000fe20007ffe0ff */
[----:B------:R-:W-:Y:S02]  /*1cfb0*/  IMAD.HI.U32 R2, R3, 0x7f000001, R14 ;  /* 0x7f00000103027827 */ /* 0x000fe400078e000e */
[----:B------:R-:W1:Y:S01]  /*1cfc0*/  LDC.64 R14, c[0x0][0x4a0] ;  /* 0x00012800ff0e7b82 */ /* 0x000e620000000a00 */
[----:B------:R-:W-:Y:S01]  /*1cfd0*/  ISETP.GE.U32.AND P3, PT, R11, 0x7f000001, PT ;  /* 0x7f0000010b00780c */ /* 0x000fe20003f66070 */
[----:B------:R-:W-:Y:S01]  /*1cfe0*/  ISETP.GE.U32.AND P1, PT, R0, 0x7f000001, PT ;  /* 0x7f0000010000780c */ /* 0x000fe20003f26070 */
[----:B------:R-:W-:Y:S01]  /*1cff0*/  ISETP.GE.U32.AND P2, PT, R2, 0x7f000001, PT ;  /* 0x7f0000010200780c */ /* 0x000fe20003f46070 */
[----:B------:R-:W-:-:S05]  /*1d000*/  @P0 IADD3 R10, PT, PT, R10, -0x7f000001, RZ ;  /* 0x80ffffff0a0a0810 */ /* 0x000fca0007ffe0ff */
[----:B------:R-:W-:-:S05]  /*1d010*/  IMAD.WIDE.U32 R4, R10, R7, RZ ;  /* 0x000000070a047225 */ /* 0x000fca00078e00ff */
[----:B------:R-:W-:Y:S01]  /*1d020*/  @P3 IADD3 R11, PT, PT, R11, -0x7f000001, RZ ;  /* 0x80ffffff0b0b3810 */ /* 0x000fe20007ffe0ff */
[----:B------:R-:W-:Y:S01]  /*1d030*/  IMAD R3, R4, 0x7effffff, RZ ;  /* 0x7effffff04037824 */ /* 0x000fe200078e02ff */
[----:B------:R-:W-:Y:S02]  /*1d040*/  @P1 IADD3 R0, PT, PT, R0, -0x7f000001, RZ ;  /* 0x80ffffff00001810 */ /* 0x000fe40007ffe0ff */
[----:B------:R-:W-:Y:S01]  /*1d050*/  @P2 IADD3 R2, PT, PT, R2, -0x7f000001, RZ ;  /* 0x80ffffff02022810 */ /* 0x000fe20007ffe0ff */
[----:B------:R-:W-:Y:S01]  /*1d060*/  ISETP.GE.U32.AND P3, PT, R11, 0x7f000001, PT ;  /* 0x7f0000010b00780c */ /* 0x000fe20003f66070 */
[----:B------:R-:W-:Y:S01]  /*1d070*/  IMAD.HI.U32 R3, R3, 0x7f000001, R4 ;  /* 0x7f00000103037827 */ /* 0x000fe200078e0004 */
[----:B------:R-:W-:Y:S02]  /*1d080*/  ISETP.GE.U32.AND P1, PT, R0, 0x7f000001, PT ;  /* 0x7f0000010000780c */ /* 0x000fe40003f26070 */
[----:B------:R-:W-:Y:S02]  /*1d090*/  ISETP.GE.U32.AND P0, PT, R2, 0x7f000001, PT ;  /* 0x7f0000010200780c */ /* 0x000fe40003f06070 */
[----:B------:R-:W-:-:S07]  /*1d0a0*/  ISETP.GE.U32.AND P2, PT, R3, 0x7f000001, PT ;  /* 0x7f0000010300780c */ /* 0x000fce0003f46070 */
[----:B------:R-:W-:Y:S02]  /*1d0b0*/  @P3 IADD3 R11, PT, PT, R11, -0x7f000001, RZ ;  /* 0x80ffffff0b0b3810 */ /* 0x000fe40007ffe0ff */
[----:B------:R-:W-:Y:S02]  /*1d0c0*/  @P1 IADD3 R0, PT, PT, R0, -0x7f000001, RZ ;  /* 0x80ffffff00001810 */ /* 0x000fe40007ffe0ff */
[----:B------:R-:W-:Y:S01]  /*1d0d0*/  @P0 IADD3 R2, PT, PT, R2, -0x7f000001, RZ ;  /* 0x80ffffff02020810 */ /* 0x000fe20007ffe0ff */
[----:B------:R-:W-:Y:S01]  /*1d0e0*/  ISETP.GE.U32.AND P3, PT, R11, 0x7f000001, PT ;  /* 0x7f0000010b00780c */ /* 0x000fe20003f66070 */
[----:B------:R-:W-:Y:S01]  /*1d0f0*/  @P2 IADD3 R3, PT, PT, R3, -0x7f000001, RZ ;  /* 0x80ffffff03032810 */ /* 0x000fe20007ffe0ff */
[----:B------:R-:W-:Y:S01]  /*1d100*/  ISETP.GE.U32.AND P1, PT, R0, 0x7f000001, PT ;  /* 0x7f0000010000780c */ /* 0x000fe20003f26070 */
[----:B0-----:R-:W-:Y:S01]  /*1d110*/  IMAD.WIDE.U32 R12, R19, 0x4, R12 ;  /* 0x00000004130c7825 */ /* 0x001fe200078e000c */
[----:B------:R-:W-:Y:S02]  /*1d120*/  ISETP.GE.U32.AND P2, PT, R2, 0x7f000001, PT ;  /* 0x7f0000010200780c */ /* 0x000fe40003f46070 */
[----:B------:R-:W-:Y:S01]  /*1d130*/  ISETP.GE.U32.AND P0, PT, R3, 0x7f000001, PT ;  /* 0x7f0000010300780c */ /* 0x000fe20003f06070 */
[----:B-1----:R-:W-:-:S02]  /*1d140*/  IMAD R5, R15, 0xc, RZ ;  /* 0x0000000c0f057824 */ /* 0x002fc400078e02ff */
[C---:B------:R-:W-:Y:S01]  /*1d150*/  IMAD.WIDE.U32 R8, R14.reuse, 0xc, R12 ;  /* 0x0000000c0e087825 */ /* 0x040fe200078e000c */
[----:B------:R-:W-:-:S03]  /*1d160*/  LEA R6, P4, R14, R12, 0x3 ;  /* 0x0000000c0e067211 */ /* 0x000fc600078818ff */
[----:B------:R-:W-:Y:S02]  /*1d170*/  @P3 IADD3 R11, PT, PT, R11, -0x7f000001, RZ ;  /* 0x80ffffff0b0b3810 */ /* 0x000fe40007ffe0ff */
[----:B------:R-:W-:Y:S02]  /*1d180*/  LEA R4, P3, R14, R12, 0x2 ;  /* 0x0000000c0e047211 */ /* 0x000fe400078610ff */
[----:B------:R-:W-:Y:S02]  /*1d190*/  IADD3 R9, PT, PT, R9, R5, RZ ;  /* 0x0000000509097210 */ /* 0x000fe40007ffe0ff */
[----:B------:R-:W-:Y:S02]  /*1d1a0*/  @P1 IADD3 R0, PT, PT, R0, -0x7f000001, RZ ;  /* 0x80ffffff00001810 */ /* 0x000fe40007ffe0ff */
[CCC-:B------:R-:W-:Y:S02]  /*1d1b0*/  LEA.HI.X R5, R14.reuse, R13.reuse, R15.reuse, 0x2, P3 ;  /* 0x0000000d0e057211 */ /* 0x1c0fe400018f140f */
[----:B------:R-:W-:-:S02]  /*1d1c0*/  LEA.HI.X R7, R14, R13, R15, 0x3, P4 ;  /* 0x0000000d0e077211 */ /* 0x000fc400020f1c0f */
[----:B------:R-:W-:Y:S02]  /*1d1d0*/  @P2 IADD3 R2, PT, PT, R2, -0x7f000001, RZ ;  /* 0x80ffffff02022810 */ /* 0x000fe40007ffe0ff */
[----:B------:R-:W-:Y:S01]  /*1d1e0*/  @P0 IADD3 R3, PT, PT, R3, -0x7f000001, RZ ;  /* 0x80ffffff03030810 */ /* 0x000fe20007ffe0ff */
[----:B------:R-:W-:Y:S04]  /*1d1f0*/  STL [R1+0x11c], R10 ;  /* 0x00011c0a01007387 */ /* 0x000fe80000100800 */
[----:B------:R-:W-:Y:S04]  /*1d200*/  STG.E desc[UR14][R12.64], R11 ;  /* 0x0000000b0c007986 */ /* 0x000fe8000c10190e */
[----:B------:R-:W-:Y:S04]  /*1d210*/  STG.E desc[UR14][R4.64], R0 ;  /* 0x0000000004007986 */ /* 0x000fe8000c10190e */
[----:B------:R-:W-:Y:S04]  /*1d220*/  STG.E desc[UR14][R6.64], R2 ;  /* 0x0000000206007986 */ /* 0x000fe8000c10190e */
[----:B------:R-:W-:Y:S01]  /*1d230*/  STG.E desc[UR14][R8.64], R3 ;  /* 0x0000000308007986 */ /* 0x000fe2000c10190e */
[----:B------:R-:W-:Y:S05]  /*1d240*/  EXIT ;  /* 0x000000000000794d */ /* 0x000fea0003800000 */
        .type           $jit_computeValues$_ZN19kb31_septic_curve_tC1Ev,@function
        .size           $jit_computeValues$_ZN19kb31_septic_curve_tC1Ev,($jit_computeValues$_ZN20kb31_septic_digest_tC1Ev - $jit_computeValues$_ZN19kb31_septic_curve_tC1Ev)
$jit_computeValues$_ZN19kb31_septic_curve_tC1Ev:
[----:B------:R-:W0:Y:S01]  /*1d250*/  LDC R6, c[0x0][0x2f8] ;  /* 0x0000be00ff067b82 */ /* 0x000e220000000800 */
[----:B------:R-:W-:Y:S01]  /*1d260*/  IADD3 R4, PT, PT, R1, 0x170, RZ ;  /* 0x0000017001047810 */ /* 0x000fe20007ffe0ff */
[----:B------:R-:W-:Y:S01]  /*1d270*/  HFMA2 R5, -RZ, RZ, 0, 0 ;  /* 0x00000000ff057431 */ /* 0x000fe200000001ff */
[----:B------:R-:W-:Y:S01]  /*1d280*/  MOV R0, R14 ;  /* 0x0000000e00007202 */ /* 0x000fe20000000f00 */
[----:B------:R-:W-:-:S04]  /*1d290*/  MOV R16, 0x1d2e0 ;  /* 0x0001d2e000107802 */ /* 0x000fc80000000f00 */
[----:B------:R-:W0:Y:S02]  /*1d2a0*/  LDC R7, c[0x0][0x2fc] ;  /* 0x0000bf00ff077b82 */ /* 0x000e240000000800 */
[----:B0-----:R-:W-:Y:S02]  /*1d2b0*/  IADD.64 R8, R4, R6 ;  /* 0x0000000604087235 */ /* 0x001fe400078e0200 */
[----:B------:R-:W-:-:S07]  /*1d2c0*/  MOV R5, R15 ;  /* 0x0000000f00057202 */ /* 0x000fce0000000f00 */
[----:B------:R-:W-:Y:S05]  /*1d2d0*/  CALL.REL.NOINC `($jit_computeValues$_ZN23kb31_septic_extension_tC1Ev) ;  /* 0x0000000400087944 */ /* 0x000fea0003c00000 */
[----:B------:R-:W-:Y:S01]  /*1d2e0*/  MOV R4, R14 ;  /* 0x0000000e00047202 */ /* 0x000fe20000000f00 */
[----:B------:R-:W-:Y:S01]  /*1d2f0*/  MOV R5, R15 ;  /* 0x0000000f00057202 */ /* 0x000fe20000000f00 */
[----:B------:R-:W-:-:S04]  /*1d300*/  MOV R16, 0x1d350 ;  /* 0x0001d35000107802 */ /* 0x000fc80000000f00 */
[----:B------:R-:W-:-:S06]  /*1d310*/  IADD.64 R12, R4, 0x1c ;  /* 0x0000001c040c7835 */ /* 0x000fcc00078e0200 */
[----:B------:R-:W-:Y:S01]  /*1d320*/  MOV R0, R12 ;  /* 0x0000000c00007202 */ /* 0x000fe20000000f00 */
[----:B------:R-:W-:-:S07]  /*1d330*/  MOV R5, R13 ;  /* 0x0000000d00057202 */ /* 0x000fce0000000f00 */
[----:B------:R-:W-:Y:S05]  /*1d340*/  CALL.REL.NOINC `($jit_computeValues$_ZN23kb31_septic_extension_tC1Ev) ;  /* 0x0000000000ec7944 */ /* 0x000fea0003c00000 */
[----:B------:R-:W-:Y:S01]  /*1d350*/  MOV R0, R8 ;  /* 0x0000000800007202 */ /* 0x000fe20000000f00 */
[----:B------:R-:W-:Y:S01]  /*1d360*/  MOV R5, R9 ;  /* 0x0000000900057202 */ /* 0x000fe20000000f00 */
[----:B------:R-:W-:-:S07]  /*1d370*/  MOV R18, 0x1d390 ;  /* 0x0001d39000127802 */ /* 0x000fce0000000f00 */
[----:B------:R-:W-:Y:S05]  /*1d380*/  CALL.REL.NOINC `($jit_computeValues$_ZN23kb31_septic_extension_t4zeroEv) ;  /* 0x0000000000c87944 */ /* 0x000fea0003c00000 */
[----:B------:R-:W-:Y:S01]  /*1d390*/  MOV R0, R14 ;  /* 0x0000000e00007202 */ /* 0x000fe20000000f00 */
[----:B------:R-:W-:Y:S01]  /*1d3a0*/  MOV R5, R15 ;  /* 0x0000000f00057202 */ /* 0x000fe20000000f00 */
[----:B------:R-:W-:Y:S01]  /*1d3b0*/  MOV R4, R8 ;  /* 0x0000000800047202 */ /* 0x000fe20000000f00 */
[----:B------:R-:W-:Y:S01]  /*1d3c0*/  MOV R7, R9 ;  /* 0x0000000900077202 */ /* 0x000fe20000000f00 */
[----:B------:R-:W-:-:S07]  /*1d3d0*/  MOV R16, 0x1d3f0 ;  /* 0x0001d3f000107802 */ /* 0x000fce0000000f00 */
[----:B------:R-:W-:Y:S05]  /*1d3e0*/  CALL.REL.NOINC `($jit_computeValues$_ZN23kb31_septic_extension_taSERKS_) ;  /* 0x0000000400007944 */ /* 0x000fea0003c00000 */
[----:B------:R-:W-:Y:S02]  /*1d3f0*/  IADD.64 R6, R8, 0x1c ;  /* 0x0000001c08067835 */ /* 0x000fe400078e0200 */
[----:B------:R-:W-:-:S04]  /*1d400*/  MOV R18, 0x1d440 ;  /* 0x0001d44000127802 */ /* 0x000fc80000000f00 */
[----:B------:R-:W-:Y:S01]  /*1d410*/  MOV R0, R6 ;  /* 0x0000000600007202 */ /* 0x000fe20000000f00 */
[----:B------:R-:W-:-:S07]  /*1d420*/  MOV R5, R7 ;  /* 0x0000000700057202 */ /* 0x000fce0000000f00 */
[----:B------:R-:W-:Y:S05]  /*1d430*/  CALL.REL.NOINC `($jit_computeValues$_ZN23kb31_septic_extension_t4zeroEv) ;  /* 0x00000000009c7944 */ /* 0x000fea0003c00000 */
[----:B------:R-:W-:Y:S01]  /*1d440*/  MOV R0, R12 ;  /* 0x0000000c00007202 */ /* 0x000fe20000000f00 */
[----:B------:R-:W-:Y:S01]  /*1d450*/  MOV R5, R13 ;  /* 0x0000000d00057202 */ /* 0x000fe20000000f00 */
[----:B------:R-:W-:Y:S01]  /*1d460*/  MOV R4, R6 ;  /* 0x0000000600047202 */ /* 0x000fe20000000f00 */
[----:B------:R-:W-:-:S07]  /*1d470*/  MOV R16, 0x1d490 ;  /* 0x0001d49000107802 */ /* 0x000fce0000000f00 */
[----:B------:R-:W-:Y:S05]  /*1d480*/  CALL.REL.NOINC `($jit_computeValues$_ZN23kb31_septic_extension_taSERKS_) ;  /* 0x0000000000d87944 */ /* 0x000fea0003c00000 */
[----:B------:R-:W-:Y:S01]  /*1d490*/  MOV R4, R19 ;  /* 0x0000001300047202 */ /* 0x000fe20000000f00 */
[----:B------:R-:W-:-:S04]  /*1d4a0*/  HFMA2 R5, -RZ, RZ, 0, 0 ;  /* 0x00000000ff057431 */ /* 0x000fc800000001ff */
[----:B------:R-:W-:Y:S05]  /*1d4b0*/  RET.REL.NODEC R4 `(jit_computeValues) ;  /* 0xfffffe2804d07950 */ /* 0x000fea0003c3ffff */
        .type           $jit_computeValues$_ZN20kb31_septic_digest_tC1Ev,@function
        .size           $jit_computeValues$_ZN20kb31_septic_digest_tC1Ev,($jit_computeValues$_ZN23kb31_septic_extension_t4zeroEv - $jit_computeValues$_ZN20kb31_septic_digest_tC1Ev)
$jit_computeValues$_ZN20kb31_septic_digest_tC1Ev:
[----:B------:R-:W0:Y:S01]  /*1d4c0*/  LDC R6, c[0x0][0x2f8] ;  /* 0x0000be00ff067b82 */ /* 0x000e220000000800 */
[----:B------:R-:W-:Y:S01]  /*1d4d0*/  IADD3 R4, PT, PT, R1, 0x138, RZ ;  /* 0x0000013801047810 */ /* 0x000fe20007ffe0ff */
[----:B------:R-:W-:Y:S01]  /*1d4e0*/  HFMA2 R5, -RZ, RZ, 0, 0 ;  /* 0x00000000ff057431 */ /* 0x000fe200000001ff */
[----:B------:R-:W-:Y:S01]  /*1d4f0*/  MOV R14, R32 ;  /* 0x00000020000e7202 */ /* 0x000fe20000000f00 */
[----:B------:R-:W-:Y:S01]  /*1d500*/  MOV R15, R33 ;  /* 0x00000021000f7202 */ /* 0x000fe20000000f00 */
[----:B------:R-:W-:-:S03]  /*1d510*/  MOV R19, 0x1d550 ;  /* 0x0001d55000137802 */ /* 0x000fc60000000f00 */
[----:B------:R-:W0:Y:S02]  /*1d520*/  LDC R7, c[0x0][0x2fc] ;  /* 0x0000bf00ff077b82 */ /* 0x000e240000000800 */
[----:B0-----:R-:W-:-:S08]  /*1d530*/  IADD.64 R10, R4, R6 ;  /* 0x00000006040a7235 */ /* 0x001fd000078e0200 */
[----:B------:R-:W-:Y:S05]  /*1d540*/  CALL.REL.NOINC `($jit_computeValues$_ZN19kb31_septic_curve_tC1Ev) ;  /* 0xfffffffc00407944 */ /* 0x000fea0003c3ffff */
[----:B------:R-:W-:Y:S01]  /*1d550*/  MOV R14, R10 ;  /* 0x0000000a000e7202 */ /* 0x000fe20000000f00 */
[----:B------:R-:W-:Y:S01]  /*1d560*/  MOV R15, R11 ;  /* 0x0000000b000f7202 */ /* 0x000fe20000000f00 */
[----:B------:R-:W-:-:S07]  /*1d570*/  MOV R19, 0x1d590 ;  /* 0x0001d59000137802 */ /* 0x000fce0000000f00 */
[----:B------:R-:W-:Y:S05]  /*1d580*/  CALL.REL.NOINC `($jit_computeValues$_ZN19kb31_septic_curve_tC1Ev) ;  /* 0xfffffffc00307944 */ /* 0x000fea0003c3ffff */
[----:B------:R-:W-:Y:S01]  /*1d590*/  MOV R0, R32 ;  /* 0x0000002000007202 */ /* 0x000fe20000000f00 */
[----:B------:R-:W-:Y:S01]  /*1d5a0*/  MOV R5, R33 ;  /* 0x0000002100057202 */ /* 0x000fe20000000f00 */
[----:B------:R-:W-:Y:S01]  /*1d5b0*/  MOV R4, R10 ;  /* 0x0000000a00047202 */ /* 0x000fe20000000f00 */
[----:B------:R-:W-:Y:S01]  /*1d5c0*/  MOV R7, R11 ;  /* 0x0000000b00077202 */ /* 0x000fe20000000f00 */
[----:B------:R-:W-:-:S07]  /*1d5d0*/  MOV R16, 0x1d5f0 ;  /* 0x0001d5f000107802 */ /* 0x000fce0000000f00 */
[----:B------:R-:W-:Y:S05]  /*1d5e0*/  CALL.REL.NOINC `($jit_computeValues$_ZN23kb31_septic_extension_taSERKS_) ;  /* 0x0000000000807944 */ /* 0x000fea0003c00000 */
[----:B------:R-:W-:Y:S01]  /*1d5f0*/  MOV R8, R32 ;  /* 0x0000002000087202 */ /* 0x000fe20000000f00 */
[----:B------:R-:W-:Y:S01]  /*1d600*/  MOV R9, R33 ;  /* 0x0000002100097202 */ /* 0x000fe20000000f00 */
[----:B------:R-:W-:Y:S02]  /*1d610*/  IADD.64 R4, R10, 0x1c ;  /* 0x0000001c0a047835 */ /* 0x000fe400078e0200 */
[----:B------:R-:W-:Y:S02]  /*1d620*/  MOV R16, 0x1d680 ;  /* 0x0001d68000107802 */ /* 0x000fe40000000f00 */
[----:B------:R-:W-:Y:S02]  /*1d630*/  IADD.64 R8, R8, 0x1c ;  /* 0x0000001c08087835 */ /* 0x000fe400078e0200 */
[----:B------:R-:W-:-:S04]  /*1d640*/  MOV R7, R5 ;  /* 0x0000000500077202 */ /* 0x000fc80000000f00 */
[----:B------:R-:W-:Y:S01]  /*1d650*/  MOV R0, R8 ;  /* 0x0000000800007202 */ /* 0x000fe20000000f00 */
[----:B------:R-:W-:-:S07]  /*1d660*/  MOV R5, R9 ;  /* 0x0000000900057202 */ /* 0x000fce0000000f00 */
[----:B------:R-:W-:Y:S05]  /*1d670*/  CALL.REL.NOINC `($jit_computeValues$_ZN23kb31_septic_extension_taSERKS_) ;  /* 0x00000000005c7944 */ /* 0x000fea0003c00000 */
[----:B------:R-:W-:Y:S01]  /*1d680*/  MOV R4, R17 ;  /* 0x0000001100047202 */ /* 0x000fe20000000f00 */
[----:B------:R-:W-:-:S04]  /*1d690*/  HFMA2 R5, -RZ, RZ, 0, 0 ;  /* 0x00000000ff057431 */ /* 0x000fc800000001ff */
[----:B------:R-:W-:Y:S05]  /*1d6a0*/  RET.REL.NODEC R4 `(jit_computeValues) ;  /* 0xfffffe2804547950 */ /* 0x000fea0003c3ffff */
        .type           $jit_computeValues$_ZN23kb31_septic_extension_t4zeroEv,@function
        .size           $jit_computeValues$_ZN23kb31_septic_extension_t4zeroEv,($jit_computeValues$_ZN23kb31_septic_extension_tC1Ev - $jit_computeValues$_ZN23kb31_septic_extension_t4zeroEv)
$jit_computeValues$_ZN23kb31_septic_extension_t4zeroEv:
[----:B------:R-:W-:-:S07]  /*1d6b0*/  MOV R16, 0x1d6d0 ;  /* 0x0001d6d000107802 */ /* 0x000fce0000000f00 */
[----:B------:R-:W-:Y:S05]  /*1d6c0*/  CALL.REL.NOINC `($jit_computeValues$_ZN23kb31_septic_extension_tC1Ev) ;  /* 0x00000000000c7944 */ /* 0x000fea0003c00000 */
[----:B------:R-:W-:Y:S01]  /*1d6d0*/  MOV R4, R18 ;  /* 0x0000001200047202 */ /* 0x000fe20000000f00 */
[----:B------:R-:W-:-:S04]  /*1d6e0*/  HFMA2 R5, -RZ, RZ, 0, 0 ;  /* 0x00000000ff057431 */ /* 0x000fc800000001ff */
[----:B------:R-:W-:Y:S05]  /*1d6f0*/  RET.REL.NODEC R4 `(jit_computeValues) ;  /* 0xfffffe2804407950 */ /* 0x000fea0003c3ffff */
        .type           $jit_computeValues$_ZN23kb31_septic_extension_tC1Ev,@function
        .size           $jit_computeValues$_ZN23kb31_septic_extension_tC1Ev,($jit_computeValues$_ZN23kb31_septic_extension_taSERKS_ - $jit_computeValues$_ZN23kb31_septic_extension_tC1Ev)
$jit_computeValues$_ZN23kb31_septic_extension_tC1Ev:
[----:B------:R-:W0:Y:S01]  /*1d700*/  LDCU UR4, c[0x0][0x2f8] ;  /* 0x00005f00ff0477ac */ /* 0x000e220008000800 */
[----:B------:R-:W-:Y:S01]  /*1d710*/  MOV R4, R0 ;  /* 0x0000000000047202 */ /* 0x000fe20000000f00 */
[----:B------:R-:W0:Y:S04]  /*1d720*/  LDCU UR5, c[0x0][0x2fc] ;  /* 0x00005f80ff0577ac */ /* 0x000e280008000800 */
[----:B0-----:R-:W-:Y:S02]  /*1d730*/  IADD.64 R4, R4, -UR4 ;  /* 0x8000000404047c35 */ /* 0x001fe4000f8e0200 */
[----:B------:R-:W-:-:S04]  /*1d740*/  HFMA2 R5, -RZ, RZ, 0, 0 ;  /* 0x00000000ff057431 */ /* 0x000fc800000001ff */
[----:B------:R-:W-:Y:S01]  /*1d750*/  MOV R0, R4 ;  /* 0x0000000400007202 */ /* 0x000fe20000000f00 */
[----:B------:R-:W-:-:S04]  /*1d760*/  MOV R4, R16 ;  /* 0x0000001000047202 */ /* 0x000fc80000000f00 */
[----:B------:R-:W-:Y:S04]  /*1d770*/  STL [R0], RZ ;  /* 0x000000ff00007387 */ /* 0x000fe80000100800 */
[----:B------:R-:W-:Y:S04]  /*1d780*/  STL [R0+0x4], RZ ;  /* 0x000004ff00007387 */ /* 0x000fe80000100800 */
[----:B------:R-:W-:Y:S04]  /*1d790*/  STL [R0+0x8], RZ ;  /* 0x000008ff00007387 */ /* 0x000fe80000100800 */
[----:B------:R-:W-:Y:S04]  /*1d7a0*/  STL [R0+0xc], RZ ;  /* 0x00000cff00007387 */ /* 0x000fe80000100800 */
[----:B------:R-:W-:Y:S04]  /*1d7b0*/  STL [R0+0x10], RZ ;  /* 0x000010ff00007387 */ /* 0x000fe80000100800 */
[----:B------:R-:W-:Y:S04]  /*1d7c0*/  STL [R0+0x14], RZ ;  /* 0x000014ff00007387 */ /* 0x000fe80000100800 */
[----:B------:R0:W-:Y:S02]  /*1d7d0*/  STL [R0+0x18], RZ ;  /* 0x000018ff00007387 */ /* 0x0001e40000100800 */
[----:B0-----:R-:W-:Y:S05]  /*1d7e0*/  RET.REL.NODEC R4 `(jit_computeValues) ;  /* 0xfffffe2804047950 */ /* 0x001fea0003c3ffff */
        .type           $jit_computeValues$_ZN23kb31_septic_extension_taSERKS_,@function
        .size           $jit_computeValues$_ZN23kb31_septic_extension_taSERKS_,($__internal_0_$__cuda_sm20_rem_u64 - $jit_computeValues$_ZN23kb31_septic_extension_taSERKS_)
$jit_computeValues$_ZN23kb31_septic_extension_taSERKS_:
[----:B------:R-:W0:Y:S01]  /*1d7f0*/  LDCU UR4, c[0x0][0x2f8] ;  /* 0x00005f00ff0477ac */ /* 0x000e220008000800 */
[----:B------:R-:W-:Y:S01]  /*1d800*/  MOV R6, R4 ;  /* 0x0000000400067202 */ /* 0x000fe20000000f00 */
[----:B------:R-:W-:Y:S01]  /*1d810*/  MOV R4, R0 ;  /* 0x0000000000047202 */ /* 0x000fe20000000f00 */
[----:B------:R-:W1:Y:S01]  /*1d820*/  LDCU UR5, c[0x0][0x2fc] ;  /* 0x00005f80ff0577ac */ /* 0x000e620008000800 */
[----:B------:R-:W2:Y:S01]  /*1d830*/  LDCU UR7, c[0x0][0x2fc] ;  /* 0x00005f80ff0777ac */ /* 0x000ea20008000800 */
[----:B0-----:R-:W-:Y:S01]  /*1d840*/  UMOV UR6, UR4 ;  /* 0x0000000400067c82 */ /* 0x001fe20008000000 */
[----:B-1----:R-:W-:Y:S02]  /*1d850*/  IADD.64 R6, R6, -UR4 ;  /* 0x8000000406067c35 */ /* 0x002fe4000f8e0200 */
[----:B--2---:R-:W-:-:S04]  /*1d860*/  IADD.64 R4, R4, -UR6 ;  /* 0x8000000604047c35 */ /* 0x004fc8000f8e0200 */
[-C--:B------:R-:W-:Y:S02]  /*1d870*/  MOV R18, R6.reuse ;  /* 0x0000000600127202 */ /* 0x080fe40000000f00 */
[----:B------:R-:W-:Y:S02]  /*1d880*/  ISETP.NE.S64.AND P0, PT, R4, R6, PT ;  /* 0x000000060400720c */ /* 0x000fe40003f15270 */
[----:B------:R-:W-:Y:S01]  /*1d890*/  MOV R6, R16 ;  /* 0x0000001000067202 */ /* 0x000fe20000000f00 */
[----:B------:R-:W-:-:S11]  /*1d8a0*/  HFMA2 R7, -RZ, RZ, 0, 0 ;  /* 0x00000000ff077431 */ /* 0x000fd600000001ff */
[----:B------:R-:W-:Y:S05]  /*1d8b0*/  @!P0 RET.REL.NODEC R6 `(jit_computeValues) ;  /* 0xfffffe2406d08950 */ /* 0x000fea0003c3ffff */
[----:B------:R-:W2:Y:S01]  /*1d8c0*/  LDL R0, [R18] ;  /* 0x0000000012007983 */ /* 0x000ea20000100800 */
[----:B------:R-:W-:-:S05]  /*1d8d0*/  MOV R21, R4 ;  /* 0x0000000400157202 */ /* 0x000fca0000000f00 */
[----:B--2---:R-:W-:Y:S04]  /*1d8e0*/  STL [R21], R0 ;  /* 0x0000000015007387 */ /* 0x004fe80000100800 */
[----:B------:R-:W2:Y:S04]  /*1d8f0*/  LDL R4, [R18+0x4] ;  /* 0x0000040012047983 */ /* 0x000ea80000100800 */
[----:B--2---:R0:W-:Y:S04]  /*1d900*/  STL [R21+0x4], R4 ;  /* 0x0000040415007387 */ /* 0x0041e80000100800 */
[----:B------:R-:W2:Y:S04]  /*1d910*/  LDL R6, [R18+0x8] ;  /* 0x0000080012067983 */ /* 0x000ea80000100800 */
[----:B--2---:R-:W-:Y:S04]  /*1d920*/  STL [R21+0x8], R6 ;  /* 0x0000080615007387 */ /* 0x004fe80000100800 */
[----:B------:R-:W2:Y:S04]  /*1d930*/  LDL R7, [R18+0xc] ;  /* 0x00000c0012077983 */ /* 0x000ea80000100800 */
[----:B--2---:R-:W-:Y:S04]  /*1d940*/  STL [R21+0xc], R7 ;  /* 0x00000c0715007387 */ /* 0x004fe80000100800 */
[----:B------:R-:W2:Y:S04]  /*1d950*/  LDL R14, [R18+0x10] ;  /* 0x00001000120e7983 */ /* 0x000ea80000100800 */
[----:B--2---:R-:W-:Y:S04]  /*1d960*/  STL [R21+0x10], R14 ;  /* 0x0000100e15007387 */ /* 0x004fe80000100800 */
[----:B------:R-:W2:Y:S01]  /*1d970*/  LDL R15, [R18+0x14] ;  /* 0x00001400120f7983 */ /* 0x000ea20000100800 */
[----:B0-----:R-:W-:Y:S01]  /*1d980*/  MOV R4, R16 ;  /* 0x0000001000047202 */ /* 0x001fe20000000f00 */
[----:B------:R-:W-:-:S02]  /*1d990*/  MOV R5, 0x0 ;  /* 0x0000000000057802 */ /* 0x000fc40000000f00 */
[----:B--2---:R-:W-:Y:S04]  /*1d9a0*/  STL [R21+0x14], R15 ;  /* 0x0000140f15007387 */ /* 0x004fe80000100800 */
[----:B------:R-:W2:Y:S04]  /*1d9b0*/  LDL R0, [R18+0x18] ;  /* 0x0000180012007983 */ /* 0x000ea80000100800 */
[----:B--2---:R0:W-:Y:S02]  /*1d9c0*/  STL [R21+0x18], R0 ;  /* 0x0000180015007387 */ /* 0x0041e40000100800 */
[----:B0-----:R-:W-:Y:S05]  /*1d9d0*/  RET.REL.NODEC R4 `(jit_computeValues) ;  /* 0xfffffe2404887950 */ /* 0x001fea0003c3ffff */
        .weak           $__internal_0_$__cuda_sm20_rem_u64
        .type           $__internal_0_$__cuda_sm20_rem_u64,@function
        .size           $__internal_0_$__cuda_sm20_rem_u64,(.L_x_9 - $__internal_0_$__cuda_sm20_rem_u64)
$__internal_0_$__cuda_sm20_rem_u64:
[----:B------:R-:W0:Y:S02]  /*1d9e0*/  I2F.U64.RP R5, UR4 ;  /* 0x0000000400057d12 */ /* 0x000e240008309000 */
[----:B0-----:R-:W0:Y:S02]  /*1d9f0*/  MUFU.RCP R5, R5 ;  /* 0x0000000500057308 */ /* 0x001e240000001000 */
[----:B0-----:R-:W-:-:S15]  /*1da00*/  IADD3 R10, PT, PT, R5, 0x1ffffffe, RZ ;  /* 0x1ffffffe050a7810 */ /* 0x001fde0007ffe0ff */
[----:B------:R-:W-:-:S15]  /*1da10*/  NOP ;  /* 0x0000000000007918 */ /* 0x000fde0000000000 */
[----:B------:R-:W-:-:S15]  /*1da20*/  NOP ;  /* 0x0000000000007918 */ /* 0x000fde0000000000 */
[----:B------:R-:W-:-:S15]  /*1da30*/  NOP ;  /* 0x0000000000007918 */ /* 0x000fde0000000000 */
[----:B------:R-:W0:Y:S02]  /*1da40*/  F2I.U64.TRUNC R10, R10 ;  /* 0x0000000a000a7311 */ /* 0x000e24000020d800 */
[----:B0-----:R-:W-:-:S04]  /*1da50*/  IMAD.WIDE.U32 R14, R10, UR4, RZ ;  /* 0x000000040a0e7c25 */ /* 0x001fc8000f8e00ff */
[C---:B------:R-:W-:Y:S01]  /*1da60*/  IMAD R9, R10.reuse, UR5, R15 ;  /* 0x000000050a097c24 */ /* 0x040fe2000f8e020f */
[----:B------:R-:W-:Y:S01]  /*1da70*/  IADD3 R17, P0, PT, RZ, -R14, RZ ;  /* 0x8000000eff117210 */ /* 0x000fe20007f1e0ff */
[----:B------:R-:W-:Y:S02]  /*1da80*/  MOV R15, R10 ;  /* 0x0000000a000f7202 */ /* 0x000fe40000000f00 */
[----:B------:R-:W-:Y:S02]  /*1da90*/  IMAD R9, R11, UR4, R9 ;  /* 0x000000040b097c24 */ /* 0x000fe4000f8e0209 */
[----:B------:R-:W-:-:S03]  /*1daa0*/  IMAD.HI.U32 R14, R10, R17, RZ ;  /* 0x000000110a0e7227 */ /* 0x000fc600078e00ff */
[----:B------:R-:W-:-:S05]  /*1dab0*/  IADD3.X R9, PT, PT, RZ, ~R9, RZ, P0, !PT ;  /* 0x80000009ff097210 */ /* 0x000fca00007fe4ff */
[----:B------:R-:W-:-:S04]  /*1dac0*/  IMAD.WIDE.U32 R14, P0, R10, R9, R14 ;  /* 0x000000090a0e7225 */ /* 0x000fc8000780000e */
[C---:B------:R-:W-:Y:S02]  /*1dad0*/  IMAD R23, R11.reuse, R9, RZ ;  /* 0x000000090b177224 */ /* 0x040fe400078e02ff */
[----:B------:R-:W-:-:S04]  /*1dae0*/  IMAD.HI.U32 R14, P1, R11, R17, R14 ;  /* 0x000000110b0e7227 */ /* 0x000fc8000782000e */
[----:B------:R-:W-:Y:S01]  /*1daf0*/  IMAD.HI.U32 R5, R11, R9, RZ ;  /* 0x000000090b057227 */ /* 0x000fe200078e00ff */
[----:B------:R-:W-:-:S04]  /*1db00*/  IADD3 R15, P2, PT, R23, R14, RZ ;  /* 0x0000000e170f7210 */ /* 0x000fc80007f5e0ff */
[----:B------:R-:W-:Y:S01]  /*1db10*/  IADD3.X R5, PT, PT, R5, R11, RZ, P0, !PT ;  /* 0x0000000b05057210 */ /* 0x000fe200007fe4ff */
[----:B------:R-:W-:-:S03]  /*1db20*/  IMAD.WIDE.U32 R10, R15, UR4, RZ ;  /* 0x000000040f0a7c25 */ /* 0x000fc6000f8e00ff */
[----:B------:R-:W-:Y:S01]  /*1db30*/  IADD3.X R5, PT, PT, RZ, RZ, R5, P2, P1 ;  /* 0x000000ffff057210 */ /* 0x000fe200017e2405 */
[----:B------:R-:W-:Y:S01]  /*1db40*/  IMAD R14, R15, UR5, R11 ;  /* 0x000000050f0e7c24 */ /* 0x000fe2000f8e020b */
[----:B------:R-:W-:-:S03]  /*1db50*/  IADD3 R11, P0, PT, RZ, -R10, RZ ;  /* 0x8000000aff0b7210 */ /* 0x000fc60007f1e0ff */
[----:B------:R-:W-:Y:S02]  /*1db60*/  IMAD R9, R5, UR4, R14 ;  /* 0x0000000405097c24 */ /* 0x000fe4000f8e020e */
[----:B------:R-:W-:-:S03]  /*1db70*/  IMAD.HI.U32 R14, R15, R11, RZ ;  /* 0x0000000b0f0e7227 */ /* 0x000fc600078e00ff */
[----:B------:R-:W-:-:S05]  /*1db80*/  IADD3.X R10, PT, PT, RZ, ~R9, RZ, P0, !PT ;  /* 0x80000009ff0a7210 */ /* 0x000fca00007fe4ff */
[----:B------:R-:W-:-:S04]  /*1db90*/  IMAD.WIDE.U32 R14, P0, R15, R10, R14 ;  /* 0x0000000a0f0e7225 */ /* 0x000fc8000780000e */
[C---:B------:R-:W-:Y:S02]  /*1dba0*/  IMAD R18, R5.reuse, R10, RZ ;  /* 0x0000000a05127224 */ /* 0x040fe400078e02ff */
[----:B------:R-:W-:-:S04]  /*1dbb0*/  IMAD.HI.U32 R9, P1, R5, R11, R14 ;  /* 0x0000000b05097227 */ /* 0x000fc8000782000e */
[----:B------:R-:W-:Y:S02]  /*1dbc0*/  HFMA2 R11, -RZ, RZ, 0, 0 ;  /* 0x00000000ff0b7431 */ /* 0x000fe400000001ff */
[----:B------:R-:W-:Y:S01]  /*1dbd0*/  IMAD.HI.U32 R10, R5, R10, RZ ;  /* 0x0000000a050a7227 */ /* 0x000fe200078e00ff */
[----:B------:R-:W-:-:S04]  /*1dbe0*/  IADD3 R9, P2, PT, R18, R9, RZ ;  /* 0x0000000912097210 */ /* 0x000fc80007f5e0ff */
[----:B------:R-:W-:Y:S01]  /*1dbf0*/  IADD3.X R5, PT, PT, R10, R5, RZ, P0, !PT ;  /* 0x000000050a057210 */ /* 0x000fe200007fe4ff */
[----:B------:R-:W-:-:S03]  /*1dc00*/  IMAD.HI.U32 R10, R9, R6, RZ ;  /* 0x00000006090a7227 */ /* 0x000fc600078e00ff */
[----:B------:R-:W-:Y:S01]  /*1dc10*/  IADD3.X R5, PT, PT, RZ, RZ, R5, P2, P1 ;  /* 0x000000ffff057210 */ /* 0x000fe200017e2405 */
[----:B------:R-:W-:-:S04]  /*1dc20*/  IMAD.WIDE.U32 R10, R9, R7, R10 ;  /* 0x00000007090a7225 */ /* 0x000fc800078e000a */
[C---:B------:R-:W-:Y:S02]  /*1dc30*/  IMAD R14, R5.reuse, R7, RZ ;  /* 0x00000007050e7224 */ /* 0x040fe400078e02ff */
[----:B------:R-:W-:-:S04]  /*1dc40*/  IMAD.HI.U32 R9, P0, R5, R6, R10 ;  /* 0x0000000605097227 */ /* 0x000fc8000780000a */
[----:B------:R-:W-:Y:S01]  /*1dc50*/  IMAD.HI.U32 R5, R5, R7, RZ ;  /* 0x0000000705057227 */ /* 0x000fe200078e00ff */
[----:B------:R-:W-:-:S04]  /*1dc60*/  IADD3 R9, P1, PT, R14, R9, RZ ;  /* 0x000000090e097210 */ /* 0x000fc80007f3e0ff */
[----:B------:R-:W-:Y:S01]  /*1dc70*/  IADD3.X R5, PT, PT, R5, RZ, RZ, P0, !PT ;  /* 0x000000ff05057210 */ /* 0x000fe200007fe4ff */
[----:B------:R-:W-:-:S03]  /*1dc80*/  IMAD.WIDE.U32 R10, R9, UR4, RZ ;  /* 0x00000004090a7c25 */ /* 0x000fc6000f8e00ff */
[----:B------:R-:W-:Y:S01]  /*1dc90*/  IADD3.X R5, PT, PT, RZ, R5, RZ, P1, !PT ;  /* 0x00000005ff057210 */ /* 0x000fe20000ffe4ff */
[----:B------:R-:W-:Y:S01]  /*1dca0*/  IMAD R14, R9, UR5, R11 ;  /* 0x00000005090e7c24 */ /* 0x000fe2000f8e020b */
[----:B------:R-:W-:-:S03]  /*1dcb0*/  ISETP.NE.S64.AND P1, PT, RZ, UR4, PT ;  /* 0x00000004ff007c0c */ /* 0x000fc6000bf35270 */
[----:B------:R-:W-:-:S05]  /*1dcc0*/  IMAD R11, R5, UR4, R14 ;  /* 0x00000004050b7c24 */ /* 0x000fca000f8e020e */
[----:B------:R-:W-:Y:S02]  /*1dcd0*/  IADD.64 R6, R6, -R10 ;  /* 0x8000000a06067235 */ /* 0x000fe400078e0200 */
[----:B------:R-:W-:Y:S01]  /*1dce0*/  MOV R10, R0 ;  /* 0x00000000000a7202 */ /* 0x000fe20000000f00 */
[----:B------:R-:W-:-:S03]  /*1dcf0*/  HFMA2 R11, -RZ, RZ, 0, 0 ;  /* 0x00000000ff0b7431 */ /* 0x000fc600000001ff */
[----:B------:R-:W-:-:S14]  /*1dd00*/  ISETP.GE.U64.AND P0, PT, R6, UR4, PT ;  /* 0x0000000406007c0c */ /* 0x000fdc000bf16070 */
[----:B------:R-:W-:-:S06]  /*1dd10*/  @P0 IADD.64 R6, R6, -UR4 ;  /* 0x8000000406060c35 */ /* 0x000fcc000f8e0200 */
[----:B------:R-:W-:-:S14]  /*1dd20*/  ISETP.GE.U64.AND P0, PT, R6, UR4, PT ;  /* 0x0000000406007c0c */ /* 0x000fdc000bf16070 */
[----:B------:R-:W-:-:S04]  /*1dd30*/  @P0 IADD.64 R6, R6, -UR4 ;  /* 0x8000000406060c35 */ /* 0x000fc8000f8e0200 */
[----:B------:R-:W-:Y:S02]  /*1dd40*/  SEL.64 R6, R6, -0x1, P1 ;  /* 0xffffffff06067407 */ /* 0x000fe40000800001 */
[----:B------:R-:W-:Y:S06]  /*1dd50*/  RET.REL.NODEC R10 `(jit_computeValues) ;  /* 0xfffffe200aa87950 */ /* 0x000fec0003c3ffff */
.L_x_3:
[----:B------:R-:W-:-:S00]  /*1dd60*/  BRA `(.L_x_3) ;  /* 0xfffffffc00fc7947 */ /* 0x000fc0000383ffff */
[----:B------:R-:W-:-:S00]  /*1dd70*/  NOP ;  /* 0x0000000000007918 */ /* 0x000fc00000000000 */
        /* <DEDUP_REMOVED lines=8> */
.L_x_9:


//--------------------- .nv.global.init           --------------------------
	.section	.nv.global.init,"aw",@progbits
	.align	8
	.align		8
.nv.global.init:
	.type		_ZN23kb31_septic_extension_t10A_EC_LOGUPE,@object
	.size		_ZN23kb31_septic_extension_t10A_EC_LOGUPE,(_ZN19kb31_septic_curve_t7start_xE - _ZN23kb31_septic_extension_t10A_EC_LOGUPE)
_ZN23kb31_septic_extension_t10A_EC_LOGUPE:
        /*0000*/ 	.dword	fun@R_CUDA_G64(_ZN44_INTERNAL_00000000_13_jit_kernel_cu_d23cb3989constants15KB31_A_EC_LOGUPE)
	.align		8
	.type		_ZN19kb31_septic_curve_t7start_xE,@object
	.size		_ZN19kb31_septic_curve_t7start_xE,(_ZN16kb31_extension_t1DE - _ZN19kb31_septic_curve_t7start_xE)
_ZN19kb31_septic_curve_t7start_xE:
        /*0008*/ 	.dword	fun@R_CUDA_G64(_ZN44_INTERNAL_00000000_13_jit_kernel_cu_d23cb3989constants12kb31_start_xE)
	.type		_ZN16kb31_extension_t1DE,@object
	.size		_ZN16kb31_extension_t1DE,(_ZN23kb31_septic_extension_t15frobenius_constE - _ZN16kb31_extension_t1DE)
_ZN16kb31_extension_t1DE:
        /*0010*/ 	.byte	0x04, 0x00, 0x00, 0x00, 0x00, 0x00, 0x00, 0x00
	.align		8
	.type		_ZN23kb31_septic_extension_t15frobenius_constE,@object
	.size		_ZN23kb31_septic_extension_t15frobenius_constE,(_ZN19kb31_septic_curve_t7dummy_xE - _ZN23kb31_septic_extension_t15frobenius_constE)
_ZN23kb31_septic_extension_t15frobenius_constE:
        /*0018*/ 	.dword	fun@R_CUDA_G64(_ZN44_INTERNAL_00000000_13_jit_kernel_cu_d23cb3989constants20kb31_frobenius_constE)
	.align		8
	.type		_ZN19kb31_septic_curve_t7dummy_xE,@object
	.size		_ZN19kb31_septic_curve_t7dummy_xE,(_ZN23kb31_septic_extension_t22double_frobenius_constE - _ZN19kb31_septic_curve_t7dummy_xE)
_ZN19kb31_septic_curve_t7dummy_xE:
        /*0020*/ 	.dword	fun@R_CUDA_G64(_ZN44_INTERNAL_00000000_13_jit_kernel_cu_d23cb3989constants12kb31_dummy_xE)
	.align		8
	.type		_ZN23kb31_septic_extension_t22double_frobenius_constE,@object
	.size		_ZN23kb31_septic_extension_t22double_frobenius_constE,(_ZN19kb31_septic_curve_t7dummy_yE - _ZN23kb31_septic_extension_t22double_frobenius_constE)
_ZN23kb31_septic_extension_t22double_frobenius_constE:
        /*0028*/ 	.dword	fun@R_CUDA_G64(_ZN44_INTERNAL_00000000_13_jit_kernel_cu_d23cb3989constants27kb31_double_frobenius_constE)
	.align		8
	.type		_ZN19kb31_septic_curve_t7dummy_yE,@object
	.size		_ZN19kb31_septic_curve_t7dummy_yE,(_ZN23kb31_septic_extension_t10B_EC_LOGUPE - _ZN19kb31_septic_curve_t7dummy_yE)
_ZN19kb31_septic_curve_t7dummy_yE:
        /*0030*/ 	.dword	fun@R_CUDA_G64(_ZN44_INTERNAL_00000000_13_jit_kernel_cu_d23cb3989constants12kb31_dummy_yE)
	.align		8
	.type		_ZN23kb31_septic_extension_t10B_EC_LOGUPE,@object
	.size		_ZN23kb31_septic_extension_t10B_EC_LOGUPE,(_ZN19kb31_septic_curve_t7start_yE - _ZN23kb31_septic_extension_t10B_EC_LOGUPE)
_ZN23kb31_septic_extension_t10B_EC_LOGUPE:
        /*0038*/ 	.dword	fun@R_CUDA_G64(_ZN44_INTERNAL_00000000_13_jit_kernel_cu_d23cb3989constants15KB31_B_EC_LOGUPE)
	.align		8
	.type		_ZN19kb31_septic_curve_t7start_yE,@object
	.size		_ZN19kb31_septic_curve_t7start_yE,(_ZN44_INTERNAL_00000000_13_jit_kernel_cu_d23cb39829poseidon2_constants_koalabear3t1620half_external_roundsE - _ZN19kb31_septic_curve_t7start_yE)
_ZN19kb31_septic_curve_t7start_yE:
        /*0040*/ 	.dword	fun@R_CUDA_G64(_ZN44_INTERNAL_00000000_13_jit_kernel_cu_d23cb3989constants12kb31_start_yE)
	.type		_ZN44_INTERNAL_00000000_13_jit_kernel_cu_d23cb39829poseidon2_constants_koalabear3t1620half_external_roundsE,@object
	.size		_ZN44_INTERNAL_00000000_13_jit_kernel_cu_d23cb39829poseidon2_constants_koalabear3t1620half_external_roundsE,(_ZN44_INTERNAL_00000000_13_jit_kernel_cu_d23cb3989poseidon223EXTERNAL_ROUNDS_DEFAULTE - _ZN44_INTERNAL_00000000_13_jit_kernel_cu_d23cb39829poseidon2_constants_koalabear3t1620half_external_roundsE)
_ZN44_INTERNAL_00000000_13_jit_kernel_cu_d23cb39829poseidon2_constants_koalabear3t1620half_external_roundsE:
        /*0048*/ 	.byte	0x04, 0x00, 0x00, 0x00
	.type		_ZN44_INTERNAL_00000000_13_jit_kernel_cu_d23cb3989poseidon223EXTERNAL_ROUNDS_DEFAULTE,@object
	.size		_ZN44_INTERNAL_00000000_13_jit_kernel_cu_d23cb3989poseidon223EXTERNAL_ROUNDS_DEFAULTE,(_ZN44_INTERNAL_00000000_13_jit_kernel_cu_d23cb39829poseidon2_constants_koalabear3t165alphaE - _ZN44_INTERNAL_00000000_13_jit_kernel_cu_d23cb3989poseidon223EXTERNAL_ROUNDS_DEFAULTE)
_ZN44_INTERNAL_00000000_13_jit_kernel_cu_d23cb3989poseidon223EXTERNAL_ROUNDS_DEFAULTE:
        /*004c*/ 	.byte	0x08, 0x00, 0x00, 0x00
	.type		_ZN44_INTERNAL_00000000_13_jit_kernel_cu_d23cb39829poseidon2_constants_koalabear3t165alphaE,@object
	.size		_ZN44_INTERNAL_00000000_13_jit_kernel_cu_d23cb39829poseidon2_constants_koalabear3t165alphaE,(_ZN16kb31_extension_t1WE - _ZN44_INTERNAL_00000000_13_jit_kernel_cu_d23cb39829poseidon2_constants_koalabear3t165alphaE)
_ZN44_INTERNAL_00000000_13_jit_kernel_cu_d23cb39829poseidon2_constants_koalabear3t165alphaE:
        /*0050*/ 	.byte	0x03, 0x00, 0x00, 0x00
	.type		_ZN16kb31_extension_t1WE,@object
	.size		_ZN16kb31_extension_t1WE,(_ZN44_INTERNAL_00000000_13_jit_kernel_cu_d23cb39829poseidon2_constants_koalabear3t1615internal_roundsE - _ZN16kb31_extension_t1WE)
_ZN16kb31_extension_t1WE:
        /*0054*/ 	.byte	0xfa, 0xff, 0xff, 0x05
	.type		_ZN44_INTERNAL_00000000_13_jit_kernel_cu_d23cb39829poseidon2_constants_koalabear3t1615internal_roundsE,@object
	.size		_ZN44_INTERNAL_00000000_13_jit_kernel_cu_d23cb39829poseidon2_constants_koalabear3t1615internal_roundsE,(_ZN44_INTERNAL_00000000_13_jit_kernel_cu_d23cb39829poseidon2_constants_koalabear3t1615round_constantsE - _ZN44_INTERNAL_00000000_13_jit_kernel_cu_d23cb39829poseidon2_constants_koalabear3t1615internal_roundsE)
_ZN44_INTERNAL_00000000_13_jit_kernel_cu_d23cb39829poseidon2_constants_koalabear3t1615internal_roundsE:
        /*0058*/ 	.byte	0x14, 0x00, 0x00, 0x00
	.type		_ZN44_INTERNAL_00000000_13_jit_kernel_cu_d23cb39829poseidon2_constants_koalabear3t1615round_constantsE,@object
	.size		_ZN44_INTERNAL_00000000_13_jit_kernel_cu_d23cb39829poseidon2_constants_koalabear3t1615round_constantsE,(.L_32 - _ZN44_INTERNAL_00000000_13_jit_kernel_cu_d23cb39829poseidon2_constants_koalabear3t1615round_constantsE)
_ZN44_INTERNAL_00000000_13_jit_kernel_cu_d23cb39829poseidon2_constants_koalabear3t1615round_constantsE:
        /* <DEDUP_REMOVED lines=120> */
.L_32:


//--------------------- .nv.shared.reserved.0     --------------------------
	.section	.nv.shared.reserved.0,"aw",@nobits
	.weak		__nv_reservedSMEM_offset_0_alias
	.size		__nv_reservedSMEM_offset_0_alias, 0, 64
	.other		__nv_reservedSMEM_offset_0_alias,@"STO_CUDA_RESERVED_SHARED STV_DEFAULT"
__nv_reservedSMEM_offset_0_alias:
	.zero		0
	.zero		64


//--------------------- .nv.global                --------------------------
	.section	.nv.global,"aw",@nobits
	.align	4
.nv.global:
	.type		_ZN6kb31_t3MODE,@object
	.size		_ZN6kb31_t3MODE,(_ZN6kb31_t10MONTY_BITSE - _ZN6kb31_t3MODE)
_ZN6kb31_t3MODE:
	.zero		4
	.type		_ZN6kb31_t10MONTY_BITSE,@object
	.size		_ZN6kb31_t10MONTY_BITSE,(_ZN6kb31_t10MONTY_MASKE - _ZN6kb31_t10MONTY_BITSE)
_ZN6kb31_t10MONTY_BITSE:
	.zero		4
	.type		_ZN6kb31_t10MONTY_MASKE,@object
	.size		_ZN6kb31_t10MONTY_MASKE,(_ZN6kb31_t6DEGREEE - _ZN6kb31_t10MONTY_MASKE)
_ZN6kb31_t10MONTY_MASKE:
	.zero		4
	.type		_ZN6kb31_t6DEGREEE,@object
	.size		_ZN6kb31_t6DEGREEE,(_ZN6kb31_t2RRE - _ZN6kb31_t6DEGREEE)
_ZN6kb31_t6DEGREEE:
	.zero		4
	.type		_ZN6kb31_t2RRE,@object
	.size		_ZN6kb31_t2RRE,(_ZN6kb31_t8TOP_BITSE - _ZN6kb31_t2RRE)
_ZN6kb31_t2RRE:
	.zero		4
	.type		_ZN6kb31_t8TOP_BITSE,@object
	.size		_ZN6kb31_t8TOP_BITSE,(_ZN6kb31_t5NBITSE - _ZN6kb31_t8TOP_BITSE)
_ZN6kb31_t8TOP_BITSE:
	.zero		4
	.type		_ZN6kb31_t5NBITSE,@object
	.size		_ZN6kb31_t5NBITSE,(_ZN6kb31_t3ONEE - _ZN6kb31_t5NBITSE)
_ZN6kb31_t5NBITSE:
	.zero		4
	.type		_ZN6kb31_t3ONEE,@object
	.size		_ZN6kb31_t3ONEE,(_ZN6kb31_t1ME - _ZN6kb31_t3ONEE)
_ZN6kb31_t3ONEE:
	.zero		4
	.type		_ZN6kb31_t1ME,@object
	.size		_ZN6kb31_t1ME,(_ZN6kb31_t8MONTY_MUE - _ZN6kb31_t1ME)
_ZN6kb31_t1ME:
	.zero		4
	.type		_ZN6kb31_t8MONTY_MUE,@object
	.size		_ZN6kb31_t8MONTY_MUE,(_ZN26__nv_atomic_triv_cp_helperIjE5__valE - _ZN6kb31_t8MONTY_MUE)
_ZN6kb31_t8MONTY_MUE:
	.zero		4
	.type		_ZN26__nv_atomic_triv_cp_helperIjE5__valE,@object
	.size		_ZN26__nv_atomic_triv_cp_helperIjE5__valE,(.L_28 - _ZN26__nv_atomic_triv_cp_helperIjE5__valE)
_ZN26__nv_atomic_triv_cp_helperIjE5__valE:
	.zero		1
.L_28:


//--------------------- .nv.constant0.jit_computeValues --------------------------
	.section	.nv.constant0.jit_computeValues,"a",@progbits
	.sectionflags	@""
	.align	4
.nv.constant0.jit_computeValues:
	.zero		1200


//--------------------- SYMBOLS --------------------------

	.type		.nv.reservedSmem.offset0,@object
	.size		.nv.reservedSmem.offset0,0x4
